//
// Generated by NVIDIA NVVM Compiler
//
// Compiler Build ID: CL-36424714
// Cuda compilation tools, release 13.0, V13.0.88
// Based on NVVM 20.0.0
//

.version 9.0
.target sm_100
.address_size 64

	// .globl	_Z14rms_norm_floatILi32ELi2EEvPfS0_S0_ii

.visible .entry _Z14rms_norm_floatILi32ELi2EEvPfS0_S0_ii(
	.param .u64 .ptr .align 1 _Z14rms_norm_floatILi32ELi2EEvPfS0_S0_ii_param_0,
	.param .u64 .ptr .align 1 _Z14rms_norm_floatILi32ELi2EEvPfS0_S0_ii_param_1,
	.param .u64 .ptr .align 1 _Z14rms_norm_floatILi32ELi2EEvPfS0_S0_ii_param_2,
	.param .u32 _Z14rms_norm_floatILi32ELi2EEvPfS0_S0_ii_param_3,
	.param .u32 _Z14rms_norm_floatILi32ELi2EEvPfS0_S0_ii_param_4
)
{
	.local .align 8 .b8 	__local_depot0[8];
	.reg .b64 	%SP;
	.reg .b64 	%SPL;
	.reg .pred 	%p<26>;
	.reg .b32 	%r<72>;
	.reg .b32 	%f<70>;
	.reg .b64 	%rd<47>;

	mov.u64 	%SPL, __local_depot0;
	ld.param.u64 	%rd17, [_Z14rms_norm_floatILi32ELi2EEvPfS0_S0_ii_param_0];
	ld.param.u64 	%rd18, [_Z14rms_norm_floatILi32ELi2EEvPfS0_S0_ii_param_1];
	ld.param.u32 	%r32, [_Z14rms_norm_floatILi32ELi2EEvPfS0_S0_ii_param_3];
	ld.param.u32 	%r33, [_Z14rms_norm_floatILi32ELi2EEvPfS0_S0_ii_param_4];
	cvta.to.global.u64 	%rd1, %rd17;
	cvta.to.global.u64 	%rd2, %rd18;
	add.u64 	%rd3, %SPL, 0;
	mov.u32 	%r1, %tid.x;
	mov.u32 	%r34, %tid.y;
	mov.u32 	%r35, %ctaid.x;
	mov.u32 	%r2, %ntid.y;
	mad.lo.s32 	%r60, %r35, %r2, %r34;
	setp.ge.s32 	%p1, %r60, %r32;
	@%p1 bra 	$L__BB0_27;
	cvt.rn.f32.s32 	%f1, %r33;
	mov.u32 	%r36, %nctaid.x;
	mul.lo.s32 	%r4, %r2, %r36;
	not.b32 	%r37, %r1;
	add.s32 	%r5, %r33, %r37;
	shr.u32 	%r38, %r5, 5;
	add.s32 	%r39, %r38, 1;
	and.b32  	%r6, %r39, 3;
	and.b32  	%r7, %r39, 268435452;
$L__BB0_2:
	ld.param.u64 	%rd44, [_Z14rms_norm_floatILi32ELi2EEvPfS0_S0_ii_param_2];
	setp.ge.s32 	%p2, %r1, %r33;
	cvta.to.global.u64 	%rd20, %rd44;
	mul.wide.s32 	%rd21, %r60, 4;
	add.s64 	%rd22, %rd20, %rd21;
	ld.global.f32 	%f2, [%rd22];
	mul.lo.s32 	%r41, %r60, %r33;
	cvt.s64.s32 	%rd4, %r41;
	mov.b32 	%r65, 0;
	mov.f32 	%f69, 0f00000000;
	@%p2 bra 	$L__BB0_10;
	setp.lt.u32 	%p3, %r5, 96;
	mov.f32 	%f69, 0f00000000;
	mov.b32 	%r62, 0;
	mov.u32 	%r64, %r1;
	@%p3 bra 	$L__BB0_6;
	and.b32  	%r45, %r39, 268435452;
	neg.s32 	%r63, %r45;
	add.s64 	%rd46, %rd3, 8;
	cvt.u64.u32 	%rd23, %r1;
	add.s64 	%rd24, %rd23, %rd4;
	shl.b64 	%rd25, %rd24, 2;
	add.s64 	%rd26, %rd1, %rd25;
	add.s64 	%rd45, %rd26, 256;
	mov.f32 	%f69, 0f00000000;
	mov.u32 	%r64, %r1;
$L__BB0_5:
	.pragma "nounroll";
	ld.global.f32 	%f16, [%rd45+-256];
	fma.rn.f32 	%f17, %f16, %f16, %f69;
	ld.global.f32 	%f18, [%rd45+-128];
	st.local.v2.f32 	[%rd46+-8], {%f16, %f18};
	fma.rn.f32 	%f19, %f18, %f18, %f17;
	ld.global.f32 	%f20, [%rd45];
	fma.rn.f32 	%f21, %f20, %f20, %f19;
	ld.global.f32 	%f22, [%rd45+128];
	st.local.v2.f32 	[%rd46], {%f20, %f22};
	fma.rn.f32 	%f69, %f22, %f22, %f21;
	add.s32 	%r64, %r64, 128;
	add.s64 	%rd46, %rd46, 16;
	add.s32 	%r63, %r63, 4;
	add.s64 	%rd45, %rd45, 512;
	setp.eq.s32 	%p4, %r63, 0;
	mov.u32 	%r62, %r7;
	@%p4 bra 	$L__BB0_6;
	bra.uni 	$L__BB0_5;
$L__BB0_6:
	setp.eq.s32 	%p5, %r6, 0;
	mov.u32 	%r65, %r7;
	@%p5 bra 	$L__BB0_10;
	setp.eq.s32 	%p6, %r6, 1;
	cvt.u64.u32 	%rd27, %r64;
	add.s64 	%rd28, %rd27, %rd4;
	shl.b64 	%rd29, %rd28, 2;
	add.s64 	%rd7, %rd1, %rd29;
	ld.global.f32 	%f23, [%rd7];
	mul.wide.u32 	%rd30, %r62, 4;
	add.s64 	%rd8, %rd3, %rd30;
	st.local.f32 	[%rd8], %f23;
	fma.rn.f32 	%f69, %f23, %f23, %f69;
	add.s32 	%r65, %r62, 1;
	@%p6 bra 	$L__BB0_10;
	setp.eq.s32 	%p7, %r6, 2;
	ld.global.f32 	%f24, [%rd7+128];
	st.local.f32 	[%rd8+4], %f24;
	fma.rn.f32 	%f69, %f24, %f24, %f69;
	add.s32 	%r65, %r62, 2;
	@%p7 bra 	$L__BB0_10;
	ld.global.f32 	%f25, [%rd7+256];
	st.local.f32 	[%rd8+8], %f25;
	fma.rn.f32 	%f69, %f25, %f25, %f69;
	add.s32 	%r65, %r62, 3;
$L__BB0_10:
	mov.b32 	%r46, %f69;
	shfl.sync.bfly.b32	%r47|%p8, %r46, 16, 31, -1;
	mov.b32 	%f26, %r47;
	add.f32 	%f27, %f69, %f26;
	mov.b32 	%r48, %f27;
	shfl.sync.bfly.b32	%r49|%p9, %r48, 8, 31, -1;
	mov.b32 	%f28, %r49;
	add.f32 	%f29, %f27, %f28;
	mov.b32 	%r50, %f29;
	shfl.sync.bfly.b32	%r51|%p10, %r50, 4, 31, -1;
	mov.b32 	%f30, %r51;
	add.f32 	%f31, %f29, %f30;
	mov.b32 	%r52, %f31;
	shfl.sync.bfly.b32	%r53|%p11, %r52, 2, 31, -1;
	mov.b32 	%f32, %r53;
	add.f32 	%f33, %f31, %f32;
	mov.b32 	%r54, %f33;
	shfl.sync.bfly.b32	%r55|%p12, %r54, 1, 31, -1;
	mov.b32 	%f34, %r55;
	add.f32 	%f35, %f33, %f34;
	div.rn.f32 	%f36, %f35, %f1;
	add.f32 	%f37, %f36, 0f3727C5AC;
	rsqrt.approx.f32 	%f11, %f37;
	setp.eq.s32 	%p13, %r65, 0;
	@%p13 bra 	$L__BB0_18;
	and.b32  	%r20, %r65, 3;
	setp.lt.u32 	%p14, %r65, 4;
	mov.b32 	%r66, 0;
	@%p14 bra 	$L__BB0_14;
	and.b32  	%r66, %r65, 536870908;
	mov.b32 	%r67, 0;
$L__BB0_13:
	.pragma "nounroll";
	mul.wide.u32 	%rd31, %r67, 4;
	add.s64 	%rd32, %rd3, %rd31;
	ld.local.v2.f32 	{%f38, %f39}, [%rd32];
	mul.f32 	%f40, %f11, %f38;
	mul.f32 	%f41, %f2, %f40;
	mul.f32 	%f42, %f11, %f39;
	mul.f32 	%f43, %f2, %f42;
	st.local.v2.f32 	[%rd32], {%f41, %f43};
	ld.local.v2.f32 	{%f44, %f45}, [%rd32+8];
	mul.f32 	%f46, %f11, %f44;
	mul.f32 	%f47, %f2, %f46;
	mul.f32 	%f48, %f11, %f45;
	mul.f32 	%f49, %f2, %f48;
	st.local.v2.f32 	[%rd32+8], {%f47, %f49};
	add.s32 	%r67, %r67, 4;
	setp.eq.s32 	%p15, %r67, %r66;
	@%p15 bra 	$L__BB0_14;
	bra.uni 	$L__BB0_13;
$L__BB0_14:
	setp.eq.s32 	%p16, %r20, 0;
	@%p16 bra 	$L__BB0_18;
	mul.wide.u32 	%rd33, %r66, 4;
	add.s64 	%rd13, %rd3, %rd33;
	ld.local.f32 	%f50, [%rd13];
	mul.f32 	%f51, %f11, %f50;
	mul.f32 	%f52, %f2, %f51;
	st.local.f32 	[%rd13], %f52;
	setp.eq.s32 	%p17, %r20, 1;
	@%p17 bra 	$L__BB0_18;
	ld.local.f32 	%f53, [%rd13+4];
	mul.f32 	%f54, %f11, %f53;
	mul.f32 	%f55, %f2, %f54;
	st.local.f32 	[%rd13+4], %f55;
	setp.eq.s32 	%p18, %r20, 2;
	@%p18 bra 	$L__BB0_18;
	ld.local.f32 	%f56, [%rd13+8];
	mul.f32 	%f57, %f11, %f56;
	mul.f32 	%f58, %f2, %f57;
	st.local.f32 	[%rd13+8], %f58;
$L__BB0_18:
	setp.ge.s32 	%p19, %r1, %r33;
	@%p19 bra 	$L__BB0_26;
	setp.lt.u32 	%p20, %r5, 96;
	mov.b32 	%r71, 0;
	mov.u32 	%r70, %r1;
	@%p20 bra 	$L__BB0_22;
	mov.b32 	%r69, 0;
	mov.u32 	%r70, %r1;
$L__BB0_21:
	.pragma "nounroll";
	mul.wide.u32 	%rd34, %r69, 4;
	add.s64 	%rd35, %rd3, %rd34;
	ld.local.v2.f32 	{%f59, %f60}, [%rd35];
	cvt.u64.u32 	%rd36, %r70;
	add.s64 	%rd37, %rd36, %rd4;
	shl.b64 	%rd38, %rd37, 2;
	add.s64 	%rd39, %rd2, %rd38;
	st.global.f32 	[%rd39], %f59;
	st.global.f32 	[%rd39+128], %f60;
	ld.local.v2.f32 	{%f61, %f62}, [%rd35+8];
	st.global.f32 	[%rd39+256], %f61;
	add.s32 	%r69, %r69, 4;
	st.global.f32 	[%rd39+384], %f62;
	add.s32 	%r70, %r70, 128;
	setp.ne.s32 	%p21, %r69, %r7;
	mov.u32 	%r71, %r7;
	@%p21 bra 	$L__BB0_21;
$L__BB0_22:
	setp.eq.s32 	%p22, %r6, 0;
	@%p22 bra 	$L__BB0_26;
	setp.eq.s32 	%p23, %r6, 1;
	mul.wide.u32 	%rd40, %r71, 4;
	add.s64 	%rd14, %rd3, %rd40;
	ld.local.f32 	%f63, [%rd14];
	cvt.u64.u32 	%rd41, %r70;
	add.s64 	%rd42, %rd41, %rd4;
	shl.b64 	%rd43, %rd42, 2;
	add.s64 	%rd15, %rd2, %rd43;
	st.global.f32 	[%rd15], %f63;
	@%p23 bra 	$L__BB0_26;
	setp.eq.s32 	%p24, %r6, 2;
	ld.local.f32 	%f64, [%rd14+4];
	st.global.f32 	[%rd15+128], %f64;
	@%p24 bra 	$L__BB0_26;
	ld.local.f32 	%f65, [%rd14+8];
	st.global.f32 	[%rd15+256], %f65;
$L__BB0_26:
	add.s32 	%r60, %r60, %r4;
	setp.lt.s32 	%p25, %r60, %r32;
	@%p25 bra 	$L__BB0_2;
$L__BB0_27:
	ret;

}
	// .globl	_Z14rms_norm_floatILi32ELi3EEvPfS0_S0_ii
.visible .entry _Z14rms_norm_floatILi32ELi3EEvPfS0_S0_ii(
	.param .u64 .ptr .align 1 _Z14rms_norm_floatILi32ELi3EEvPfS0_S0_ii_param_0,
	.param .u64 .ptr .align 1 _Z14rms_norm_floatILi32ELi3EEvPfS0_S0_ii_param_1,
	.param .u64 .ptr .align 1 _Z14rms_norm_floatILi32ELi3EEvPfS0_S0_ii_param_2,
	.param .u32 _Z14rms_norm_floatILi32ELi3EEvPfS0_S0_ii_param_3,
	.param .u32 _Z14rms_norm_floatILi32ELi3EEvPfS0_S0_ii_param_4
)
{
	.local .align 4 .b8 	__local_depot1[12];
	.reg .b64 	%SP;
	.reg .b64 	%SPL;
	.reg .pred 	%p<26>;
	.reg .b32 	%r<69>;
	.reg .b32 	%f<70>;
	.reg .b64 	%rd<46>;

	mov.u64 	%SPL, __local_depot1;
	ld.param.u64 	%rd18, [_Z14rms_norm_floatILi32ELi3EEvPfS0_S0_ii_param_0];
	ld.param.u64 	%rd19, [_Z14rms_norm_floatILi32ELi3EEvPfS0_S0_ii_param_1];
	ld.param.u64 	%rd17, [_Z14rms_norm_floatILi32ELi3EEvPfS0_S0_ii_param_2];
	ld.param.u32 	%r32, [_Z14rms_norm_floatILi32ELi3EEvPfS0_S0_ii_param_3];
	ld.param.u32 	%r33, [_Z14rms_norm_floatILi32ELi3EEvPfS0_S0_ii_param_4];
	cvta.to.global.u64 	%rd1, %rd18;
	cvta.to.global.u64 	%rd2, %rd19;
	add.u64 	%rd3, %SPL, 0;
	mov.u32 	%r1, %tid.x;
	mov.u32 	%r34, %tid.y;
	mov.u32 	%r35, %ctaid.x;
	mov.u32 	%r2, %ntid.y;
	mad.lo.s32 	%r57, %r35, %r2, %r34;
	setp.ge.s32 	%p1, %r57, %r32;
	@%p1 bra 	$L__BB1_27;
	cvt.rn.f32.s32 	%f1, %r33;
	mov.u32 	%r36, %nctaid.x;
	mul.lo.s32 	%r4, %r2, %r36;
	not.b32 	%r37, %r1;
	add.s32 	%r5, %r33, %r37;
	shr.u32 	%r38, %r5, 5;
	add.s32 	%r39, %r38, 1;
	and.b32  	%r6, %r39, 3;
	and.b32  	%r7, %r39, 268435452;
	neg.s32 	%r8, %r7;
	cvta.to.global.u64 	%rd4, %rd17;
$L__BB1_2:
	setp.ge.s32 	%p2, %r1, %r33;
	mul.wide.s32 	%rd21, %r57, 4;
	add.s64 	%rd22, %rd4, %rd21;
	ld.global.f32 	%f2, [%rd22];
	mul.lo.s32 	%r41, %r57, %r33;
	cvt.s64.s32 	%rd5, %r41;
	mov.b32 	%r62, 0;
	mov.f32 	%f69, 0f00000000;
	@%p2 bra 	$L__BB1_10;
	setp.lt.u32 	%p3, %r5, 96;
	mov.f32 	%f69, 0f00000000;
	mov.b32 	%r59, 0;
	mov.u32 	%r61, %r1;
	@%p3 bra 	$L__BB1_6;
	add.s64 	%rd45, %rd3, 8;
	cvt.u64.u32 	%rd23, %r1;
	add.s64 	%rd24, %rd23, %rd5;
	shl.b64 	%rd25, %rd24, 2;
	add.s64 	%rd26, %rd1, %rd25;
	add.s64 	%rd44, %rd26, 256;
	mov.f32 	%f69, 0f00000000;
	mov.u32 	%r60, %r8;
	mov.u32 	%r61, %r1;
$L__BB1_5:
	.pragma "nounroll";
	ld.global.f32 	%f16, [%rd44+-256];
	st.local.f32 	[%rd45+-8], %f16;
	fma.rn.f32 	%f17, %f16, %f16, %f69;
	ld.global.f32 	%f18, [%rd44+-128];
	st.local.f32 	[%rd45+-4], %f18;
	fma.rn.f32 	%f19, %f18, %f18, %f17;
	ld.global.f32 	%f20, [%rd44];
	st.local.f32 	[%rd45], %f20;
	fma.rn.f32 	%f21, %f20, %f20, %f19;
	ld.global.f32 	%f22, [%rd44+128];
	st.local.f32 	[%rd45+4], %f22;
	fma.rn.f32 	%f69, %f22, %f22, %f21;
	add.s32 	%r61, %r61, 128;
	add.s64 	%rd45, %rd45, 16;
	add.s32 	%r60, %r60, 4;
	add.s64 	%rd44, %rd44, 512;
	setp.eq.s32 	%p4, %r60, 0;
	mov.u32 	%r59, %r7;
	@%p4 bra 	$L__BB1_6;
	bra.uni 	$L__BB1_5;
$L__BB1_6:
	setp.eq.s32 	%p5, %r6, 0;
	mov.u32 	%r62, %r7;
	@%p5 bra 	$L__BB1_10;
	setp.eq.s32 	%p6, %r6, 1;
	cvt.u64.u32 	%rd27, %r61;
	add.s64 	%rd28, %rd27, %rd5;
	shl.b64 	%rd29, %rd28, 2;
	add.s64 	%rd8, %rd1, %rd29;
	ld.global.f32 	%f23, [%rd8];
	mul.wide.u32 	%rd30, %r59, 4;
	add.s64 	%rd9, %rd3, %rd30;
	st.local.f32 	[%rd9], %f23;
	fma.rn.f32 	%f69, %f23, %f23, %f69;
	add.s32 	%r62, %r59, 1;
	@%p6 bra 	$L__BB1_10;
	setp.eq.s32 	%p7, %r6, 2;
	ld.global.f32 	%f24, [%rd8+128];
	st.local.f32 	[%rd9+4], %f24;
	fma.rn.f32 	%f69, %f24, %f24, %f69;
	add.s32 	%r62, %r59, 2;
	@%p7 bra 	$L__BB1_10;
	ld.global.f32 	%f25, [%rd8+256];
	st.local.f32 	[%rd9+8], %f25;
	fma.rn.f32 	%f69, %f25, %f25, %f69;
	add.s32 	%r62, %r59, 3;
$L__BB1_10:
	mov.b32 	%r43, %f69;
	shfl.sync.bfly.b32	%r44|%p8, %r43, 16, 31, -1;
	mov.b32 	%f26, %r44;
	add.f32 	%f27, %f69, %f26;
	mov.b32 	%r45, %f27;
	shfl.sync.bfly.b32	%r46|%p9, %r45, 8, 31, -1;
	mov.b32 	%f28, %r46;
	add.f32 	%f29, %f27, %f28;
	mov.b32 	%r47, %f29;
	shfl.sync.bfly.b32	%r48|%p10, %r47, 4, 31, -1;
	mov.b32 	%f30, %r48;
	add.f32 	%f31, %f29, %f30;
	mov.b32 	%r49, %f31;
	shfl.sync.bfly.b32	%r50|%p11, %r49, 2, 31, -1;
	mov.b32 	%f32, %r50;
	add.f32 	%f33, %f31, %f32;
	mov.b32 	%r51, %f33;
	shfl.sync.bfly.b32	%r52|%p12, %r51, 1, 31, -1;
	mov.b32 	%f34, %r52;
	add.f32 	%f35, %f33, %f34;
	div.rn.f32 	%f36, %f35, %f1;
	add.f32 	%f37, %f36, 0f3727C5AC;
	rsqrt.approx.f32 	%f11, %f37;
	setp.eq.s32 	%p13, %r62, 0;
	@%p13 bra 	$L__BB1_18;
	and.b32  	%r20, %r62, 3;
	setp.lt.u32 	%p14, %r62, 4;
	mov.b32 	%r63, 0;
	@%p14 bra 	$L__BB1_14;
	and.b32  	%r63, %r62, 536870908;
	mov.b32 	%r64, 0;
$L__BB1_13:
	.pragma "nounroll";
	mul.wide.u32 	%rd31, %r64, 4;
	add.s64 	%rd32, %rd3, %rd31;
	ld.local.f32 	%f38, [%rd32];
	mul.f32 	%f39, %f11, %f38;
	mul.f32 	%f40, %f2, %f39;
	st.local.f32 	[%rd32], %f40;
	ld.local.f32 	%f41, [%rd32+4];
	mul.f32 	%f42, %f11, %f41;
	mul.f32 	%f43, %f2, %f42;
	st.local.f32 	[%rd32+4], %f43;
	ld.local.f32 	%f44, [%rd32+8];
	mul.f32 	%f45, %f11, %f44;
	mul.f32 	%f46, %f2, %f45;
	st.local.f32 	[%rd32+8], %f46;
	ld.local.f32 	%f47, [%rd32+12];
	mul.f32 	%f48, %f11, %f47;
	mul.f32 	%f49, %f2, %f48;
	st.local.f32 	[%rd32+12], %f49;
	add.s32 	%r64, %r64, 4;
	setp.eq.s32 	%p15, %r64, %r63;
	@%p15 bra 	$L__BB1_14;
	bra.uni 	$L__BB1_13;
$L__BB1_14:
	setp.eq.s32 	%p16, %r20, 0;
	@%p16 bra 	$L__BB1_18;
	mul.wide.u32 	%rd33, %r63, 4;
	add.s64 	%rd14, %rd3, %rd33;
	ld.local.f32 	%f50, [%rd14];
	mul.f32 	%f51, %f11, %f50;
	mul.f32 	%f52, %f2, %f51;
	st.local.f32 	[%rd14], %f52;
	setp.eq.s32 	%p17, %r20, 1;
	@%p17 bra 	$L__BB1_18;
	ld.local.f32 	%f53, [%rd14+4];
	mul.f32 	%f54, %f11, %f53;
	mul.f32 	%f55, %f2, %f54;
	st.local.f32 	[%rd14+4], %f55;
	setp.eq.s32 	%p18, %r20, 2;
	@%p18 bra 	$L__BB1_18;
	ld.local.f32 	%f56, [%rd14+8];
	mul.f32 	%f57, %f11, %f56;
	mul.f32 	%f58, %f2, %f57;
	st.local.f32 	[%rd14+8], %f58;
$L__BB1_18:
	setp.ge.s32 	%p19, %r1, %r33;
	@%p19 bra 	$L__BB1_26;
	setp.lt.u32 	%p20, %r5, 96;
	mov.b32 	%r68, 0;
	mov.u32 	%r67, %r1;
	@%p20 bra 	$L__BB1_22;
	mov.b32 	%r66, 0;
	mov.u32 	%r67, %r1;
$L__BB1_21:
	.pragma "nounroll";
	mul.wide.u32 	%rd34, %r66, 4;
	add.s64 	%rd35, %rd3, %rd34;
	ld.local.f32 	%f59, [%rd35];
	cvt.u64.u32 	%rd36, %r67;
	add.s64 	%rd37, %rd36, %rd5;
	shl.b64 	%rd38, %rd37, 2;
	add.s64 	%rd39, %rd2, %rd38;
	st.global.f32 	[%rd39], %f59;
	ld.local.f32 	%f60, [%rd35+4];
	st.global.f32 	[%rd39+128], %f60;
	ld.local.f32 	%f61, [%rd35+8];
	st.global.f32 	[%rd39+256], %f61;
	add.s32 	%r66, %r66, 4;
	ld.local.f32 	%f62, [%rd35+12];
	st.global.f32 	[%rd39+384], %f62;
	add.s32 	%r67, %r67, 128;
	setp.ne.s32 	%p21, %r66, %r7;
	mov.u32 	%r68, %r7;
	@%p21 bra 	$L__BB1_21;
$L__BB1_22:
	setp.eq.s32 	%p22, %r6, 0;
	@%p22 bra 	$L__BB1_26;
	setp.eq.s32 	%p23, %r6, 1;
	mul.wide.u32 	%rd40, %r68, 4;
	add.s64 	%rd15, %rd3, %rd40;
	ld.local.f32 	%f63, [%rd15];
	cvt.u64.u32 	%rd41, %r67;
	add.s64 	%rd42, %rd41, %rd5;
	shl.b64 	%rd43, %rd42, 2;
	add.s64 	%rd16, %rd2, %rd43;
	st.global.f32 	[%rd16], %f63;
	@%p23 bra 	$L__BB1_26;
	setp.eq.s32 	%p24, %r6, 2;
	ld.local.f32 	%f64, [%rd15+4];
	st.global.f32 	[%rd16+128], %f64;
	@%p24 bra 	$L__BB1_26;
	ld.local.f32 	%f65, [%rd15+8];
	st.global.f32 	[%rd16+256], %f65;
$L__BB1_26:
	add.s32 	%r57, %r57, %r4;
	setp.lt.s32 	%p25, %r57, %r32;
	@%p25 bra 	$L__BB1_2;
$L__BB1_27:
	ret;

}
	// .globl	_Z14rms_norm_floatILi32ELi4EEvPfS0_S0_ii
.visible .entry _Z14rms_norm_floatILi32ELi4EEvPfS0_S0_ii(
	.param .u64 .ptr .align 1 _Z14rms_norm_floatILi32ELi4EEvPfS0_S0_ii_param_0,
	.param .u64 .ptr .align 1 _Z14rms_norm_floatILi32ELi4EEvPfS0_S0_ii_param_1,
	.param .u64 .ptr .align 1 _Z14rms_norm_floatILi32ELi4EEvPfS0_S0_ii_param_2,
	.param .u32 _Z14rms_norm_floatILi32ELi4EEvPfS0_S0_ii_param_3,
	.param .u32 _Z14rms_norm_floatILi32ELi4EEvPfS0_S0_ii_param_4
)
{
	.local .align 16 .b8 	__local_depot2[16];
	.reg .b64 	%SP;
	.reg .b64 	%SPL;
	.reg .pred 	%p<26>;
	.reg .b32 	%r<72>;
	.reg .b32 	%f<70>;
	.reg .b64 	%rd<46>;

	mov.u64 	%SPL, __local_depot2;
	ld.param.u64 	%rd16, [_Z14rms_norm_floatILi32ELi4EEvPfS0_S0_ii_param_0];
	ld.param.u64 	%rd17, [_Z14rms_norm_floatILi32ELi4EEvPfS0_S0_ii_param_1];
	ld.param.u32 	%r32, [_Z14rms_norm_floatILi32ELi4EEvPfS0_S0_ii_param_3];
	ld.param.u32 	%r33, [_Z14rms_norm_floatILi32ELi4EEvPfS0_S0_ii_param_4];
	cvta.to.global.u64 	%rd1, %rd16;
	cvta.to.global.u64 	%rd2, %rd17;
	add.u64 	%rd3, %SPL, 0;
	mov.u32 	%r1, %tid.x;
	mov.u32 	%r34, %tid.y;
	mov.u32 	%r35, %ctaid.x;
	mov.u32 	%r2, %ntid.y;
	mad.lo.s32 	%r60, %r35, %r2, %r34;
	setp.ge.s32 	%p1, %r60, %r32;
	@%p1 bra 	$L__BB2_27;
	cvt.rn.f32.s32 	%f1, %r33;
	mov.u32 	%r36, %nctaid.x;
	mul.lo.s32 	%r4, %r2, %r36;
	not.b32 	%r37, %r1;
	add.s32 	%r5, %r33, %r37;
	shr.u32 	%r38, %r5, 5;
	add.s32 	%r39, %r38, 1;
	and.b32  	%r6, %r39, 3;
	and.b32  	%r7, %r39, 268435452;
$L__BB2_2:
	ld.param.u64 	%rd43, [_Z14rms_norm_floatILi32ELi4EEvPfS0_S0_ii_param_2];
	setp.ge.s32 	%p2, %r1, %r33;
	cvta.to.global.u64 	%rd19, %rd43;
	mul.wide.s32 	%rd20, %r60, 4;
	add.s64 	%rd21, %rd19, %rd20;
	ld.global.f32 	%f2, [%rd21];
	mul.lo.s32 	%r41, %r60, %r33;
	cvt.s64.s32 	%rd4, %r41;
	mov.b32 	%r65, 0;
	mov.f32 	%f69, 0f00000000;
	@%p2 bra 	$L__BB2_10;
	setp.lt.u32 	%p3, %r5, 96;
	mov.f32 	%f69, 0f00000000;
	mov.b32 	%r62, 0;
	mov.u32 	%r64, %r1;
	@%p3 bra 	$L__BB2_6;
	and.b32  	%r45, %r39, 268435452;
	neg.s32 	%r63, %r45;
	cvt.u64.u32 	%rd22, %r1;
	add.s64 	%rd23, %rd22, %rd4;
	shl.b64 	%rd24, %rd23, 2;
	add.s64 	%rd25, %rd1, %rd24;
	add.s64 	%rd44, %rd25, 256;
	mov.f32 	%f69, 0f00000000;
	mov.u64 	%rd45, %rd3;
	mov.u32 	%r64, %r1;
$L__BB2_5:
	.pragma "nounroll";
	ld.global.f32 	%f16, [%rd44+-256];
	fma.rn.f32 	%f17, %f16, %f16, %f69;
	ld.global.f32 	%f18, [%rd44+-128];
	fma.rn.f32 	%f19, %f18, %f18, %f17;
	ld.global.f32 	%f20, [%rd44];
	fma.rn.f32 	%f21, %f20, %f20, %f19;
	ld.global.f32 	%f22, [%rd44+128];
	st.local.v4.f32 	[%rd45], {%f16, %f18, %f20, %f22};
	fma.rn.f32 	%f69, %f22, %f22, %f21;
	add.s32 	%r64, %r64, 128;
	add.s64 	%rd45, %rd45, 16;
	add.s32 	%r63, %r63, 4;
	add.s64 	%rd44, %rd44, 512;
	setp.eq.s32 	%p4, %r63, 0;
	mov.u32 	%r62, %r7;
	@%p4 bra 	$L__BB2_6;
	bra.uni 	$L__BB2_5;
$L__BB2_6:
	setp.eq.s32 	%p5, %r6, 0;
	mov.u32 	%r65, %r7;
	@%p5 bra 	$L__BB2_10;
	setp.eq.s32 	%p6, %r6, 1;
	cvt.u64.u32 	%rd26, %r64;
	add.s64 	%rd27, %rd26, %rd4;
	shl.b64 	%rd28, %rd27, 2;
	add.s64 	%rd6, %rd1, %rd28;
	ld.global.f32 	%f23, [%rd6];
	mul.wide.u32 	%rd29, %r62, 4;
	add.s64 	%rd7, %rd3, %rd29;
	st.local.f32 	[%rd7], %f23;
	fma.rn.f32 	%f69, %f23, %f23, %f69;
	add.s32 	%r65, %r62, 1;
	@%p6 bra 	$L__BB2_10;
	setp.eq.s32 	%p7, %r6, 2;
	ld.global.f32 	%f24, [%rd6+128];
	st.local.f32 	[%rd7+4], %f24;
	fma.rn.f32 	%f69, %f24, %f24, %f69;
	add.s32 	%r65, %r62, 2;
	@%p7 bra 	$L__BB2_10;
	ld.global.f32 	%f25, [%rd6+256];
	st.local.f32 	[%rd7+8], %f25;
	fma.rn.f32 	%f69, %f25, %f25, %f69;
	add.s32 	%r65, %r62, 3;
$L__BB2_10:
	mov.b32 	%r46, %f69;
	shfl.sync.bfly.b32	%r47|%p8, %r46, 16, 31, -1;
	mov.b32 	%f26, %r47;
	add.f32 	%f27, %f69, %f26;
	mov.b32 	%r48, %f27;
	shfl.sync.bfly.b32	%r49|%p9, %r48, 8, 31, -1;
	mov.b32 	%f28, %r49;
	add.f32 	%f29, %f27, %f28;
	mov.b32 	%r50, %f29;
	shfl.sync.bfly.b32	%r51|%p10, %r50, 4, 31, -1;
	mov.b32 	%f30, %r51;
	add.f32 	%f31, %f29, %f30;
	mov.b32 	%r52, %f31;
	shfl.sync.bfly.b32	%r53|%p11, %r52, 2, 31, -1;
	mov.b32 	%f32, %r53;
	add.f32 	%f33, %f31, %f32;
	mov.b32 	%r54, %f33;
	shfl.sync.bfly.b32	%r55|%p12, %r54, 1, 31, -1;
	mov.b32 	%f34, %r55;
	add.f32 	%f35, %f33, %f34;
	div.rn.f32 	%f36, %f35, %f1;
	add.f32 	%f37, %f36, 0f3727C5AC;
	rsqrt.approx.f32 	%f11, %f37;
	setp.eq.s32 	%p13, %r65, 0;
	@%p13 bra 	$L__BB2_18;
	and.b32  	%r20, %r65, 3;
	setp.lt.u32 	%p14, %r65, 4;
	mov.b32 	%r66, 0;
	@%p14 bra 	$L__BB2_14;
	and.b32  	%r66, %r65, 536870908;
	mov.b32 	%r67, 0;
$L__BB2_13:
	.pragma "nounroll";
	mul.wide.u32 	%rd30, %r67, 4;
	add.s64 	%rd31, %rd3, %rd30;
	ld.local.v4.f32 	{%f38, %f39, %f40, %f41}, [%rd31];
	mul.f32 	%f42, %f11, %f38;
	mul.f32 	%f43, %f2, %f42;
	mul.f32 	%f44, %f11, %f39;
	mul.f32 	%f45, %f2, %f44;
	mul.f32 	%f46, %f11, %f40;
	mul.f32 	%f47, %f2, %f46;
	mul.f32 	%f48, %f11, %f41;
	mul.f32 	%f49, %f2, %f48;
	st.local.v4.f32 	[%rd31], {%f43, %f45, %f47, %f49};
	add.s32 	%r67, %r67, 4;
	setp.eq.s32 	%p15, %r67, %r66;
	@%p15 bra 	$L__BB2_14;
	bra.uni 	$L__BB2_13;
$L__BB2_14:
	setp.eq.s32 	%p16, %r20, 0;
	@%p16 bra 	$L__BB2_18;
	mul.wide.u32 	%rd32, %r66, 4;
	add.s64 	%rd12, %rd3, %rd32;
	ld.local.f32 	%f50, [%rd12];
	mul.f32 	%f51, %f11, %f50;
	mul.f32 	%f52, %f2, %f51;
	st.local.f32 	[%rd12], %f52;
	setp.eq.s32 	%p17, %r20, 1;
	@%p17 bra 	$L__BB2_18;
	ld.local.f32 	%f53, [%rd12+4];
	mul.f32 	%f54, %f11, %f53;
	mul.f32 	%f55, %f2, %f54;
	st.local.f32 	[%rd12+4], %f55;
	setp.eq.s32 	%p18, %r20, 2;
	@%p18 bra 	$L__BB2_18;
	ld.local.f32 	%f56, [%rd12+8];
	mul.f32 	%f57, %f11, %f56;
	mul.f32 	%f58, %f2, %f57;
	st.local.f32 	[%rd12+8], %f58;
$L__BB2_18:
	setp.ge.s32 	%p19, %r1, %r33;
	@%p19 bra 	$L__BB2_26;
	setp.lt.u32 	%p20, %r5, 96;
	mov.b32 	%r71, 0;
	mov.u32 	%r70, %r1;
	@%p20 bra 	$L__BB2_22;
	mov.b32 	%r69, 0;
	mov.u32 	%r70, %r1;
$L__BB2_21:
	.pragma "nounroll";
	mul.wide.u32 	%rd33, %r69, 4;
	add.s64 	%rd34, %rd3, %rd33;
	ld.local.v4.f32 	{%f59, %f60, %f61, %f62}, [%rd34];
	cvt.u64.u32 	%rd35, %r70;
	add.s64 	%rd36, %rd35, %rd4;
	shl.b64 	%rd37, %rd36, 2;
	add.s64 	%rd38, %rd2, %rd37;
	st.global.f32 	[%rd38], %f59;
	st.global.f32 	[%rd38+128], %f60;
	st.global.f32 	[%rd38+256], %f61;
	add.s32 	%r69, %r69, 4;
	st.global.f32 	[%rd38+384], %f62;
	add.s32 	%r70, %r70, 128;
	setp.ne.s32 	%p21, %r69, %r7;
	mov.u32 	%r71, %r7;
	@%p21 bra 	$L__BB2_21;
$L__BB2_22:
	setp.eq.s32 	%p22, %r6, 0;
	@%p22 bra 	$L__BB2_26;
	setp.eq.s32 	%p23, %r6, 1;
	mul.wide.u32 	%rd39, %r71, 4;
	add.s64 	%rd13, %rd3, %rd39;
	ld.local.f32 	%f63, [%rd13];
	cvt.u64.u32 	%rd40, %r70;
	add.s64 	%rd41, %rd40, %rd4;
	shl.b64 	%rd42, %rd41, 2;
	add.s64 	%rd14, %rd2, %rd42;
	st.global.f32 	[%rd14], %f63;
	@%p23 bra 	$L__BB2_26;
	setp.eq.s32 	%p24, %r6, 2;
	ld.local.f32 	%f64, [%rd13+4];
	st.global.f32 	[%rd14+128], %f64;
	@%p24 bra 	$L__BB2_26;
	ld.local.f32 	%f65, [%rd13+8];
	st.global.f32 	[%rd14+256], %f65;
$L__BB2_26:
	add.s32 	%r60, %r60, %r4;
	setp.lt.s32 	%p25, %r60, %r32;
	@%p25 bra 	$L__BB2_2;
$L__BB2_27:
	ret;

}
	// .globl	_Z14rms_norm_floatILi32ELi5EEvPfS0_S0_ii
.visible .entry _Z14rms_norm_floatILi32ELi5EEvPfS0_S0_ii(
	.param .u64 .ptr .align 1 _Z14rms_norm_floatILi32ELi5EEvPfS0_S0_ii_param_0,
	.param .u64 .ptr .align 1 _Z14rms_norm_floatILi32ELi5EEvPfS0_S0_ii_param_1,
	.param .u64 .ptr .align 1 _Z14rms_norm_floatILi32ELi5EEvPfS0_S0_ii_param_2,
	.param .u32 _Z14rms_norm_floatILi32ELi5EEvPfS0_S0_ii_param_3,
	.param .u32 _Z14rms_norm_floatILi32ELi5EEvPfS0_S0_ii_param_4
)
{
	.local .align 4 .b8 	__local_depot3[20];
	.reg .b64 	%SP;
	.reg .b64 	%SPL;
	.reg .pred 	%p<26>;
	.reg .b32 	%r<69>;
	.reg .b32 	%f<70>;
	.reg .b64 	%rd<46>;

	mov.u64 	%SPL, __local_depot3;
	ld.param.u64 	%rd18, [_Z14rms_norm_floatILi32ELi5EEvPfS0_S0_ii_param_0];
	ld.param.u64 	%rd19, [_Z14rms_norm_floatILi32ELi5EEvPfS0_S0_ii_param_1];
	ld.param.u64 	%rd17, [_Z14rms_norm_floatILi32ELi5EEvPfS0_S0_ii_param_2];
	ld.param.u32 	%r32, [_Z14rms_norm_floatILi32ELi5EEvPfS0_S0_ii_param_3];
	ld.param.u32 	%r33, [_Z14rms_norm_floatILi32ELi5EEvPfS0_S0_ii_param_4];
	cvta.to.global.u64 	%rd1, %rd18;
	cvta.to.global.u64 	%rd2, %rd19;
	add.u64 	%rd3, %SPL, 0;
	mov.u32 	%r1, %tid.x;
	mov.u32 	%r34, %tid.y;
	mov.u32 	%r35, %ctaid.x;
	mov.u32 	%r2, %ntid.y;
	mad.lo.s32 	%r57, %r35, %r2, %r34;
	setp.ge.s32 	%p1, %r57, %r32;
	@%p1 bra 	$L__BB3_27;
	cvt.rn.f32.s32 	%f1, %r33;
	mov.u32 	%r36, %nctaid.x;
	mul.lo.s32 	%r4, %r2, %r36;
	not.b32 	%r37, %r1;
	add.s32 	%r5, %r33, %r37;
	shr.u32 	%r38, %r5, 5;
	add.s32 	%r39, %r38, 1;
	and.b32  	%r6, %r39, 3;
	and.b32  	%r7, %r39, 268435452;
	neg.s32 	%r8, %r7;
	cvta.to.global.u64 	%rd4, %rd17;
$L__BB3_2:
	setp.ge.s32 	%p2, %r1, %r33;
	mul.wide.s32 	%rd21, %r57, 4;
	add.s64 	%rd22, %rd4, %rd21;
	ld.global.f32 	%f2, [%rd22];
	mul.lo.s32 	%r41, %r57, %r33;
	cvt.s64.s32 	%rd5, %r41;
	mov.b32 	%r62, 0;
	mov.f32 	%f69, 0f00000000;
	@%p2 bra 	$L__BB3_10;
	setp.lt.u32 	%p3, %r5, 96;
	mov.f32 	%f69, 0f00000000;
	mov.b32 	%r59, 0;
	mov.u32 	%r61, %r1;
	@%p3 bra 	$L__BB3_6;
	add.s64 	%rd45, %rd3, 8;
	cvt.u64.u32 	%rd23, %r1;
	add.s64 	%rd24, %rd23, %rd5;
	shl.b64 	%rd25, %rd24, 2;
	add.s64 	%rd26, %rd1, %rd25;
	add.s64 	%rd44, %rd26, 256;
	mov.f32 	%f69, 0f00000000;
	mov.u32 	%r60, %r8;
	mov.u32 	%r61, %r1;
$L__BB3_5:
	.pragma "nounroll";
	ld.global.f32 	%f16, [%rd44+-256];
	st.local.f32 	[%rd45+-8], %f16;
	fma.rn.f32 	%f17, %f16, %f16, %f69;
	ld.global.f32 	%f18, [%rd44+-128];
	st.local.f32 	[%rd45+-4], %f18;
	fma.rn.f32 	%f19, %f18, %f18, %f17;
	ld.global.f32 	%f20, [%rd44];
	st.local.f32 	[%rd45], %f20;
	fma.rn.f32 	%f21, %f20, %f20, %f19;
	ld.global.f32 	%f22, [%rd44+128];
	st.local.f32 	[%rd45+4], %f22;
	fma.rn.f32 	%f69, %f22, %f22, %f21;
	add.s32 	%r61, %r61, 128;
	add.s64 	%rd45, %rd45, 16;
	add.s32 	%r60, %r60, 4;
	add.s64 	%rd44, %rd44, 512;
	setp.eq.s32 	%p4, %r60, 0;
	mov.u32 	%r59, %r7;
	@%p4 bra 	$L__BB3_6;
	bra.uni 	$L__BB3_5;
$L__BB3_6:
	setp.eq.s32 	%p5, %r6, 0;
	mov.u32 	%r62, %r7;
	@%p5 bra 	$L__BB3_10;
	setp.eq.s32 	%p6, %r6, 1;
	cvt.u64.u32 	%rd27, %r61;
	add.s64 	%rd28, %rd27, %rd5;
	shl.b64 	%rd29, %rd28, 2;
	add.s64 	%rd8, %rd1, %rd29;
	ld.global.f32 	%f23, [%rd8];
	mul.wide.u32 	%rd30, %r59, 4;
	add.s64 	%rd9, %rd3, %rd30;
	st.local.f32 	[%rd9], %f23;
	fma.rn.f32 	%f69, %f23, %f23, %f69;
	add.s32 	%r62, %r59, 1;
	@%p6 bra 	$L__BB3_10;
	setp.eq.s32 	%p7, %r6, 2;
	ld.global.f32 	%f24, [%rd8+128];
	st.local.f32 	[%rd9+4], %f24;
	fma.rn.f32 	%f69, %f24, %f24, %f69;
	add.s32 	%r62, %r59, 2;
	@%p7 bra 	$L__BB3_10;
	ld.global.f32 	%f25, [%rd8+256];
	st.local.f32 	[%rd9+8], %f25;
	fma.rn.f32 	%f69, %f25, %f25, %f69;
	add.s32 	%r62, %r59, 3;
$L__BB3_10:
	mov.b32 	%r43, %f69;
	shfl.sync.bfly.b32	%r44|%p8, %r43, 16, 31, -1;
	mov.b32 	%f26, %r44;
	add.f32 	%f27, %f69, %f26;
	mov.b32 	%r45, %f27;
	shfl.sync.bfly.b32	%r46|%p9, %r45, 8, 31, -1;
	mov.b32 	%f28, %r46;
	add.f32 	%f29, %f27, %f28;
	mov.b32 	%r47, %f29;
	shfl.sync.bfly.b32	%r48|%p10, %r47, 4, 31, -1;
	mov.b32 	%f30, %r48;
	add.f32 	%f31, %f29, %f30;
	mov.b32 	%r49, %f31;
	shfl.sync.bfly.b32	%r50|%p11, %r49, 2, 31, -1;
	mov.b32 	%f32, %r50;
	add.f32 	%f33, %f31, %f32;
	mov.b32 	%r51, %f33;
	shfl.sync.bfly.b32	%r52|%p12, %r51, 1, 31, -1;
	mov.b32 	%f34, %r52;
	add.f32 	%f35, %f33, %f34;
	div.rn.f32 	%f36, %f35, %f1;
	add.f32 	%f37, %f36, 0f3727C5AC;
	rsqrt.approx.f32 	%f11, %f37;
	setp.eq.s32 	%p13, %r62, 0;
	@%p13 bra 	$L__BB3_18;
	and.b32  	%r20, %r62, 3;
	setp.lt.u32 	%p14, %r62, 4;
	mov.b32 	%r63, 0;
	@%p14 bra 	$L__BB3_14;
	and.b32  	%r63, %r62, 536870908;
	mov.b32 	%r64, 0;
$L__BB3_13:
	.pragma "nounroll";
	mul.wide.u32 	%rd31, %r64, 4;
	add.s64 	%rd32, %rd3, %rd31;
	ld.local.f32 	%f38, [%rd32];
	mul.f32 	%f39, %f11, %f38;
	mul.f32 	%f40, %f2, %f39;
	st.local.f32 	[%rd32], %f40;
	ld.local.f32 	%f41, [%rd32+4];
	mul.f32 	%f42, %f11, %f41;
	mul.f32 	%f43, %f2, %f42;
	st.local.f32 	[%rd32+4], %f43;
	ld.local.f32 	%f44, [%rd32+8];
	mul.f32 	%f45, %f11, %f44;
	mul.f32 	%f46, %f2, %f45;
	st.local.f32 	[%rd32+8], %f46;
	ld.local.f32 	%f47, [%rd32+12];
	mul.f32 	%f48, %f11, %f47;
	mul.f32 	%f49, %f2, %f48;
	st.local.f32 	[%rd32+12], %f49;
	add.s32 	%r64, %r64, 4;
	setp.eq.s32 	%p15, %r64, %r63;
	@%p15 bra 	$L__BB3_14;
	bra.uni 	$L__BB3_13;
$L__BB3_14:
	setp.eq.s32 	%p16, %r20, 0;
	@%p16 bra 	$L__BB3_18;
	mul.wide.u32 	%rd33, %r63, 4;
	add.s64 	%rd14, %rd3, %rd33;
	ld.local.f32 	%f50, [%rd14];
	mul.f32 	%f51, %f11, %f50;
	mul.f32 	%f52, %f2, %f51;
	st.local.f32 	[%rd14], %f52;
	setp.eq.s32 	%p17, %r20, 1;
	@%p17 bra 	$L__BB3_18;
	ld.local.f32 	%f53, [%rd14+4];
	mul.f32 	%f54, %f11, %f53;
	mul.f32 	%f55, %f2, %f54;
	st.local.f32 	[%rd14+4], %f55;
	setp.eq.s32 	%p18, %r20, 2;
	@%p18 bra 	$L__BB3_18;
	ld.local.f32 	%f56, [%rd14+8];
	mul.f32 	%f57, %f11, %f56;
	mul.f32 	%f58, %f2, %f57;
	st.local.f32 	[%rd14+8], %f58;
$L__BB3_18:
	setp.ge.s32 	%p19, %r1, %r33;
	@%p19 bra 	$L__BB3_26;
	setp.lt.u32 	%p20, %r5, 96;
	mov.b32 	%r68, 0;
	mov.u32 	%r67, %r1;
	@%p20 bra 	$L__BB3_22;
	mov.b32 	%r66, 0;
	mov.u32 	%r67, %r1;
$L__BB3_21:
	.pragma "nounroll";
	mul.wide.u32 	%rd34, %r66, 4;
	add.s64 	%rd35, %rd3, %rd34;
	ld.local.f32 	%f59, [%rd35];
	cvt.u64.u32 	%rd36, %r67;
	add.s64 	%rd37, %rd36, %rd5;
	shl.b64 	%rd38, %rd37, 2;
	add.s64 	%rd39, %rd2, %rd38;
	st.global.f32 	[%rd39], %f59;
	ld.local.f32 	%f60, [%rd35+4];
	st.global.f32 	[%rd39+128], %f60;
	ld.local.f32 	%f61, [%rd35+8];
	st.global.f32 	[%rd39+256], %f61;
	add.s32 	%r66, %r66, 4;
	ld.local.f32 	%f62, [%rd35+12];
	st.global.f32 	[%rd39+384], %f62;
	add.s32 	%r67, %r67, 128;
	setp.ne.s32 	%p21, %r66, %r7;
	mov.u32 	%r68, %r7;
	@%p21 bra 	$L__BB3_21;
$L__BB3_22:
	setp.eq.s32 	%p22, %r6, 0;
	@%p22 bra 	$L__BB3_26;
	setp.eq.s32 	%p23, %r6, 1;
	mul.wide.u32 	%rd40, %r68, 4;
	add.s64 	%rd15, %rd3, %rd40;
	ld.local.f32 	%f63, [%rd15];
	cvt.u64.u32 	%rd41, %r67;
	add.s64 	%rd42, %rd41, %rd5;
	shl.b64 	%rd43, %rd42, 2;
	add.s64 	%rd16, %rd2, %rd43;
	st.global.f32 	[%rd16], %f63;
	@%p23 bra 	$L__BB3_26;
	setp.eq.s32 	%p24, %r6, 2;
	ld.local.f32 	%f64, [%rd15+4];
	st.global.f32 	[%rd16+128], %f64;
	@%p24 bra 	$L__BB3_26;
	ld.local.f32 	%f65, [%rd15+8];
	st.global.f32 	[%rd16+256], %f65;
$L__BB3_26:
	add.s32 	%r57, %r57, %r4;
	setp.lt.s32 	%p25, %r57, %r32;
	@%p25 bra 	$L__BB3_2;
$L__BB3_27:
	ret;

}
	// .globl	_Z14rms_norm_floatILi32ELi6EEvPfS0_S0_ii
.visible .entry _Z14rms_norm_floatILi32ELi6EEvPfS0_S0_ii(
	.param .u64 .ptr .align 1 _Z14rms_norm_floatILi32ELi6EEvPfS0_S0_ii_param_0,
	.param .u64 .ptr .align 1 _Z14rms_norm_floatILi32ELi6EEvPfS0_S0_ii_param_1,
	.param .u64 .ptr .align 1 _Z14rms_norm_floatILi32ELi6EEvPfS0_S0_ii_param_2,
	.param .u32 _Z14rms_norm_floatILi32ELi6EEvPfS0_S0_ii_param_3,
	.param .u32 _Z14rms_norm_floatILi32ELi6EEvPfS0_S0_ii_param_4
)
{
	.local .align 8 .b8 	__local_depot4[24];
	.reg .b64 	%SP;
	.reg .b64 	%SPL;
	.reg .pred 	%p<26>;
	.reg .b32 	%r<72>;
	.reg .b32 	%f<70>;
	.reg .b64 	%rd<47>;

	mov.u64 	%SPL, __local_depot4;
	ld.param.u64 	%rd17, [_Z14rms_norm_floatILi32ELi6EEvPfS0_S0_ii_param_0];
	ld.param.u64 	%rd18, [_Z14rms_norm_floatILi32ELi6EEvPfS0_S0_ii_param_1];
	ld.param.u32 	%r32, [_Z14rms_norm_floatILi32ELi6EEvPfS0_S0_ii_param_3];
	ld.param.u32 	%r33, [_Z14rms_norm_floatILi32ELi6EEvPfS0_S0_ii_param_4];
	cvta.to.global.u64 	%rd1, %rd17;
	cvta.to.global.u64 	%rd2, %rd18;
	add.u64 	%rd3, %SPL, 0;
	mov.u32 	%r1, %tid.x;
	mov.u32 	%r34, %tid.y;
	mov.u32 	%r35, %ctaid.x;
	mov.u32 	%r2, %ntid.y;
	mad.lo.s32 	%r60, %r35, %r2, %r34;
	setp.ge.s32 	%p1, %r60, %r32;
	@%p1 bra 	$L__BB4_27;
	cvt.rn.f32.s32 	%f1, %r33;
	mov.u32 	%r36, %nctaid.x;
	mul.lo.s32 	%r4, %r2, %r36;
	not.b32 	%r37, %r1;
	add.s32 	%r5, %r33, %r37;
	shr.u32 	%r38, %r5, 5;
	add.s32 	%r39, %r38, 1;
	and.b32  	%r6, %r39, 3;
	and.b32  	%r7, %r39, 268435452;
$L__BB4_2:
	ld.param.u64 	%rd44, [_Z14rms_norm_floatILi32ELi6EEvPfS0_S0_ii_param_2];
	setp.ge.s32 	%p2, %r1, %r33;
	cvta.to.global.u64 	%rd20, %rd44;
	mul.wide.s32 	%rd21, %r60, 4;
	add.s64 	%rd22, %rd20, %rd21;
	ld.global.f32 	%f2, [%rd22];
	mul.lo.s32 	%r41, %r60, %r33;
	cvt.s64.s32 	%rd4, %r41;
	mov.b32 	%r65, 0;
	mov.f32 	%f69, 0f00000000;
	@%p2 bra 	$L__BB4_10;
	setp.lt.u32 	%p3, %r5, 96;
	mov.f32 	%f69, 0f00000000;
	mov.b32 	%r62, 0;
	mov.u32 	%r64, %r1;
	@%p3 bra 	$L__BB4_6;
	and.b32  	%r45, %r39, 268435452;
	neg.s32 	%r63, %r45;
	add.s64 	%rd46, %rd3, 8;
	cvt.u64.u32 	%rd23, %r1;
	add.s64 	%rd24, %rd23, %rd4;
	shl.b64 	%rd25, %rd24, 2;
	add.s64 	%rd26, %rd1, %rd25;
	add.s64 	%rd45, %rd26, 256;
	mov.f32 	%f69, 0f00000000;
	mov.u32 	%r64, %r1;
$L__BB4_5:
	.pragma "nounroll";
	ld.global.f32 	%f16, [%rd45+-256];
	fma.rn.f32 	%f17, %f16, %f16, %f69;
	ld.global.f32 	%f18, [%rd45+-128];
	st.local.v2.f32 	[%rd46+-8], {%f16, %f18};
	fma.rn.f32 	%f19, %f18, %f18, %f17;
	ld.global.f32 	%f20, [%rd45];
	fma.rn.f32 	%f21, %f20, %f20, %f19;
	ld.global.f32 	%f22, [%rd45+128];
	st.local.v2.f32 	[%rd46], {%f20, %f22};
	fma.rn.f32 	%f69, %f22, %f22, %f21;
	add.s32 	%r64, %r64, 128;
	add.s64 	%rd46, %rd46, 16;
	add.s32 	%r63, %r63, 4;
	add.s64 	%rd45, %rd45, 512;
	setp.eq.s32 	%p4, %r63, 0;
	mov.u32 	%r62, %r7;
	@%p4 bra 	$L__BB4_6;
	bra.uni 	$L__BB4_5;
$L__BB4_6:
	setp.eq.s32 	%p5, %r6, 0;
	mov.u32 	%r65, %r7;
	@%p5 bra 	$L__BB4_10;
	setp.eq.s32 	%p6, %r6, 1;
	cvt.u64.u32 	%rd27, %r64;
	add.s64 	%rd28, %rd27, %rd4;
	shl.b64 	%rd29, %rd28, 2;
	add.s64 	%rd7, %rd1, %rd29;
	ld.global.f32 	%f23, [%rd7];
	mul.wide.u32 	%rd30, %r62, 4;
	add.s64 	%rd8, %rd3, %rd30;
	st.local.f32 	[%rd8], %f23;
	fma.rn.f32 	%f69, %f23, %f23, %f69;
	add.s32 	%r65, %r62, 1;
	@%p6 bra 	$L__BB4_10;
	setp.eq.s32 	%p7, %r6, 2;
	ld.global.f32 	%f24, [%rd7+128];
	st.local.f32 	[%rd8+4], %f24;
	fma.rn.f32 	%f69, %f24, %f24, %f69;
	add.s32 	%r65, %r62, 2;
	@%p7 bra 	$L__BB4_10;
	ld.global.f32 	%f25, [%rd7+256];
	st.local.f32 	[%rd8+8], %f25;
	fma.rn.f32 	%f69, %f25, %f25, %f69;
	add.s32 	%r65, %r62, 3;
$L__BB4_10:
	mov.b32 	%r46, %f69;
	shfl.sync.bfly.b32	%r47|%p8, %r46, 16, 31, -1;
	mov.b32 	%f26, %r47;
	add.f32 	%f27, %f69, %f26;
	mov.b32 	%r48, %f27;
	shfl.sync.bfly.b32	%r49|%p9, %r48, 8, 31, -1;
	mov.b32 	%f28, %r49;
	add.f32 	%f29, %f27, %f28;
	mov.b32 	%r50, %f29;
	shfl.sync.bfly.b32	%r51|%p10, %r50, 4, 31, -1;
	mov.b32 	%f30, %r51;
	add.f32 	%f31, %f29, %f30;
	mov.b32 	%r52, %f31;
	shfl.sync.bfly.b32	%r53|%p11, %r52, 2, 31, -1;
	mov.b32 	%f32, %r53;
	add.f32 	%f33, %f31, %f32;
	mov.b32 	%r54, %f33;
	shfl.sync.bfly.b32	%r55|%p12, %r54, 1, 31, -1;
	mov.b32 	%f34, %r55;
	add.f32 	%f35, %f33, %f34;
	div.rn.f32 	%f36, %f35, %f1;
	add.f32 	%f37, %f36, 0f3727C5AC;
	rsqrt.approx.f32 	%f11, %f37;
	setp.eq.s32 	%p13, %r65, 0;
	@%p13 bra 	$L__BB4_18;
	and.b32  	%r20, %r65, 3;
	setp.lt.u32 	%p14, %r65, 4;
	mov.b32 	%r66, 0;
	@%p14 bra 	$L__BB4_14;
	and.b32  	%r66, %r65, 536870908;
	mov.b32 	%r67, 0;
$L__BB4_13:
	.pragma "nounroll";
	mul.wide.u32 	%rd31, %r67, 4;
	add.s64 	%rd32, %rd3, %rd31;
	ld.local.v2.f32 	{%f38, %f39}, [%rd32];
	mul.f32 	%f40, %f11, %f38;
	mul.f32 	%f41, %f2, %f40;
	mul.f32 	%f42, %f11, %f39;
	mul.f32 	%f43, %f2, %f42;
	st.local.v2.f32 	[%rd32], {%f41, %f43};
	ld.local.v2.f32 	{%f44, %f45}, [%rd32+8];
	mul.f32 	%f46, %f11, %f44;
	mul.f32 	%f47, %f2, %f46;
	mul.f32 	%f48, %f11, %f45;
	mul.f32 	%f49, %f2, %f48;
	st.local.v2.f32 	[%rd32+8], {%f47, %f49};
	add.s32 	%r67, %r67, 4;
	setp.eq.s32 	%p15, %r67, %r66;
	@%p15 bra 	$L__BB4_14;
	bra.uni 	$L__BB4_13;
$L__BB4_14:
	setp.eq.s32 	%p16, %r20, 0;
	@%p16 bra 	$L__BB4_18;
	mul.wide.u32 	%rd33, %r66, 4;
	add.s64 	%rd13, %rd3, %rd33;
	ld.local.f32 	%f50, [%rd13];
	mul.f32 	%f51, %f11, %f50;
	mul.f32 	%f52, %f2, %f51;
	st.local.f32 	[%rd13], %f52;
	setp.eq.s32 	%p17, %r20, 1;
	@%p17 bra 	$L__BB4_18;
	ld.local.f32 	%f53, [%rd13+4];
	mul.f32 	%f54, %f11, %f53;
	mul.f32 	%f55, %f2, %f54;
	st.local.f32 	[%rd13+4], %f55;
	setp.eq.s32 	%p18, %r20, 2;
	@%p18 bra 	$L__BB4_18;
	ld.local.f32 	%f56, [%rd13+8];
	mul.f32 	%f57, %f11, %f56;
	mul.f32 	%f58, %f2, %f57;
	st.local.f32 	[%rd13+8], %f58;
$L__BB4_18:
	setp.ge.s32 	%p19, %r1, %r33;
	@%p19 bra 	$L__BB4_26;
	setp.lt.u32 	%p20, %r5, 96;
	mov.b32 	%r71, 0;
	mov.u32 	%r70, %r1;
	@%p20 bra 	$L__BB4_22;
	mov.b32 	%r69, 0;
	mov.u32 	%r70, %r1;
$L__BB4_21:
	.pragma "nounroll";
	mul.wide.u32 	%rd34, %r69, 4;
	add.s64 	%rd35, %rd3, %rd34;
	ld.local.v2.f32 	{%f59, %f60}, [%rd35];
	cvt.u64.u32 	%rd36, %r70;
	add.s64 	%rd37, %rd36, %rd4;
	shl.b64 	%rd38, %rd37, 2;
	add.s64 	%rd39, %rd2, %rd38;
	st.global.f32 	[%rd39], %f59;
	st.global.f32 	[%rd39+128], %f60;
	ld.local.v2.f32 	{%f61, %f62}, [%rd35+8];
	st.global.f32 	[%rd39+256], %f61;
	add.s32 	%r69, %r69, 4;
	st.global.f32 	[%rd39+384], %f62;
	add.s32 	%r70, %r70, 128;
	setp.ne.s32 	%p21, %r69, %r7;
	mov.u32 	%r71, %r7;
	@%p21 bra 	$L__BB4_21;
$L__BB4_22:
	setp.eq.s32 	%p22, %r6, 0;
	@%p22 bra 	$L__BB4_26;
	setp.eq.s32 	%p23, %r6, 1;
	mul.wide.u32 	%rd40, %r71, 4;
	add.s64 	%rd14, %rd3, %rd40;
	ld.local.f32 	%f63, [%rd14];
	cvt.u64.u32 	%rd41, %r70;
	add.s64 	%rd42, %rd41, %rd4;
	shl.b64 	%rd43, %rd42, 2;
	add.s64 	%rd15, %rd2, %rd43;
	st.global.f32 	[%rd15], %f63;
	@%p23 bra 	$L__BB4_26;
	setp.eq.s32 	%p24, %r6, 2;
	ld.local.f32 	%f64, [%rd14+4];
	st.global.f32 	[%rd15+128], %f64;
	@%p24 bra 	$L__BB4_26;
	ld.local.f32 	%f65, [%rd14+8];
	st.global.f32 	[%rd15+256], %f65;
$L__BB4_26:
	add.s32 	%r60, %r60, %r4;
	setp.lt.s32 	%p25, %r60, %r32;
	@%p25 bra 	$L__BB4_2;
$L__BB4_27:
	ret;

}
	// .globl	_Z14rms_norm_floatILi32ELi7EEvPfS0_S0_ii
.visible .entry _Z14rms_norm_floatILi32ELi7EEvPfS0_S0_ii(
	.param .u64 .ptr .align 1 _Z14rms_norm_floatILi32ELi7EEvPfS0_S0_ii_param_0,
	.param .u64 .ptr .align 1 _Z14rms_norm_floatILi32ELi7EEvPfS0_S0_ii_param_1,
	.param .u64 .ptr .align 1 _Z14rms_norm_floatILi32ELi7EEvPfS0_S0_ii_param_2,
	.param .u32 _Z14rms_norm_floatILi32ELi7EEvPfS0_S0_ii_param_3,
	.param .u32 _Z14rms_norm_floatILi32ELi7EEvPfS0_S0_ii_param_4
)
{
	.local .align 4 .b8 	__local_depot5[28];
	.reg .b64 	%SP;
	.reg .b64 	%SPL;
	.reg .pred 	%p<26>;
	.reg .b32 	%r<69>;
	.reg .b32 	%f<70>;
	.reg .b64 	%rd<46>;

	mov.u64 	%SPL, __local_depot5;
	ld.param.u64 	%rd18, [_Z14rms_norm_floatILi32ELi7EEvPfS0_S0_ii_param_0];
	ld.param.u64 	%rd19, [_Z14rms_norm_floatILi32ELi7EEvPfS0_S0_ii_param_1];
	ld.param.u64 	%rd17, [_Z14rms_norm_floatILi32ELi7EEvPfS0_S0_ii_param_2];
	ld.param.u32 	%r32, [_Z14rms_norm_floatILi32ELi7EEvPfS0_S0_ii_param_3];
	ld.param.u32 	%r33, [_Z14rms_norm_floatILi32ELi7EEvPfS0_S0_ii_param_4];
	cvta.to.global.u64 	%rd1, %rd18;
	cvta.to.global.u64 	%rd2, %rd19;
	add.u64 	%rd3, %SPL, 0;
	mov.u32 	%r1, %tid.x;
	mov.u32 	%r34, %tid.y;
	mov.u32 	%r35, %ctaid.x;
	mov.u32 	%r2, %ntid.y;
	mad.lo.s32 	%r57, %r35, %r2, %r34;
	setp.ge.s32 	%p1, %r57, %r32;
	@%p1 bra 	$L__BB5_27;
	cvt.rn.f32.s32 	%f1, %r33;
	mov.u32 	%r36, %nctaid.x;
	mul.lo.s32 	%r4, %r2, %r36;
	not.b32 	%r37, %r1;
	add.s32 	%r5, %r33, %r37;
	shr.u32 	%r38, %r5, 5;
	add.s32 	%r39, %r38, 1;
	and.b32  	%r6, %r39, 3;
	and.b32  	%r7, %r39, 268435452;
	neg.s32 	%r8, %r7;
	cvta.to.global.u64 	%rd4, %rd17;
$L__BB5_2:
	setp.ge.s32 	%p2, %r1, %r33;
	mul.wide.s32 	%rd21, %r57, 4;
	add.s64 	%rd22, %rd4, %rd21;
	ld.global.f32 	%f2, [%rd22];
	mul.lo.s32 	%r41, %r57, %r33;
	cvt.s64.s32 	%rd5, %r41;
	mov.b32 	%r62, 0;
	mov.f32 	%f69, 0f00000000;
	@%p2 bra 	$L__BB5_10;
	setp.lt.u32 	%p3, %r5, 96;
	mov.f32 	%f69, 0f00000000;
	mov.b32 	%r59, 0;
	mov.u32 	%r61, %r1;
	@%p3 bra 	$L__BB5_6;
	add.s64 	%rd45, %rd3, 8;
	cvt.u64.u32 	%rd23, %r1;
	add.s64 	%rd24, %rd23, %rd5;
	shl.b64 	%rd25, %rd24, 2;
	add.s64 	%rd26, %rd1, %rd25;
	add.s64 	%rd44, %rd26, 256;
	mov.f32 	%f69, 0f00000000;
	mov.u32 	%r60, %r8;
	mov.u32 	%r61, %r1;
$L__BB5_5:
	.pragma "nounroll";
	ld.global.f32 	%f16, [%rd44+-256];
	st.local.f32 	[%rd45+-8], %f16;
	fma.rn.f32 	%f17, %f16, %f16, %f69;
	ld.global.f32 	%f18, [%rd44+-128];
	st.local.f32 	[%rd45+-4], %f18;
	fma.rn.f32 	%f19, %f18, %f18, %f17;
	ld.global.f32 	%f20, [%rd44];
	st.local.f32 	[%rd45], %f20;
	fma.rn.f32 	%f21, %f20, %f20, %f19;
	ld.global.f32 	%f22, [%rd44+128];
	st.local.f32 	[%rd45+4], %f22;
	fma.rn.f32 	%f69, %f22, %f22, %f21;
	add.s32 	%r61, %r61, 128;
	add.s64 	%rd45, %rd45, 16;
	add.s32 	%r60, %r60, 4;
	add.s64 	%rd44, %rd44, 512;
	setp.eq.s32 	%p4, %r60, 0;
	mov.u32 	%r59, %r7;
	@%p4 bra 	$L__BB5_6;
	bra.uni 	$L__BB5_5;
$L__BB5_6:
	setp.eq.s32 	%p5, %r6, 0;
	mov.u32 	%r62, %r7;
	@%p5 bra 	$L__BB5_10;
	setp.eq.s32 	%p6, %r6, 1;
	cvt.u64.u32 	%rd27, %r61;
	add.s64 	%rd28, %rd27, %rd5;
	shl.b64 	%rd29, %rd28, 2;
	add.s64 	%rd8, %rd1, %rd29;
	ld.global.f32 	%f23, [%rd8];
	mul.wide.u32 	%rd30, %r59, 4;
	add.s64 	%rd9, %rd3, %rd30;
	st.local.f32 	[%rd9], %f23;
	fma.rn.f32 	%f69, %f23, %f23, %f69;
	add.s32 	%r62, %r59, 1;
	@%p6 bra 	$L__BB5_10;
	setp.eq.s32 	%p7, %r6, 2;
	ld.global.f32 	%f24, [%rd8+128];
	st.local.f32 	[%rd9+4], %f24;
	fma.rn.f32 	%f69, %f24, %f24, %f69;
	add.s32 	%r62, %r59, 2;
	@%p7 bra 	$L__BB5_10;
	ld.global.f32 	%f25, [%rd8+256];
	st.local.f32 	[%rd9+8], %f25;
	fma.rn.f32 	%f69, %f25, %f25, %f69;
	add.s32 	%r62, %r59, 3;
$L__BB5_10:
	mov.b32 	%r43, %f69;
	shfl.sync.bfly.b32	%r44|%p8, %r43, 16, 31, -1;
	mov.b32 	%f26, %r44;
	add.f32 	%f27, %f69, %f26;
	mov.b32 	%r45, %f27;
	shfl.sync.bfly.b32	%r46|%p9, %r45, 8, 31, -1;
	mov.b32 	%f28, %r46;
	add.f32 	%f29, %f27, %f28;
	mov.b32 	%r47, %f29;
	shfl.sync.bfly.b32	%r48|%p10, %r47, 4, 31, -1;
	mov.b32 	%f30, %r48;
	add.f32 	%f31, %f29, %f30;
	mov.b32 	%r49, %f31;
	shfl.sync.bfly.b32	%r50|%p11, %r49, 2, 31, -1;
	mov.b32 	%f32, %r50;
	add.f32 	%f33, %f31, %f32;
	mov.b32 	%r51, %f33;
	shfl.sync.bfly.b32	%r52|%p12, %r51, 1, 31, -1;
	mov.b32 	%f34, %r52;
	add.f32 	%f35, %f33, %f34;
	div.rn.f32 	%f36, %f35, %f1;
	add.f32 	%f37, %f36, 0f3727C5AC;
	rsqrt.approx.f32 	%f11, %f37;
	setp.eq.s32 	%p13, %r62, 0;
	@%p13 bra 	$L__BB5_18;
	and.b32  	%r20, %r62, 3;
	setp.lt.u32 	%p14, %r62, 4;
	mov.b32 	%r63, 0;
	@%p14 bra 	$L__BB5_14;
	and.b32  	%r63, %r62, 536870908;
	mov.b32 	%r64, 0;
$L__BB5_13:
	.pragma "nounroll";
	mul.wide.u32 	%rd31, %r64, 4;
	add.s64 	%rd32, %rd3, %rd31;
	ld.local.f32 	%f38, [%rd32];
	mul.f32 	%f39, %f11, %f38;
	mul.f32 	%f40, %f2, %f39;
	st.local.f32 	[%rd32], %f40;
	ld.local.f32 	%f41, [%rd32+4];
	mul.f32 	%f42, %f11, %f41;
	mul.f32 	%f43, %f2, %f42;
	st.local.f32 	[%rd32+4], %f43;
	ld.local.f32 	%f44, [%rd32+8];
	mul.f32 	%f45, %f11, %f44;
	mul.f32 	%f46, %f2, %f45;
	st.local.f32 	[%rd32+8], %f46;
	ld.local.f32 	%f47, [%rd32+12];
	mul.f32 	%f48, %f11, %f47;
	mul.f32 	%f49, %f2, %f48;
	st.local.f32 	[%rd32+12], %f49;
	add.s32 	%r64, %r64, 4;
	setp.eq.s32 	%p15, %r64, %r63;
	@%p15 bra 	$L__BB5_14;
	bra.uni 	$L__BB5_13;
$L__BB5_14:
	setp.eq.s32 	%p16, %r20, 0;
	@%p16 bra 	$L__BB5_18;
	mul.wide.u32 	%rd33, %r63, 4;
	add.s64 	%rd14, %rd3, %rd33;
	ld.local.f32 	%f50, [%rd14];
	mul.f32 	%f51, %f11, %f50;
	mul.f32 	%f52, %f2, %f51;
	st.local.f32 	[%rd14], %f52;
	setp.eq.s32 	%p17, %r20, 1;
	@%p17 bra 	$L__BB5_18;
	ld.local.f32 	%f53, [%rd14+4];
	mul.f32 	%f54, %f11, %f53;
	mul.f32 	%f55, %f2, %f54;
	st.local.f32 	[%rd14+4], %f55;
	setp.eq.s32 	%p18, %r20, 2;
	@%p18 bra 	$L__BB5_18;
	ld.local.f32 	%f56, [%rd14+8];
	mul.f32 	%f57, %f11, %f56;
	mul.f32 	%f58, %f2, %f57;
	st.local.f32 	[%rd14+8], %f58;
$L__BB5_18:
	setp.ge.s32 	%p19, %r1, %r33;
	@%p19 bra 	$L__BB5_26;
	setp.lt.u32 	%p20, %r5, 96;
	mov.b32 	%r68, 0;
	mov.u32 	%r67, %r1;
	@%p20 bra 	$L__BB5_22;
	mov.b32 	%r66, 0;
	mov.u32 	%r67, %r1;
$L__BB5_21:
	.pragma "nounroll";
	mul.wide.u32 	%rd34, %r66, 4;
	add.s64 	%rd35, %rd3, %rd34;
	ld.local.f32 	%f59, [%rd35];
	cvt.u64.u32 	%rd36, %r67;
	add.s64 	%rd37, %rd36, %rd5;
	shl.b64 	%rd38, %rd37, 2;
	add.s64 	%rd39, %rd2, %rd38;
	st.global.f32 	[%rd39], %f59;
	ld.local.f32 	%f60, [%rd35+4];
	st.global.f32 	[%rd39+128], %f60;
	ld.local.f32 	%f61, [%rd35+8];
	st.global.f32 	[%rd39+256], %f61;
	add.s32 	%r66, %r66, 4;
	ld.local.f32 	%f62, [%rd35+12];
	st.global.f32 	[%rd39+384], %f62;
	add.s32 	%r67, %r67, 128;
	setp.ne.s32 	%p21, %r66, %r7;
	mov.u32 	%r68, %r7;
	@%p21 bra 	$L__BB5_21;
$L__BB5_22:
	setp.eq.s32 	%p22, %r6, 0;
	@%p22 bra 	$L__BB5_26;
	setp.eq.s32 	%p23, %r6, 1;
	mul.wide.u32 	%rd40, %r68, 4;
	add.s64 	%rd15, %rd3, %rd40;
	ld.local.f32 	%f63, [%rd15];
	cvt.u64.u32 	%rd41, %r67;
	add.s64 	%rd42, %rd41, %rd5;
	shl.b64 	%rd43, %rd42, 2;
	add.s64 	%rd16, %rd2, %rd43;
	st.global.f32 	[%rd16], %f63;
	@%p23 bra 	$L__BB5_26;
	setp.eq.s32 	%p24, %r6, 2;
	ld.local.f32 	%f64, [%rd15+4];
	st.global.f32 	[%rd16+128], %f64;
	@%p24 bra 	$L__BB5_26;
	ld.local.f32 	%f65, [%rd15+8];
	st.global.f32 	[%rd16+256], %f65;
$L__BB5_26:
	add.s32 	%r57, %r57, %r4;
	setp.lt.s32 	%p25, %r57, %r32;
	@%p25 bra 	$L__BB5_2;
$L__BB5_27:
	ret;

}
	// .globl	_Z14rms_norm_floatILi32ELi8EEvPfS0_S0_ii
.visible .entry _Z14rms_norm_floatILi32ELi8EEvPfS0_S0_ii(
	.param .u64 .ptr .align 1 _Z14rms_norm_floatILi32ELi8EEvPfS0_S0_ii_param_0,
	.param .u64 .ptr .align 1 _Z14rms_norm_floatILi32ELi8EEvPfS0_S0_ii_param_1,
	.param .u64 .ptr .align 1 _Z14rms_norm_floatILi32ELi8EEvPfS0_S0_ii_param_2,
	.param .u32 _Z14rms_norm_floatILi32ELi8EEvPfS0_S0_ii_param_3,
	.param .u32 _Z14rms_norm_floatILi32ELi8EEvPfS0_S0_ii_param_4
)
{
	.local .align 16 .b8 	__local_depot6[32];
	.reg .b64 	%SP;
	.reg .b64 	%SPL;
	.reg .pred 	%p<26>;
	.reg .b32 	%r<72>;
	.reg .b32 	%f<70>;
	.reg .b64 	%rd<46>;

	mov.u64 	%SPL, __local_depot6;
	ld.param.u64 	%rd16, [_Z14rms_norm_floatILi32ELi8EEvPfS0_S0_ii_param_0];
	ld.param.u64 	%rd17, [_Z14rms_norm_floatILi32ELi8EEvPfS0_S0_ii_param_1];
	ld.param.u32 	%r32, [_Z14rms_norm_floatILi32ELi8EEvPfS0_S0_ii_param_3];
	ld.param.u32 	%r33, [_Z14rms_norm_floatILi32ELi8EEvPfS0_S0_ii_param_4];
	cvta.to.global.u64 	%rd1, %rd16;
	cvta.to.global.u64 	%rd2, %rd17;
	add.u64 	%rd3, %SPL, 0;
	mov.u32 	%r1, %tid.x;
	mov.u32 	%r34, %tid.y;
	mov.u32 	%r35, %ctaid.x;
	mov.u32 	%r2, %ntid.y;
	mad.lo.s32 	%r60, %r35, %r2, %r34;
	setp.ge.s32 	%p1, %r60, %r32;
	@%p1 bra 	$L__BB6_27;
	cvt.rn.f32.s32 	%f1, %r33;
	mov.u32 	%r36, %nctaid.x;
	mul.lo.s32 	%r4, %r2, %r36;
	not.b32 	%r37, %r1;
	add.s32 	%r5, %r33, %r37;
	shr.u32 	%r38, %r5, 5;
	add.s32 	%r39, %r38, 1;
	and.b32  	%r6, %r39, 3;
	and.b32  	%r7, %r39, 268435452;
$L__BB6_2:
	ld.param.u64 	%rd43, [_Z14rms_norm_floatILi32ELi8EEvPfS0_S0_ii_param_2];
	setp.ge.s32 	%p2, %r1, %r33;
	cvta.to.global.u64 	%rd19, %rd43;
	mul.wide.s32 	%rd20, %r60, 4;
	add.s64 	%rd21, %rd19, %rd20;
	ld.global.f32 	%f2, [%rd21];
	mul.lo.s32 	%r41, %r60, %r33;
	cvt.s64.s32 	%rd4, %r41;
	mov.b32 	%r65, 0;
	mov.f32 	%f69, 0f00000000;
	@%p2 bra 	$L__BB6_10;
	setp.lt.u32 	%p3, %r5, 96;
	mov.f32 	%f69, 0f00000000;
	mov.b32 	%r62, 0;
	mov.u32 	%r64, %r1;
	@%p3 bra 	$L__BB6_6;
	and.b32  	%r45, %r39, 268435452;
	neg.s32 	%r63, %r45;
	cvt.u64.u32 	%rd22, %r1;
	add.s64 	%rd23, %rd22, %rd4;
	shl.b64 	%rd24, %rd23, 2;
	add.s64 	%rd25, %rd1, %rd24;
	add.s64 	%rd44, %rd25, 256;
	mov.f32 	%f69, 0f00000000;
	mov.u64 	%rd45, %rd3;
	mov.u32 	%r64, %r1;
$L__BB6_5:
	.pragma "nounroll";
	ld.global.f32 	%f16, [%rd44+-256];
	fma.rn.f32 	%f17, %f16, %f16, %f69;
	ld.global.f32 	%f18, [%rd44+-128];
	fma.rn.f32 	%f19, %f18, %f18, %f17;
	ld.global.f32 	%f20, [%rd44];
	fma.rn.f32 	%f21, %f20, %f20, %f19;
	ld.global.f32 	%f22, [%rd44+128];
	st.local.v4.f32 	[%rd45], {%f16, %f18, %f20, %f22};
	fma.rn.f32 	%f69, %f22, %f22, %f21;
	add.s32 	%r64, %r64, 128;
	add.s64 	%rd45, %rd45, 16;
	add.s32 	%r63, %r63, 4;
	add.s64 	%rd44, %rd44, 512;
	setp.eq.s32 	%p4, %r63, 0;
	mov.u32 	%r62, %r7;
	@%p4 bra 	$L__BB6_6;
	bra.uni 	$L__BB6_5;
$L__BB6_6:
	setp.eq.s32 	%p5, %r6, 0;
	mov.u32 	%r65, %r7;
	@%p5 bra 	$L__BB6_10;
	setp.eq.s32 	%p6, %r6, 1;
	cvt.u64.u32 	%rd26, %r64;
	add.s64 	%rd27, %rd26, %rd4;
	shl.b64 	%rd28, %rd27, 2;
	add.s64 	%rd6, %rd1, %rd28;
	ld.global.f32 	%f23, [%rd6];
	mul.wide.u32 	%rd29, %r62, 4;
	add.s64 	%rd7, %rd3, %rd29;
	st.local.f32 	[%rd7], %f23;
	fma.rn.f32 	%f69, %f23, %f23, %f69;
	add.s32 	%r65, %r62, 1;
	@%p6 bra 	$L__BB6_10;
	setp.eq.s32 	%p7, %r6, 2;
	ld.global.f32 	%f24, [%rd6+128];
	st.local.f32 	[%rd7+4], %f24;
	fma.rn.f32 	%f69, %f24, %f24, %f69;
	add.s32 	%r65, %r62, 2;
	@%p7 bra 	$L__BB6_10;
	ld.global.f32 	%f25, [%rd6+256];
	st.local.f32 	[%rd7+8], %f25;
	fma.rn.f32 	%f69, %f25, %f25, %f69;
	add.s32 	%r65, %r62, 3;
$L__BB6_10:
	mov.b32 	%r46, %f69;
	shfl.sync.bfly.b32	%r47|%p8, %r46, 16, 31, -1;
	mov.b32 	%f26, %r47;
	add.f32 	%f27, %f69, %f26;
	mov.b32 	%r48, %f27;
	shfl.sync.bfly.b32	%r49|%p9, %r48, 8, 31, -1;
	mov.b32 	%f28, %r49;
	add.f32 	%f29, %f27, %f28;
	mov.b32 	%r50, %f29;
	shfl.sync.bfly.b32	%r51|%p10, %r50, 4, 31, -1;
	mov.b32 	%f30, %r51;
	add.f32 	%f31, %f29, %f30;
	mov.b32 	%r52, %f31;
	shfl.sync.bfly.b32	%r53|%p11, %r52, 2, 31, -1;
	mov.b32 	%f32, %r53;
	add.f32 	%f33, %f31, %f32;
	mov.b32 	%r54, %f33;
	shfl.sync.bfly.b32	%r55|%p12, %r54, 1, 31, -1;
	mov.b32 	%f34, %r55;
	add.f32 	%f35, %f33, %f34;
	div.rn.f32 	%f36, %f35, %f1;
	add.f32 	%f37, %f36, 0f3727C5AC;
	rsqrt.approx.f32 	%f11, %f37;
	setp.eq.s32 	%p13, %r65, 0;
	@%p13 bra 	$L__BB6_18;
	and.b32  	%r20, %r65, 3;
	setp.lt.u32 	%p14, %r65, 4;
	mov.b32 	%r66, 0;
	@%p14 bra 	$L__BB6_14;
	and.b32  	%r66, %r65, 536870908;
	mov.b32 	%r67, 0;
$L__BB6_13:
	.pragma "nounroll";
	mul.wide.u32 	%rd30, %r67, 4;
	add.s64 	%rd31, %rd3, %rd30;
	ld.local.v4.f32 	{%f38, %f39, %f40, %f41}, [%rd31];
	mul.f32 	%f42, %f11, %f38;
	mul.f32 	%f43, %f2, %f42;
	mul.f32 	%f44, %f11, %f39;
	mul.f32 	%f45, %f2, %f44;
	mul.f32 	%f46, %f11, %f40;
	mul.f32 	%f47, %f2, %f46;
	mul.f32 	%f48, %f11, %f41;
	mul.f32 	%f49, %f2, %f48;
	st.local.v4.f32 	[%rd31], {%f43, %f45, %f47, %f49};
	add.s32 	%r67, %r67, 4;
	setp.eq.s32 	%p15, %r67, %r66;
	@%p15 bra 	$L__BB6_14;
	bra.uni 	$L__BB6_13;
$L__BB6_14:
	setp.eq.s32 	%p16, %r20, 0;
	@%p16 bra 	$L__BB6_18;
	mul.wide.u32 	%rd32, %r66, 4;
	add.s64 	%rd12, %rd3, %rd32;
	ld.local.f32 	%f50, [%rd12];
	mul.f32 	%f51, %f11, %f50;
	mul.f32 	%f52, %f2, %f51;
	st.local.f32 	[%rd12], %f52;
	setp.eq.s32 	%p17, %r20, 1;
	@%p17 bra 	$L__BB6_18;
	ld.local.f32 	%f53, [%rd12+4];
	mul.f32 	%f54, %f11, %f53;
	mul.f32 	%f55, %f2, %f54;
	st.local.f32 	[%rd12+4], %f55;
	setp.eq.s32 	%p18, %r20, 2;
	@%p18 bra 	$L__BB6_18;
	ld.local.f32 	%f56, [%rd12+8];
	mul.f32 	%f57, %f11, %f56;
	mul.f32 	%f58, %f2, %f57;
	st.local.f32 	[%rd12+8], %f58;
$L__BB6_18:
	setp.ge.s32 	%p19, %r1, %r33;
	@%p19 bra 	$L__BB6_26;
	setp.lt.u32 	%p20, %r5, 96;
	mov.b32 	%r71, 0;
	mov.u32 	%r70, %r1;
	@%p20 bra 	$L__BB6_22;
	mov.b32 	%r69, 0;
	mov.u32 	%r70, %r1;
$L__BB6_21:
	.pragma "nounroll";
	mul.wide.u32 	%rd33, %r69, 4;
	add.s64 	%rd34, %rd3, %rd33;
	ld.local.v4.f32 	{%f59, %f60, %f61, %f62}, [%rd34];
	cvt.u64.u32 	%rd35, %r70;
	add.s64 	%rd36, %rd35, %rd4;
	shl.b64 	%rd37, %rd36, 2;
	add.s64 	%rd38, %rd2, %rd37;
	st.global.f32 	[%rd38], %f59;
	st.global.f32 	[%rd38+128], %f60;
	st.global.f32 	[%rd38+256], %f61;
	add.s32 	%r69, %r69, 4;
	st.global.f32 	[%rd38+384], %f62;
	add.s32 	%r70, %r70, 128;
	setp.ne.s32 	%p21, %r69, %r7;
	mov.u32 	%r71, %r7;
	@%p21 bra 	$L__BB6_21;
$L__BB6_22:
	setp.eq.s32 	%p22, %r6, 0;
	@%p22 bra 	$L__BB6_26;
	setp.eq.s32 	%p23, %r6, 1;
	mul.wide.u32 	%rd39, %r71, 4;
	add.s64 	%rd13, %rd3, %rd39;
	ld.local.f32 	%f63, [%rd13];
	cvt.u64.u32 	%rd40, %r70;
	add.s64 	%rd41, %rd40, %rd4;
	shl.b64 	%rd42, %rd41, 2;
	add.s64 	%rd14, %rd2, %rd42;
	st.global.f32 	[%rd14], %f63;
	@%p23 bra 	$L__BB6_26;
	setp.eq.s32 	%p24, %r6, 2;
	ld.local.f32 	%f64, [%rd13+4];
	st.global.f32 	[%rd14+128], %f64;
	@%p24 bra 	$L__BB6_26;
	ld.local.f32 	%f65, [%rd13+8];
	st.global.f32 	[%rd14+256], %f65;
$L__BB6_26:
	add.s32 	%r60, %r60, %r4;
	setp.lt.s32 	%p25, %r60, %r32;
	@%p25 bra 	$L__BB6_2;
$L__BB6_27:
	ret;

}
	// .globl	_Z14rms_norm_floatILi32ELi9EEvPfS0_S0_ii
.visible .entry _Z14rms_norm_floatILi32ELi9EEvPfS0_S0_ii(
	.param .u64 .ptr .align 1 _Z14rms_norm_floatILi32ELi9EEvPfS0_S0_ii_param_0,
	.param .u64 .ptr .align 1 _Z14rms_norm_floatILi32ELi9EEvPfS0_S0_ii_param_1,
	.param .u64 .ptr .align 1 _Z14rms_norm_floatILi32ELi9EEvPfS0_S0_ii_param_2,
	.param .u32 _Z14rms_norm_floatILi32ELi9EEvPfS0_S0_ii_param_3,
	.param .u32 _Z14rms_norm_floatILi32ELi9EEvPfS0_S0_ii_param_4
)
{
	.local .align 4 .b8 	__local_depot7[36];
	.reg .b64 	%SP;
	.reg .b64 	%SPL;
	.reg .pred 	%p<26>;
	.reg .b32 	%r<69>;
	.reg .b32 	%f<70>;
	.reg .b64 	%rd<46>;

	mov.u64 	%SPL, __local_depot7;
	ld.param.u64 	%rd18, [_Z14rms_norm_floatILi32ELi9EEvPfS0_S0_ii_param_0];
	ld.param.u64 	%rd19, [_Z14rms_norm_floatILi32ELi9EEvPfS0_S0_ii_param_1];
	ld.param.u64 	%rd17, [_Z14rms_norm_floatILi32ELi9EEvPfS0_S0_ii_param_2];
	ld.param.u32 	%r32, [_Z14rms_norm_floatILi32ELi9EEvPfS0_S0_ii_param_3];
	ld.param.u32 	%r33, [_Z14rms_norm_floatILi32ELi9EEvPfS0_S0_ii_param_4];
	cvta.to.global.u64 	%rd1, %rd18;
	cvta.to.global.u64 	%rd2, %rd19;
	add.u64 	%rd3, %SPL, 0;
	mov.u32 	%r1, %tid.x;
	mov.u32 	%r34, %tid.y;
	mov.u32 	%r35, %ctaid.x;
	mov.u32 	%r2, %ntid.y;
	mad.lo.s32 	%r57, %r35, %r2, %r34;
	setp.ge.s32 	%p1, %r57, %r32;
	@%p1 bra 	$L__BB7_27;
	cvt.rn.f32.s32 	%f1, %r33;
	mov.u32 	%r36, %nctaid.x;
	mul.lo.s32 	%r4, %r2, %r36;
	not.b32 	%r37, %r1;
	add.s32 	%r5, %r33, %r37;
	shr.u32 	%r38, %r5, 5;
	add.s32 	%r39, %r38, 1;
	and.b32  	%r6, %r39, 3;
	and.b32  	%r7, %r39, 268435452;
	neg.s32 	%r8, %r7;
	cvta.to.global.u64 	%rd4, %rd17;
$L__BB7_2:
	setp.ge.s32 	%p2, %r1, %r33;
	mul.wide.s32 	%rd21, %r57, 4;
	add.s64 	%rd22, %rd4, %rd21;
	ld.global.f32 	%f2, [%rd22];
	mul.lo.s32 	%r41, %r57, %r33;
	cvt.s64.s32 	%rd5, %r41;
	mov.b32 	%r62, 0;
	mov.f32 	%f69, 0f00000000;
	@%p2 bra 	$L__BB7_10;
	setp.lt.u32 	%p3, %r5, 96;
	mov.f32 	%f69, 0f00000000;
	mov.b32 	%r59, 0;
	mov.u32 	%r61, %r1;
	@%p3 bra 	$L__BB7_6;
	add.s64 	%rd45, %rd3, 8;
	cvt.u64.u32 	%rd23, %r1;
	add.s64 	%rd24, %rd23, %rd5;
	shl.b64 	%rd25, %rd24, 2;
	add.s64 	%rd26, %rd1, %rd25;
	add.s64 	%rd44, %rd26, 256;
	mov.f32 	%f69, 0f00000000;
	mov.u32 	%r60, %r8;
	mov.u32 	%r61, %r1;
$L__BB7_5:
	.pragma "nounroll";
	ld.global.f32 	%f16, [%rd44+-256];
	st.local.f32 	[%rd45+-8], %f16;
	fma.rn.f32 	%f17, %f16, %f16, %f69;
	ld.global.f32 	%f18, [%rd44+-128];
	st.local.f32 	[%rd45+-4], %f18;
	fma.rn.f32 	%f19, %f18, %f18, %f17;
	ld.global.f32 	%f20, [%rd44];
	st.local.f32 	[%rd45], %f20;
	fma.rn.f32 	%f21, %f20, %f20, %f19;
	ld.global.f32 	%f22, [%rd44+128];
	st.local.f32 	[%rd45+4], %f22;
	fma.rn.f32 	%f69, %f22, %f22, %f21;
	add.s32 	%r61, %r61, 128;
	add.s64 	%rd45, %rd45, 16;
	add.s32 	%r60, %r60, 4;
	add.s64 	%rd44, %rd44, 512;
	setp.eq.s32 	%p4, %r60, 0;
	mov.u32 	%r59, %r7;
	@%p4 bra 	$L__BB7_6;
	bra.uni 	$L__BB7_5;
$L__BB7_6:
	setp.eq.s32 	%p5, %r6, 0;
	mov.u32 	%r62, %r7;
	@%p5 bra 	$L__BB7_10;
	setp.eq.s32 	%p6, %r6, 1;
	cvt.u64.u32 	%rd27, %r61;
	add.s64 	%rd28, %rd27, %rd5;
	shl.b64 	%rd29, %rd28, 2;
	add.s64 	%rd8, %rd1, %rd29;
	ld.global.f32 	%f23, [%rd8];
	mul.wide.u32 	%rd30, %r59, 4;
	add.s64 	%rd9, %rd3, %rd30;
	st.local.f32 	[%rd9], %f23;
	fma.rn.f32 	%f69, %f23, %f23, %f69;
	add.s32 	%r62, %r59, 1;
	@%p6 bra 	$L__BB7_10;
	setp.eq.s32 	%p7, %r6, 2;
	ld.global.f32 	%f24, [%rd8+128];
	st.local.f32 	[%rd9+4], %f24;
	fma.rn.f32 	%f69, %f24, %f24, %f69;
	add.s32 	%r62, %r59, 2;
	@%p7 bra 	$L__BB7_10;
	ld.global.f32 	%f25, [%rd8+256];
	st.local.f32 	[%rd9+8], %f25;
	fma.rn.f32 	%f69, %f25, %f25, %f69;
	add.s32 	%r62, %r59, 3;
$L__BB7_10:
	mov.b32 	%r43, %f69;
	shfl.sync.bfly.b32	%r44|%p8, %r43, 16, 31, -1;
	mov.b32 	%f26, %r44;
	add.f32 	%f27, %f69, %f26;
	mov.b32 	%r45, %f27;
	shfl.sync.bfly.b32	%r46|%p9, %r45, 8, 31, -1;
	mov.b32 	%f28, %r46;
	add.f32 	%f29, %f27, %f28;
	mov.b32 	%r47, %f29;
	shfl.sync.bfly.b32	%r48|%p10, %r47, 4, 31, -1;
	mov.b32 	%f30, %r48;
	add.f32 	%f31, %f29, %f30;
	mov.b32 	%r49, %f31;
	shfl.sync.bfly.b32	%r50|%p11, %r49, 2, 31, -1;
	mov.b32 	%f32, %r50;
	add.f32 	%f33, %f31, %f32;
	mov.b32 	%r51, %f33;
	shfl.sync.bfly.b32	%r52|%p12, %r51, 1, 31, -1;
	mov.b32 	%f34, %r52;
	add.f32 	%f35, %f33, %f34;
	div.rn.f32 	%f36, %f35, %f1;
	add.f32 	%f37, %f36, 0f3727C5AC;
	rsqrt.approx.f32 	%f11, %f37;
	setp.eq.s32 	%p13, %r62, 0;
	@%p13 bra 	$L__BB7_18;
	and.b32  	%r20, %r62, 3;
	setp.lt.u32 	%p14, %r62, 4;
	mov.b32 	%r63, 0;
	@%p14 bra 	$L__BB7_14;
	and.b32  	%r63, %r62, 536870908;
	mov.b32 	%r64, 0;
$L__BB7_13:
	.pragma "nounroll";
	mul.wide.u32 	%rd31, %r64, 4;
	add.s64 	%rd32, %rd3, %rd31;
	ld.local.f32 	%f38, [%rd32];
	mul.f32 	%f39, %f11, %f38;
	mul.f32 	%f40, %f2, %f39;
	st.local.f32 	[%rd32], %f40;
	ld.local.f32 	%f41, [%rd32+4];
	mul.f32 	%f42, %f11, %f41;
	mul.f32 	%f43, %f2, %f42;
	st.local.f32 	[%rd32+4], %f43;
	ld.local.f32 	%f44, [%rd32+8];
	mul.f32 	%f45, %f11, %f44;
	mul.f32 	%f46, %f2, %f45;
	st.local.f32 	[%rd32+8], %f46;
	ld.local.f32 	%f47, [%rd32+12];
	mul.f32 	%f48, %f11, %f47;
	mul.f32 	%f49, %f2, %f48;
	st.local.f32 	[%rd32+12], %f49;
	add.s32 	%r64, %r64, 4;
	setp.eq.s32 	%p15, %r64, %r63;
	@%p15 bra 	$L__BB7_14;
	bra.uni 	$L__BB7_13;
$L__BB7_14:
	setp.eq.s32 	%p16, %r20, 0;
	@%p16 bra 	$L__BB7_18;
	mul.wide.u32 	%rd33, %r63, 4;
	add.s64 	%rd14, %rd3, %rd33;
	ld.local.f32 	%f50, [%rd14];
	mul.f32 	%f51, %f11, %f50;
	mul.f32 	%f52, %f2, %f51;
	st.local.f32 	[%rd14], %f52;
	setp.eq.s32 	%p17, %r20, 1;
	@%p17 bra 	$L__BB7_18;
	ld.local.f32 	%f53, [%rd14+4];
	mul.f32 	%f54, %f11, %f53;
	mul.f32 	%f55, %f2, %f54;
	st.local.f32 	[%rd14+4], %f55;
	setp.eq.s32 	%p18, %r20, 2;
	@%p18 bra 	$L__BB7_18;
	ld.local.f32 	%f56, [%rd14+8];
	mul.f32 	%f57, %f11, %f56;
	mul.f32 	%f58, %f2, %f57;
	st.local.f32 	[%rd14+8], %f58;
$L__BB7_18:
	setp.ge.s32 	%p19, %r1, %r33;
	@%p19 bra 	$L__BB7_26;
	setp.lt.u32 	%p20, %r5, 96;
	mov.b32 	%r68, 0;
	mov.u32 	%r67, %r1;
	@%p20 bra 	$L__BB7_22;
	mov.b32 	%r66, 0;
	mov.u32 	%r67, %r1;
$L__BB7_21:
	.pragma "nounroll";
	mul.wide.u32 	%rd34, %r66, 4;
	add.s64 	%rd35, %rd3, %rd34;
	ld.local.f32 	%f59, [%rd35];
	cvt.u64.u32 	%rd36, %r67;
	add.s64 	%rd37, %rd36, %rd5;
	shl.b64 	%rd38, %rd37, 2;
	add.s64 	%rd39, %rd2, %rd38;
	st.global.f32 	[%rd39], %f59;
	ld.local.f32 	%f60, [%rd35+4];
	st.global.f32 	[%rd39+128], %f60;
	ld.local.f32 	%f61, [%rd35+8];
	st.global.f32 	[%rd39+256], %f61;
	add.s32 	%r66, %r66, 4;
	ld.local.f32 	%f62, [%rd35+12];
	st.global.f32 	[%rd39+384], %f62;
	add.s32 	%r67, %r67, 128;
	setp.ne.s32 	%p21, %r66, %r7;
	mov.u32 	%r68, %r7;
	@%p21 bra 	$L__BB7_21;
$L__BB7_22:
	setp.eq.s32 	%p22, %r6, 0;
	@%p22 bra 	$L__BB7_26;
	setp.eq.s32 	%p23, %r6, 1;
	mul.wide.u32 	%rd40, %r68, 4;
	add.s64 	%rd15, %rd3, %rd40;
	ld.local.f32 	%f63, [%rd15];
	cvt.u64.u32 	%rd41, %r67;
	add.s64 	%rd42, %rd41, %rd5;
	shl.b64 	%rd43, %rd42, 2;
	add.s64 	%rd16, %rd2, %rd43;
	st.global.f32 	[%rd16], %f63;
	@%p23 bra 	$L__BB7_26;
	setp.eq.s32 	%p24, %r6, 2;
	ld.local.f32 	%f64, [%rd15+4];
	st.global.f32 	[%rd16+128], %f64;
	@%p24 bra 	$L__BB7_26;
	ld.local.f32 	%f65, [%rd15+8];
	st.global.f32 	[%rd16+256], %f65;
$L__BB7_26:
	add.s32 	%r57, %r57, %r4;
	setp.lt.s32 	%p25, %r57, %r32;
	@%p25 bra 	$L__BB7_2;
$L__BB7_27:
	ret;

}
	// .globl	_Z14rms_norm_floatILi32ELi10EEvPfS0_S0_ii
.visible .entry _Z14rms_norm_floatILi32ELi10EEvPfS0_S0_ii(
	.param .u64 .ptr .align 1 _Z14rms_norm_floatILi32ELi10EEvPfS0_S0_ii_param_0,
	.param .u64 .ptr .align 1 _Z14rms_norm_floatILi32ELi10EEvPfS0_S0_ii_param_1,
	.param .u64 .ptr .align 1 _Z14rms_norm_floatILi32ELi10EEvPfS0_S0_ii_param_2,
	.param .u32 _Z14rms_norm_floatILi32ELi10EEvPfS0_S0_ii_param_3,
	.param .u32 _Z14rms_norm_floatILi32ELi10EEvPfS0_S0_ii_param_4
)
{
	.local .align 8 .b8 	__local_depot8[40];
	.reg .b64 	%SP;
	.reg .b64 	%SPL;
	.reg .pred 	%p<26>;
	.reg .b32 	%r<72>;
	.reg .b32 	%f<70>;
	.reg .b64 	%rd<47>;

	mov.u64 	%SPL, __local_depot8;
	ld.param.u64 	%rd17, [_Z14rms_norm_floatILi32ELi10EEvPfS0_S0_ii_param_0];
	ld.param.u64 	%rd18, [_Z14rms_norm_floatILi32ELi10EEvPfS0_S0_ii_param_1];
	ld.param.u32 	%r32, [_Z14rms_norm_floatILi32ELi10EEvPfS0_S0_ii_param_3];
	ld.param.u32 	%r33, [_Z14rms_norm_floatILi32ELi10EEvPfS0_S0_ii_param_4];
	cvta.to.global.u64 	%rd1, %rd17;
	cvta.to.global.u64 	%rd2, %rd18;
	add.u64 	%rd3, %SPL, 0;
	mov.u32 	%r1, %tid.x;
	mov.u32 	%r34, %tid.y;
	mov.u32 	%r35, %ctaid.x;
	mov.u32 	%r2, %ntid.y;
	mad.lo.s32 	%r60, %r35, %r2, %r34;
	setp.ge.s32 	%p1, %r60, %r32;
	@%p1 bra 	$L__BB8_27;
	cvt.rn.f32.s32 	%f1, %r33;
	mov.u32 	%r36, %nctaid.x;
	mul.lo.s32 	%r4, %r2, %r36;
	not.b32 	%r37, %r1;
	add.s32 	%r5, %r33, %r37;
	shr.u32 	%r38, %r5, 5;
	add.s32 	%r39, %r38, 1;
	and.b32  	%r6, %r39, 3;
	and.b32  	%r7, %r39, 268435452;
$L__BB8_2:
	ld.param.u64 	%rd44, [_Z14rms_norm_floatILi32ELi10EEvPfS0_S0_ii_param_2];
	setp.ge.s32 	%p2, %r1, %r33;
	cvta.to.global.u64 	%rd20, %rd44;
	mul.wide.s32 	%rd21, %r60, 4;
	add.s64 	%rd22, %rd20, %rd21;
	ld.global.f32 	%f2, [%rd22];
	mul.lo.s32 	%r41, %r60, %r33;
	cvt.s64.s32 	%rd4, %r41;
	mov.b32 	%r65, 0;
	mov.f32 	%f69, 0f00000000;
	@%p2 bra 	$L__BB8_10;
	setp.lt.u32 	%p3, %r5, 96;
	mov.f32 	%f69, 0f00000000;
	mov.b32 	%r62, 0;
	mov.u32 	%r64, %r1;
	@%p3 bra 	$L__BB8_6;
	and.b32  	%r45, %r39, 268435452;
	neg.s32 	%r63, %r45;
	add.s64 	%rd46, %rd3, 8;
	cvt.u64.u32 	%rd23, %r1;
	add.s64 	%rd24, %rd23, %rd4;
	shl.b64 	%rd25, %rd24, 2;
	add.s64 	%rd26, %rd1, %rd25;
	add.s64 	%rd45, %rd26, 256;
	mov.f32 	%f69, 0f00000000;
	mov.u32 	%r64, %r1;
$L__BB8_5:
	.pragma "nounroll";
	ld.global.f32 	%f16, [%rd45+-256];
	fma.rn.f32 	%f17, %f16, %f16, %f69;
	ld.global.f32 	%f18, [%rd45+-128];
	st.local.v2.f32 	[%rd46+-8], {%f16, %f18};
	fma.rn.f32 	%f19, %f18, %f18, %f17;
	ld.global.f32 	%f20, [%rd45];
	fma.rn.f32 	%f21, %f20, %f20, %f19;
	ld.global.f32 	%f22, [%rd45+128];
	st.local.v2.f32 	[%rd46], {%f20, %f22};
	fma.rn.f32 	%f69, %f22, %f22, %f21;
	add.s32 	%r64, %r64, 128;
	add.s64 	%rd46, %rd46, 16;
	add.s32 	%r63, %r63, 4;
	add.s64 	%rd45, %rd45, 512;
	setp.eq.s32 	%p4, %r63, 0;
	mov.u32 	%r62, %r7;
	@%p4 bra 	$L__BB8_6;
	bra.uni 	$L__BB8_5;
$L__BB8_6:
	setp.eq.s32 	%p5, %r6, 0;
	mov.u32 	%r65, %r7;
	@%p5 bra 	$L__BB8_10;
	setp.eq.s32 	%p6, %r6, 1;
	cvt.u64.u32 	%rd27, %r64;
	add.s64 	%rd28, %rd27, %rd4;
	shl.b64 	%rd29, %rd28, 2;
	add.s64 	%rd7, %rd1, %rd29;
	ld.global.f32 	%f23, [%rd7];
	mul.wide.u32 	%rd30, %r62, 4;
	add.s64 	%rd8, %rd3, %rd30;
	st.local.f32 	[%rd8], %f23;
	fma.rn.f32 	%f69, %f23, %f23, %f69;
	add.s32 	%r65, %r62, 1;
	@%p6 bra 	$L__BB8_10;
	setp.eq.s32 	%p7, %r6, 2;
	ld.global.f32 	%f24, [%rd7+128];
	st.local.f32 	[%rd8+4], %f24;
	fma.rn.f32 	%f69, %f24, %f24, %f69;
	add.s32 	%r65, %r62, 2;
	@%p7 bra 	$L__BB8_10;
	ld.global.f32 	%f25, [%rd7+256];
	st.local.f32 	[%rd8+8], %f25;
	fma.rn.f32 	%f69, %f25, %f25, %f69;
	add.s32 	%r65, %r62, 3;
$L__BB8_10:
	mov.b32 	%r46, %f69;
	shfl.sync.bfly.b32	%r47|%p8, %r46, 16, 31, -1;
	mov.b32 	%f26, %r47;
	add.f32 	%f27, %f69, %f26;
	mov.b32 	%r48, %f27;
	shfl.sync.bfly.b32	%r49|%p9, %r48, 8, 31, -1;
	mov.b32 	%f28, %r49;
	add.f32 	%f29, %f27, %f28;
	mov.b32 	%r50, %f29;
	shfl.sync.bfly.b32	%r51|%p10, %r50, 4, 31, -1;
	mov.b32 	%f30, %r51;
	add.f32 	%f31, %f29, %f30;
	mov.b32 	%r52, %f31;
	shfl.sync.bfly.b32	%r53|%p11, %r52, 2, 31, -1;
	mov.b32 	%f32, %r53;
	add.f32 	%f33, %f31, %f32;
	mov.b32 	%r54, %f33;
	shfl.sync.bfly.b32	%r55|%p12, %r54, 1, 31, -1;
	mov.b32 	%f34, %r55;
	add.f32 	%f35, %f33, %f34;
	div.rn.f32 	%f36, %f35, %f1;
	add.f32 	%f37, %f36, 0f3727C5AC;
	rsqrt.approx.f32 	%f11, %f37;
	setp.eq.s32 	%p13, %r65, 0;
	@%p13 bra 	$L__BB8_18;
	and.b32  	%r20, %r65, 3;
	setp.lt.u32 	%p14, %r65, 4;
	mov.b32 	%r66, 0;
	@%p14 bra 	$L__BB8_14;
	and.b32  	%r66, %r65, 536870908;
	mov.b32 	%r67, 0;
$L__BB8_13:
	.pragma "nounroll";
	mul.wide.u32 	%rd31, %r67, 4;
	add.s64 	%rd32, %rd3, %rd31;
	ld.local.v2.f32 	{%f38, %f39}, [%rd32];
	mul.f32 	%f40, %f11, %f38;
	mul.f32 	%f41, %f2, %f40;
	mul.f32 	%f42, %f11, %f39;
	mul.f32 	%f43, %f2, %f42;
	st.local.v2.f32 	[%rd32], {%f41, %f43};
	ld.local.v2.f32 	{%f44, %f45}, [%rd32+8];
	mul.f32 	%f46, %f11, %f44;
	mul.f32 	%f47, %f2, %f46;
	mul.f32 	%f48, %f11, %f45;
	mul.f32 	%f49, %f2, %f48;
	st.local.v2.f32 	[%rd32+8], {%f47, %f49};
	add.s32 	%r67, %r67, 4;
	setp.eq.s32 	%p15, %r67, %r66;
	@%p15 bra 	$L__BB8_14;
	bra.uni 	$L__BB8_13;
$L__BB8_14:
	setp.eq.s32 	%p16, %r20, 0;
	@%p16 bra 	$L__BB8_18;
	mul.wide.u32 	%rd33, %r66, 4;
	add.s64 	%rd13, %rd3, %rd33;
	ld.local.f32 	%f50, [%rd13];
	mul.f32 	%f51, %f11, %f50;
	mul.f32 	%f52, %f2, %f51;
	st.local.f32 	[%rd13], %f52;
	setp.eq.s32 	%p17, %r20, 1;
	@%p17 bra 	$L__BB8_18;
	ld.local.f32 	%f53, [%rd13+4];
	mul.f32 	%f54, %f11, %f53;
	mul.f32 	%f55, %f2, %f54;
	st.local.f32 	[%rd13+4], %f55;
	setp.eq.s32 	%p18, %r20, 2;
	@%p18 bra 	$L__BB8_18;
	ld.local.f32 	%f56, [%rd13+8];
	mul.f32 	%f57, %f11, %f56;
	mul.f32 	%f58, %f2, %f57;
	st.local.f32 	[%rd13+8], %f58;
$L__BB8_18:
	setp.ge.s32 	%p19, %r1, %r33;
	@%p19 bra 	$L__BB8_26;
	setp.lt.u32 	%p20, %r5, 96;
	mov.b32 	%r71, 0;
	mov.u32 	%r70, %r1;
	@%p20 bra 	$L__BB8_22;
	mov.b32 	%r69, 0;
	mov.u32 	%r70, %r1;
$L__BB8_21:
	.pragma "nounroll";
	mul.wide.u32 	%rd34, %r69, 4;
	add.s64 	%rd35, %rd3, %rd34;
	ld.local.v2.f32 	{%f59, %f60}, [%rd35];
	cvt.u64.u32 	%rd36, %r70;
	add.s64 	%rd37, %rd36, %rd4;
	shl.b64 	%rd38, %rd37, 2;
	add.s64 	%rd39, %rd2, %rd38;
	st.global.f32 	[%rd39], %f59;
	st.global.f32 	[%rd39+128], %f60;
	ld.local.v2.f32 	{%f61, %f62}, [%rd35+8];
	st.global.f32 	[%rd39+256], %f61;
	add.s32 	%r69, %r69, 4;
	st.global.f32 	[%rd39+384], %f62;
	add.s32 	%r70, %r70, 128;
	setp.ne.s32 	%p21, %r69, %r7;
	mov.u32 	%r71, %r7;
	@%p21 bra 	$L__BB8_21;
$L__BB8_22:
	setp.eq.s32 	%p22, %r6, 0;
	@%p22 bra 	$L__BB8_26;
	setp.eq.s32 	%p23, %r6, 1;
	mul.wide.u32 	%rd40, %r71, 4;
	add.s64 	%rd14, %rd3, %rd40;
	ld.local.f32 	%f63, [%rd14];
	cvt.u64.u32 	%rd41, %r70;
	add.s64 	%rd42, %rd41, %rd4;
	shl.b64 	%rd43, %rd42, 2;
	add.s64 	%rd15, %rd2, %rd43;
	st.global.f32 	[%rd15], %f63;
	@%p23 bra 	$L__BB8_26;
	setp.eq.s32 	%p24, %r6, 2;
	ld.local.f32 	%f64, [%rd14+4];
	st.global.f32 	[%rd15+128], %f64;
	@%p24 bra 	$L__BB8_26;
	ld.local.f32 	%f65, [%rd14+8];
	st.global.f32 	[%rd15+256], %f65;
$L__BB8_26:
	add.s32 	%r60, %r60, %r4;
	setp.lt.s32 	%p25, %r60, %r32;
	@%p25 bra 	$L__BB8_2;
$L__BB8_27:
	ret;

}
	// .globl	_Z14rms_norm_floatILi32ELi11EEvPfS0_S0_ii
.visible .entry _Z14rms_norm_floatILi32ELi11EEvPfS0_S0_ii(
	.param .u64 .ptr .align 1 _Z14rms_norm_floatILi32ELi11EEvPfS0_S0_ii_param_0,
	.param .u64 .ptr .align 1 _Z14rms_norm_floatILi32ELi11EEvPfS0_S0_ii_param_1,
	.param .u64 .ptr .align 1 _Z14rms_norm_floatILi32ELi11EEvPfS0_S0_ii_param_2,
	.param .u32 _Z14rms_norm_floatILi32ELi11EEvPfS0_S0_ii_param_3,
	.param .u32 _Z14rms_norm_floatILi32ELi11EEvPfS0_S0_ii_param_4
)
{
	.local .align 4 .b8 	__local_depot9[44];
	.reg .b64 	%SP;
	.reg .b64 	%SPL;
	.reg .pred 	%p<26>;
	.reg .b32 	%r<69>;
	.reg .b32 	%f<70>;
	.reg .b64 	%rd<46>;

	mov.u64 	%SPL, __local_depot9;
	ld.param.u64 	%rd18, [_Z14rms_norm_floatILi32ELi11EEvPfS0_S0_ii_param_0];
	ld.param.u64 	%rd19, [_Z14rms_norm_floatILi32ELi11EEvPfS0_S0_ii_param_1];
	ld.param.u64 	%rd17, [_Z14rms_norm_floatILi32ELi11EEvPfS0_S0_ii_param_2];
	ld.param.u32 	%r32, [_Z14rms_norm_floatILi32ELi11EEvPfS0_S0_ii_param_3];
	ld.param.u32 	%r33, [_Z14rms_norm_floatILi32ELi11EEvPfS0_S0_ii_param_4];
	cvta.to.global.u64 	%rd1, %rd18;
	cvta.to.global.u64 	%rd2, %rd19;
	add.u64 	%rd3, %SPL, 0;
	mov.u32 	%r1, %tid.x;
	mov.u32 	%r34, %tid.y;
	mov.u32 	%r35, %ctaid.x;
	mov.u32 	%r2, %ntid.y;
	mad.lo.s32 	%r57, %r35, %r2, %r34;
	setp.ge.s32 	%p1, %r57, %r32;
	@%p1 bra 	$L__BB9_27;
	cvt.rn.f32.s32 	%f1, %r33;
	mov.u32 	%r36, %nctaid.x;
	mul.lo.s32 	%r4, %r2, %r36;
	not.b32 	%r37, %r1;
	add.s32 	%r5, %r33, %r37;
	shr.u32 	%r38, %r5, 5;
	add.s32 	%r39, %r38, 1;
	and.b32  	%r6, %r39, 3;
	and.b32  	%r7, %r39, 268435452;
	neg.s32 	%r8, %r7;
	cvta.to.global.u64 	%rd4, %rd17;
$L__BB9_2:
	setp.ge.s32 	%p2, %r1, %r33;
	mul.wide.s32 	%rd21, %r57, 4;
	add.s64 	%rd22, %rd4, %rd21;
	ld.global.f32 	%f2, [%rd22];
	mul.lo.s32 	%r41, %r57, %r33;
	cvt.s64.s32 	%rd5, %r41;
	mov.b32 	%r62, 0;
	mov.f32 	%f69, 0f00000000;
	@%p2 bra 	$L__BB9_10;
	setp.lt.u32 	%p3, %r5, 96;
	mov.f32 	%f69, 0f00000000;
	mov.b32 	%r59, 0;
	mov.u32 	%r61, %r1;
	@%p3 bra 	$L__BB9_6;
	add.s64 	%rd45, %rd3, 8;
	cvt.u64.u32 	%rd23, %r1;
	add.s64 	%rd24, %rd23, %rd5;
	shl.b64 	%rd25, %rd24, 2;
	add.s64 	%rd26, %rd1, %rd25;
	add.s64 	%rd44, %rd26, 256;
	mov.f32 	%f69, 0f00000000;
	mov.u32 	%r60, %r8;
	mov.u32 	%r61, %r1;
$L__BB9_5:
	.pragma "nounroll";
	ld.global.f32 	%f16, [%rd44+-256];
	st.local.f32 	[%rd45+-8], %f16;
	fma.rn.f32 	%f17, %f16, %f16, %f69;
	ld.global.f32 	%f18, [%rd44+-128];
	st.local.f32 	[%rd45+-4], %f18;
	fma.rn.f32 	%f19, %f18, %f18, %f17;
	ld.global.f32 	%f20, [%rd44];
	st.local.f32 	[%rd45], %f20;
	fma.rn.f32 	%f21, %f20, %f20, %f19;
	ld.global.f32 	%f22, [%rd44+128];
	st.local.f32 	[%rd45+4], %f22;
	fma.rn.f32 	%f69, %f22, %f22, %f21;
	add.s32 	%r61, %r61, 128;
	add.s64 	%rd45, %rd45, 16;
	add.s32 	%r60, %r60, 4;
	add.s64 	%rd44, %rd44, 512;
	setp.eq.s32 	%p4, %r60, 0;
	mov.u32 	%r59, %r7;
	@%p4 bra 	$L__BB9_6;
	bra.uni 	$L__BB9_5;
$L__BB9_6:
	setp.eq.s32 	%p5, %r6, 0;
	mov.u32 	%r62, %r7;
	@%p5 bra 	$L__BB9_10;
	setp.eq.s32 	%p6, %r6, 1;
	cvt.u64.u32 	%rd27, %r61;
	add.s64 	%rd28, %rd27, %rd5;
	shl.b64 	%rd29, %rd28, 2;
	add.s64 	%rd8, %rd1, %rd29;
	ld.global.f32 	%f23, [%rd8];
	mul.wide.u32 	%rd30, %r59, 4;
	add.s64 	%rd9, %rd3, %rd30;
	st.local.f32 	[%rd9], %f23;
	fma.rn.f32 	%f69, %f23, %f23, %f69;
	add.s32 	%r62, %r59, 1;
	@%p6 bra 	$L__BB9_10;
	setp.eq.s32 	%p7, %r6, 2;
	ld.global.f32 	%f24, [%rd8+128];
	st.local.f32 	[%rd9+4], %f24;
	fma.rn.f32 	%f69, %f24, %f24, %f69;
	add.s32 	%r62, %r59, 2;
	@%p7 bra 	$L__BB9_10;
	ld.global.f32 	%f25, [%rd8+256];
	st.local.f32 	[%rd9+8], %f25;
	fma.rn.f32 	%f69, %f25, %f25, %f69;
	add.s32 	%r62, %r59, 3;
$L__BB9_10:
	mov.b32 	%r43, %f69;
	shfl.sync.bfly.b32	%r44|%p8, %r43, 16, 31, -1;
	mov.b32 	%f26, %r44;
	add.f32 	%f27, %f69, %f26;
	mov.b32 	%r45, %f27;
	shfl.sync.bfly.b32	%r46|%p9, %r45, 8, 31, -1;
	mov.b32 	%f28, %r46;
	add.f32 	%f29, %f27, %f28;
	mov.b32 	%r47, %f29;
	shfl.sync.bfly.b32	%r48|%p10, %r47, 4, 31, -1;
	mov.b32 	%f30, %r48;
	add.f32 	%f31, %f29, %f30;
	mov.b32 	%r49, %f31;
	shfl.sync.bfly.b32	%r50|%p11, %r49, 2, 31, -1;
	mov.b32 	%f32, %r50;
	add.f32 	%f33, %f31, %f32;
	mov.b32 	%r51, %f33;
	shfl.sync.bfly.b32	%r52|%p12, %r51, 1, 31, -1;
	mov.b32 	%f34, %r52;
	add.f32 	%f35, %f33, %f34;
	div.rn.f32 	%f36, %f35, %f1;
	add.f32 	%f37, %f36, 0f3727C5AC;
	rsqrt.approx.f32 	%f11, %f37;
	setp.eq.s32 	%p13, %r62, 0;
	@%p13 bra 	$L__BB9_18;
	and.b32  	%r20, %r62, 3;
	setp.lt.u32 	%p14, %r62, 4;
	mov.b32 	%r63, 0;
	@%p14 bra 	$L__BB9_14;
	and.b32  	%r63, %r62, 536870908;
	mov.b32 	%r64, 0;
$L__BB9_13:
	.pragma "nounroll";
	mul.wide.u32 	%rd31, %r64, 4;
	add.s64 	%rd32, %rd3, %rd31;
	ld.local.f32 	%f38, [%rd32];
	mul.f32 	%f39, %f11, %f38;
	mul.f32 	%f40, %f2, %f39;
	st.local.f32 	[%rd32], %f40;
	ld.local.f32 	%f41, [%rd32+4];
	mul.f32 	%f42, %f11, %f41;
	mul.f32 	%f43, %f2, %f42;
	st.local.f32 	[%rd32+4], %f43;
	ld.local.f32 	%f44, [%rd32+8];
	mul.f32 	%f45, %f11, %f44;
	mul.f32 	%f46, %f2, %f45;
	st.local.f32 	[%rd32+8], %f46;
	ld.local.f32 	%f47, [%rd32+12];
	mul.f32 	%f48, %f11, %f47;
	mul.f32 	%f49, %f2, %f48;
	st.local.f32 	[%rd32+12], %f49;
	add.s32 	%r64, %r64, 4;
	setp.eq.s32 	%p15, %r64, %r63;
	@%p15 bra 	$L__BB9_14;
	bra.uni 	$L__BB9_13;
$L__BB9_14:
	setp.eq.s32 	%p16, %r20, 0;
	@%p16 bra 	$L__BB9_18;
	mul.wide.u32 	%rd33, %r63, 4;
	add.s64 	%rd14, %rd3, %rd33;
	ld.local.f32 	%f50, [%rd14];
	mul.f32 	%f51, %f11, %f50;
	mul.f32 	%f52, %f2, %f51;
	st.local.f32 	[%rd14], %f52;
	setp.eq.s32 	%p17, %r20, 1;
	@%p17 bra 	$L__BB9_18;
	ld.local.f32 	%f53, [%rd14+4];
	mul.f32 	%f54, %f11, %f53;
	mul.f32 	%f55, %f2, %f54;
	st.local.f32 	[%rd14+4], %f55;
	setp.eq.s32 	%p18, %r20, 2;
	@%p18 bra 	$L__BB9_18;
	ld.local.f32 	%f56, [%rd14+8];
	mul.f32 	%f57, %f11, %f56;
	mul.f32 	%f58, %f2, %f57;
	st.local.f32 	[%rd14+8], %f58;
$L__BB9_18:
	setp.ge.s32 	%p19, %r1, %r33;
	@%p19 bra 	$L__BB9_26;
	setp.lt.u32 	%p20, %r5, 96;
	mov.b32 	%r68, 0;
	mov.u32 	%r67, %r1;
	@%p20 bra 	$L__BB9_22;
	mov.b32 	%r66, 0;
	mov.u32 	%r67, %r1;
$L__BB9_21:
	.pragma "nounroll";
	mul.wide.u32 	%rd34, %r66, 4;
	add.s64 	%rd35, %rd3, %rd34;
	ld.local.f32 	%f59, [%rd35];
	cvt.u64.u32 	%rd36, %r67;
	add.s64 	%rd37, %rd36, %rd5;
	shl.b64 	%rd38, %rd37, 2;
	add.s64 	%rd39, %rd2, %rd38;
	st.global.f32 	[%rd39], %f59;
	ld.local.f32 	%f60, [%rd35+4];
	st.global.f32 	[%rd39+128], %f60;
	ld.local.f32 	%f61, [%rd35+8];
	st.global.f32 	[%rd39+256], %f61;
	add.s32 	%r66, %r66, 4;
	ld.local.f32 	%f62, [%rd35+12];
	st.global.f32 	[%rd39+384], %f62;
	add.s32 	%r67, %r67, 128;
	setp.ne.s32 	%p21, %r66, %r7;
	mov.u32 	%r68, %r7;
	@%p21 bra 	$L__BB9_21;
$L__BB9_22:
	setp.eq.s32 	%p22, %r6, 0;
	@%p22 bra 	$L__BB9_26;
	setp.eq.s32 	%p23, %r6, 1;
	mul.wide.u32 	%rd40, %r68, 4;
	add.s64 	%rd15, %rd3, %rd40;
	ld.local.f32 	%f63, [%rd15];
	cvt.u64.u32 	%rd41, %r67;
	add.s64 	%rd42, %rd41, %rd5;
	shl.b64 	%rd43, %rd42, 2;
	add.s64 	%rd16, %rd2, %rd43;
	st.global.f32 	[%rd16], %f63;
	@%p23 bra 	$L__BB9_26;
	setp.eq.s32 	%p24, %r6, 2;
	ld.local.f32 	%f64, [%rd15+4];
	st.global.f32 	[%rd16+128], %f64;
	@%p24 bra 	$L__BB9_26;
	ld.local.f32 	%f65, [%rd15+8];
	st.global.f32 	[%rd16+256], %f65;
$L__BB9_26:
	add.s32 	%r57, %r57, %r4;
	setp.lt.s32 	%p25, %r57, %r32;
	@%p25 bra 	$L__BB9_2;
$L__BB9_27:
	ret;

}
	// .globl	_Z14rms_norm_floatILi32ELi12EEvPfS0_S0_ii
.visible .entry _Z14rms_norm_floatILi32ELi12EEvPfS0_S0_ii(
	.param .u64 .ptr .align 1 _Z14rms_norm_floatILi32ELi12EEvPfS0_S0_ii_param_0,
	.param .u64 .ptr .align 1 _Z14rms_norm_floatILi32ELi12EEvPfS0_S0_ii_param_1,
	.param .u64 .ptr .align 1 _Z14rms_norm_floatILi32ELi12EEvPfS0_S0_ii_param_2,
	.param .u32 _Z14rms_norm_floatILi32ELi12EEvPfS0_S0_ii_param_3,
	.param .u32 _Z14rms_norm_floatILi32ELi12EEvPfS0_S0_ii_param_4
)
{
	.local .align 16 .b8 	__local_depot10[48];
	.reg .b64 	%SP;
	.reg .b64 	%SPL;
	.reg .pred 	%p<26>;
	.reg .b32 	%r<72>;
	.reg .b32 	%f<70>;
	.reg .b64 	%rd<46>;

	mov.u64 	%SPL, __local_depot10;
	ld.param.u64 	%rd16, [_Z14rms_norm_floatILi32ELi12EEvPfS0_S0_ii_param_0];
	ld.param.u64 	%rd17, [_Z14rms_norm_floatILi32ELi12EEvPfS0_S0_ii_param_1];
	ld.param.u32 	%r32, [_Z14rms_norm_floatILi32ELi12EEvPfS0_S0_ii_param_3];
	ld.param.u32 	%r33, [_Z14rms_norm_floatILi32ELi12EEvPfS0_S0_ii_param_4];
	cvta.to.global.u64 	%rd1, %rd16;
	cvta.to.global.u64 	%rd2, %rd17;
	add.u64 	%rd3, %SPL, 0;
	mov.u32 	%r1, %tid.x;
	mov.u32 	%r34, %tid.y;
	mov.u32 	%r35, %ctaid.x;
	mov.u32 	%r2, %ntid.y;
	mad.lo.s32 	%r60, %r35, %r2, %r34;
	setp.ge.s32 	%p1, %r60, %r32;
	@%p1 bra 	$L__BB10_27;
	cvt.rn.f32.s32 	%f1, %r33;
	mov.u32 	%r36, %nctaid.x;
	mul.lo.s32 	%r4, %r2, %r36;
	not.b32 	%r37, %r1;
	add.s32 	%r5, %r33, %r37;
	shr.u32 	%r38, %r5, 5;
	add.s32 	%r39, %r38, 1;
	and.b32  	%r6, %r39, 3;
	and.b32  	%r7, %r39, 268435452;
$L__BB10_2:
	ld.param.u64 	%rd43, [_Z14rms_norm_floatILi32ELi12EEvPfS0_S0_ii_param_2];
	setp.ge.s32 	%p2, %r1, %r33;
	cvta.to.global.u64 	%rd19, %rd43;
	mul.wide.s32 	%rd20, %r60, 4;
	add.s64 	%rd21, %rd19, %rd20;
	ld.global.f32 	%f2, [%rd21];
	mul.lo.s32 	%r41, %r60, %r33;
	cvt.s64.s32 	%rd4, %r41;
	mov.b32 	%r65, 0;
	mov.f32 	%f69, 0f00000000;
	@%p2 bra 	$L__BB10_10;
	setp.lt.u32 	%p3, %r5, 96;
	mov.f32 	%f69, 0f00000000;
	mov.b32 	%r62, 0;
	mov.u32 	%r64, %r1;
	@%p3 bra 	$L__BB10_6;
	and.b32  	%r45, %r39, 268435452;
	neg.s32 	%r63, %r45;
	cvt.u64.u32 	%rd22, %r1;
	add.s64 	%rd23, %rd22, %rd4;
	shl.b64 	%rd24, %rd23, 2;
	add.s64 	%rd25, %rd1, %rd24;
	add.s64 	%rd44, %rd25, 256;
	mov.f32 	%f69, 0f00000000;
	mov.u64 	%rd45, %rd3;
	mov.u32 	%r64, %r1;
$L__BB10_5:
	.pragma "nounroll";
	ld.global.f32 	%f16, [%rd44+-256];
	fma.rn.f32 	%f17, %f16, %f16, %f69;
	ld.global.f32 	%f18, [%rd44+-128];
	fma.rn.f32 	%f19, %f18, %f18, %f17;
	ld.global.f32 	%f20, [%rd44];
	fma.rn.f32 	%f21, %f20, %f20, %f19;
	ld.global.f32 	%f22, [%rd44+128];
	st.local.v4.f32 	[%rd45], {%f16, %f18, %f20, %f22};
	fma.rn.f32 	%f69, %f22, %f22, %f21;
	add.s32 	%r64, %r64, 128;
	add.s64 	%rd45, %rd45, 16;
	add.s32 	%r63, %r63, 4;
	add.s64 	%rd44, %rd44, 512;
	setp.eq.s32 	%p4, %r63, 0;
	mov.u32 	%r62, %r7;
	@%p4 bra 	$L__BB10_6;
	bra.uni 	$L__BB10_5;
$L__BB10_6:
	setp.eq.s32 	%p5, %r6, 0;
	mov.u32 	%r65, %r7;
	@%p5 bra 	$L__BB10_10;
	setp.eq.s32 	%p6, %r6, 1;
	cvt.u64.u32 	%rd26, %r64;
	add.s64 	%rd27, %rd26, %rd4;
	shl.b64 	%rd28, %rd27, 2;
	add.s64 	%rd6, %rd1, %rd28;
	ld.global.f32 	%f23, [%rd6];
	mul.wide.u32 	%rd29, %r62, 4;
	add.s64 	%rd7, %rd3, %rd29;
	st.local.f32 	[%rd7], %f23;
	fma.rn.f32 	%f69, %f23, %f23, %f69;
	add.s32 	%r65, %r62, 1;
	@%p6 bra 	$L__BB10_10;
	setp.eq.s32 	%p7, %r6, 2;
	ld.global.f32 	%f24, [%rd6+128];
	st.local.f32 	[%rd7+4], %f24;
	fma.rn.f32 	%f69, %f24, %f24, %f69;
	add.s32 	%r65, %r62, 2;
	@%p7 bra 	$L__BB10_10;
	ld.global.f32 	%f25, [%rd6+256];
	st.local.f32 	[%rd7+8], %f25;
	fma.rn.f32 	%f69, %f25, %f25, %f69;
	add.s32 	%r65, %r62, 3;
$L__BB10_10:
	mov.b32 	%r46, %f69;
	shfl.sync.bfly.b32	%r47|%p8, %r46, 16, 31, -1;
	mov.b32 	%f26, %r47;
	add.f32 	%f27, %f69, %f26;
	mov.b32 	%r48, %f27;
	shfl.sync.bfly.b32	%r49|%p9, %r48, 8, 31, -1;
	mov.b32 	%f28, %r49;
	add.f32 	%f29, %f27, %f28;
	mov.b32 	%r50, %f29;
	shfl.sync.bfly.b32	%r51|%p10, %r50, 4, 31, -1;
	mov.b32 	%f30, %r51;
	add.f32 	%f31, %f29, %f30;
	mov.b32 	%r52, %f31;
	shfl.sync.bfly.b32	%r53|%p11, %r52, 2, 31, -1;
	mov.b32 	%f32, %r53;
	add.f32 	%f33, %f31, %f32;
	mov.b32 	%r54, %f33;
	shfl.sync.bfly.b32	%r55|%p12, %r54, 1, 31, -1;
	mov.b32 	%f34, %r55;
	add.f32 	%f35, %f33, %f34;
	div.rn.f32 	%f36, %f35, %f1;
	add.f32 	%f37, %f36, 0f3727C5AC;
	rsqrt.approx.f32 	%f11, %f37;
	setp.eq.s32 	%p13, %r65, 0;
	@%p13 bra 	$L__BB10_18;
	and.b32  	%r20, %r65, 3;
	setp.lt.u32 	%p14, %r65, 4;
	mov.b32 	%r66, 0;
	@%p14 bra 	$L__BB10_14;
	and.b32  	%r66, %r65, 536870908;
	mov.b32 	%r67, 0;
$L__BB10_13:
	.pragma "nounroll";
	mul.wide.u32 	%rd30, %r67, 4;
	add.s64 	%rd31, %rd3, %rd30;
	ld.local.v4.f32 	{%f38, %f39, %f40, %f41}, [%rd31];
	mul.f32 	%f42, %f11, %f38;
	mul.f32 	%f43, %f2, %f42;
	mul.f32 	%f44, %f11, %f39;
	mul.f32 	%f45, %f2, %f44;
	mul.f32 	%f46, %f11, %f40;
	mul.f32 	%f47, %f2, %f46;
	mul.f32 	%f48, %f11, %f41;
	mul.f32 	%f49, %f2, %f48;
	st.local.v4.f32 	[%rd31], {%f43, %f45, %f47, %f49};
	add.s32 	%r67, %r67, 4;
	setp.eq.s32 	%p15, %r67, %r66;
	@%p15 bra 	$L__BB10_14;
	bra.uni 	$L__BB10_13;
$L__BB10_14:
	setp.eq.s32 	%p16, %r20, 0;
	@%p16 bra 	$L__BB10_18;
	mul.wide.u32 	%rd32, %r66, 4;
	add.s64 	%rd12, %rd3, %rd32;
	ld.local.f32 	%f50, [%rd12];
	mul.f32 	%f51, %f11, %f50;
	mul.f32 	%f52, %f2, %f51;
	st.local.f32 	[%rd12], %f52;
	setp.eq.s32 	%p17, %r20, 1;
	@%p17 bra 	$L__BB10_18;
	ld.local.f32 	%f53, [%rd12+4];
	mul.f32 	%f54, %f11, %f53;
	mul.f32 	%f55, %f2, %f54;
	st.local.f32 	[%rd12+4], %f55;
	setp.eq.s32 	%p18, %r20, 2;
	@%p18 bra 	$L__BB10_18;
	ld.local.f32 	%f56, [%rd12+8];
	mul.f32 	%f57, %f11, %f56;
	mul.f32 	%f58, %f2, %f57;
	st.local.f32 	[%rd12+8], %f58;
$L__BB10_18:
	setp.ge.s32 	%p19, %r1, %r33;
	@%p19 bra 	$L__BB10_26;
	setp.lt.u32 	%p20, %r5, 96;
	mov.b32 	%r71, 0;
	mov.u32 	%r70, %r1;
	@%p20 bra 	$L__BB10_22;
	mov.b32 	%r69, 0;
	mov.u32 	%r70, %r1;
$L__BB10_21:
	.pragma "nounroll";
	mul.wide.u32 	%rd33, %r69, 4;
	add.s64 	%rd34, %rd3, %rd33;
	ld.local.v4.f32 	{%f59, %f60, %f61, %f62}, [%rd34];
	cvt.u64.u32 	%rd35, %r70;
	add.s64 	%rd36, %rd35, %rd4;
	shl.b64 	%rd37, %rd36, 2;
	add.s64 	%rd38, %rd2, %rd37;
	st.global.f32 	[%rd38], %f59;
	st.global.f32 	[%rd38+128], %f60;
	st.global.f32 	[%rd38+256], %f61;
	add.s32 	%r69, %r69, 4;
	st.global.f32 	[%rd38+384], %f62;
	add.s32 	%r70, %r70, 128;
	setp.ne.s32 	%p21, %r69, %r7;
	mov.u32 	%r71, %r7;
	@%p21 bra 	$L__BB10_21;
$L__BB10_22:
	setp.eq.s32 	%p22, %r6, 0;
	@%p22 bra 	$L__BB10_26;
	setp.eq.s32 	%p23, %r6, 1;
	mul.wide.u32 	%rd39, %r71, 4;
	add.s64 	%rd13, %rd3, %rd39;
	ld.local.f32 	%f63, [%rd13];
	cvt.u64.u32 	%rd40, %r70;
	add.s64 	%rd41, %rd40, %rd4;
	shl.b64 	%rd42, %rd41, 2;
	add.s64 	%rd14, %rd2, %rd42;
	st.global.f32 	[%rd14], %f63;
	@%p23 bra 	$L__BB10_26;
	setp.eq.s32 	%p24, %r6, 2;
	ld.local.f32 	%f64, [%rd13+4];
	st.global.f32 	[%rd14+128], %f64;
	@%p24 bra 	$L__BB10_26;
	ld.local.f32 	%f65, [%rd13+8];
	st.global.f32 	[%rd14+256], %f65;
$L__BB10_26:
	add.s32 	%r60, %r60, %r4;
	setp.lt.s32 	%p25, %r60, %r32;
	@%p25 bra 	$L__BB10_2;
$L__BB10_27:
	ret;

}
	// .globl	_Z14rms_norm_floatILi32ELi13EEvPfS0_S0_ii
.visible .entry _Z14rms_norm_floatILi32ELi13EEvPfS0_S0_ii(
	.param .u64 .ptr .align 1 _Z14rms_norm_floatILi32ELi13EEvPfS0_S0_ii_param_0,
	.param .u64 .ptr .align 1 _Z14rms_norm_floatILi32ELi13EEvPfS0_S0_ii_param_1,
	.param .u64 .ptr .align 1 _Z14rms_norm_floatILi32ELi13EEvPfS0_S0_ii_param_2,
	.param .u32 _Z14rms_norm_floatILi32ELi13EEvPfS0_S0_ii_param_3,
	.param .u32 _Z14rms_norm_floatILi32ELi13EEvPfS0_S0_ii_param_4
)
{
	.local .align 4 .b8 	__local_depot11[52];
	.reg .b64 	%SP;
	.reg .b64 	%SPL;
	.reg .pred 	%p<26>;
	.reg .b32 	%r<69>;
	.reg .b32 	%f<70>;
	.reg .b64 	%rd<46>;

	mov.u64 	%SPL, __local_depot11;
	ld.param.u64 	%rd18, [_Z14rms_norm_floatILi32ELi13EEvPfS0_S0_ii_param_0];
	ld.param.u64 	%rd19, [_Z14rms_norm_floatILi32ELi13EEvPfS0_S0_ii_param_1];
	ld.param.u64 	%rd17, [_Z14rms_norm_floatILi32ELi13EEvPfS0_S0_ii_param_2];
	ld.param.u32 	%r32, [_Z14rms_norm_floatILi32ELi13EEvPfS0_S0_ii_param_3];
	ld.param.u32 	%r33, [_Z14rms_norm_floatILi32ELi13EEvPfS0_S0_ii_param_4];
	cvta.to.global.u64 	%rd1, %rd18;
	cvta.to.global.u64 	%rd2, %rd19;
	add.u64 	%rd3, %SPL, 0;
	mov.u32 	%r1, %tid.x;
	mov.u32 	%r34, %tid.y;
	mov.u32 	%r35, %ctaid.x;
	mov.u32 	%r2, %ntid.y;
	mad.lo.s32 	%r57, %r35, %r2, %r34;
	setp.ge.s32 	%p1, %r57, %r32;
	@%p1 bra 	$L__BB11_27;
	cvt.rn.f32.s32 	%f1, %r33;
	mov.u32 	%r36, %nctaid.x;
	mul.lo.s32 	%r4, %r2, %r36;
	not.b32 	%r37, %r1;
	add.s32 	%r5, %r33, %r37;
	shr.u32 	%r38, %r5, 5;
	add.s32 	%r39, %r38, 1;
	and.b32  	%r6, %r39, 3;
	and.b32  	%r7, %r39, 268435452;
	neg.s32 	%r8, %r7;
	cvta.to.global.u64 	%rd4, %rd17;
$L__BB11_2:
	setp.ge.s32 	%p2, %r1, %r33;
	mul.wide.s32 	%rd21, %r57, 4;
	add.s64 	%rd22, %rd4, %rd21;
	ld.global.f32 	%f2, [%rd22];
	mul.lo.s32 	%r41, %r57, %r33;
	cvt.s64.s32 	%rd5, %r41;
	mov.b32 	%r62, 0;
	mov.f32 	%f69, 0f00000000;
	@%p2 bra 	$L__BB11_10;
	setp.lt.u32 	%p3, %r5, 96;
	mov.f32 	%f69, 0f00000000;
	mov.b32 	%r59, 0;
	mov.u32 	%r61, %r1;
	@%p3 bra 	$L__BB11_6;
	add.s64 	%rd45, %rd3, 8;
	cvt.u64.u32 	%rd23, %r1;
	add.s64 	%rd24, %rd23, %rd5;
	shl.b64 	%rd25, %rd24, 2;
	add.s64 	%rd26, %rd1, %rd25;
	add.s64 	%rd44, %rd26, 256;
	mov.f32 	%f69, 0f00000000;
	mov.u32 	%r60, %r8;
	mov.u32 	%r61, %r1;
$L__BB11_5:
	.pragma "nounroll";
	ld.global.f32 	%f16, [%rd44+-256];
	st.local.f32 	[%rd45+-8], %f16;
	fma.rn.f32 	%f17, %f16, %f16, %f69;
	ld.global.f32 	%f18, [%rd44+-128];
	st.local.f32 	[%rd45+-4], %f18;
	fma.rn.f32 	%f19, %f18, %f18, %f17;
	ld.global.f32 	%f20, [%rd44];
	st.local.f32 	[%rd45], %f20;
	fma.rn.f32 	%f21, %f20, %f20, %f19;
	ld.global.f32 	%f22, [%rd44+128];
	st.local.f32 	[%rd45+4], %f22;
	fma.rn.f32 	%f69, %f22, %f22, %f21;
	add.s32 	%r61, %r61, 128;
	add.s64 	%rd45, %rd45, 16;
	add.s32 	%r60, %r60, 4;
	add.s64 	%rd44, %rd44, 512;
	setp.eq.s32 	%p4, %r60, 0;
	mov.u32 	%r59, %r7;
	@%p4 bra 	$L__BB11_6;
	bra.uni 	$L__BB11_5;
$L__BB11_6:
	setp.eq.s32 	%p5, %r6, 0;
	mov.u32 	%r62, %r7;
	@%p5 bra 	$L__BB11_10;
	setp.eq.s32 	%p6, %r6, 1;
	cvt.u64.u32 	%rd27, %r61;
	add.s64 	%rd28, %rd27, %rd5;
	shl.b64 	%rd29, %rd28, 2;
	add.s64 	%rd8, %rd1, %rd29;
	ld.global.f32 	%f23, [%rd8];
	mul.wide.u32 	%rd30, %r59, 4;
	add.s64 	%rd9, %rd3, %rd30;
	st.local.f32 	[%rd9], %f23;
	fma.rn.f32 	%f69, %f23, %f23, %f69;
	add.s32 	%r62, %r59, 1;
	@%p6 bra 	$L__BB11_10;
	setp.eq.s32 	%p7, %r6, 2;
	ld.global.f32 	%f24, [%rd8+128];
	st.local.f32 	[%rd9+4], %f24;
	fma.rn.f32 	%f69, %f24, %f24, %f69;
	add.s32 	%r62, %r59, 2;
	@%p7 bra 	$L__BB11_10;
	ld.global.f32 	%f25, [%rd8+256];
	st.local.f32 	[%rd9+8], %f25;
	fma.rn.f32 	%f69, %f25, %f25, %f69;
	add.s32 	%r62, %r59, 3;
$L__BB11_10:
	mov.b32 	%r43, %f69;
	shfl.sync.bfly.b32	%r44|%p8, %r43, 16, 31, -1;
	mov.b32 	%f26, %r44;
	add.f32 	%f27, %f69, %f26;
	mov.b32 	%r45, %f27;
	shfl.sync.bfly.b32	%r46|%p9, %r45, 8, 31, -1;
	mov.b32 	%f28, %r46;
	add.f32 	%f29, %f27, %f28;
	mov.b32 	%r47, %f29;
	shfl.sync.bfly.b32	%r48|%p10, %r47, 4, 31, -1;
	mov.b32 	%f30, %r48;
	add.f32 	%f31, %f29, %f30;
	mov.b32 	%r49, %f31;
	shfl.sync.bfly.b32	%r50|%p11, %r49, 2, 31, -1;
	mov.b32 	%f32, %r50;
	add.f32 	%f33, %f31, %f32;
	mov.b32 	%r51, %f33;
	shfl.sync.bfly.b32	%r52|%p12, %r51, 1, 31, -1;
	mov.b32 	%f34, %r52;
	add.f32 	%f35, %f33, %f34;
	div.rn.f32 	%f36, %f35, %f1;
	add.f32 	%f37, %f36, 0f3727C5AC;
	rsqrt.approx.f32 	%f11, %f37;
	setp.eq.s32 	%p13, %r62, 0;
	@%p13 bra 	$L__BB11_18;
	and.b32  	%r20, %r62, 3;
	setp.lt.u32 	%p14, %r62, 4;
	mov.b32 	%r63, 0;
	@%p14 bra 	$L__BB11_14;
	and.b32  	%r63, %r62, 536870908;
	mov.b32 	%r64, 0;
$L__BB11_13:
	.pragma "nounroll";
	mul.wide.u32 	%rd31, %r64, 4;
	add.s64 	%rd32, %rd3, %rd31;
	ld.local.f32 	%f38, [%rd32];
	mul.f32 	%f39, %f11, %f38;
	mul.f32 	%f40, %f2, %f39;
	st.local.f32 	[%rd32], %f40;
	ld.local.f32 	%f41, [%rd32+4];
	mul.f32 	%f42, %f11, %f41;
	mul.f32 	%f43, %f2, %f42;
	st.local.f32 	[%rd32+4], %f43;
	ld.local.f32 	%f44, [%rd32+8];
	mul.f32 	%f45, %f11, %f44;
	mul.f32 	%f46, %f2, %f45;
	st.local.f32 	[%rd32+8], %f46;
	ld.local.f32 	%f47, [%rd32+12];
	mul.f32 	%f48, %f11, %f47;
	mul.f32 	%f49, %f2, %f48;
	st.local.f32 	[%rd32+12], %f49;
	add.s32 	%r64, %r64, 4;
	setp.eq.s32 	%p15, %r64, %r63;
	@%p15 bra 	$L__BB11_14;
	bra.uni 	$L__BB11_13;
$L__BB11_14:
	setp.eq.s32 	%p16, %r20, 0;
	@%p16 bra 	$L__BB11_18;
	mul.wide.u32 	%rd33, %r63, 4;
	add.s64 	%rd14, %rd3, %rd33;
	ld.local.f32 	%f50, [%rd14];
	mul.f32 	%f51, %f11, %f50;
	mul.f32 	%f52, %f2, %f51;
	st.local.f32 	[%rd14], %f52;
	setp.eq.s32 	%p17, %r20, 1;
	@%p17 bra 	$L__BB11_18;
	ld.local.f32 	%f53, [%rd14+4];
	mul.f32 	%f54, %f11, %f53;
	mul.f32 	%f55, %f2, %f54;
	st.local.f32 	[%rd14+4], %f55;
	setp.eq.s32 	%p18, %r20, 2;
	@%p18 bra 	$L__BB11_18;
	ld.local.f32 	%f56, [%rd14+8];
	mul.f32 	%f57, %f11, %f56;
	mul.f32 	%f58, %f2, %f57;
	st.local.f32 	[%rd14+8], %f58;
$L__BB11_18:
	setp.ge.s32 	%p19, %r1, %r33;
	@%p19 bra 	$L__BB11_26;
	setp.lt.u32 	%p20, %r5, 96;
	mov.b32 	%r68, 0;
	mov.u32 	%r67, %r1;
	@%p20 bra 	$L__BB11_22;
	mov.b32 	%r66, 0;
	mov.u32 	%r67, %r1;
$L__BB11_21:
	.pragma "nounroll";
	mul.wide.u32 	%rd34, %r66, 4;
	add.s64 	%rd35, %rd3, %rd34;
	ld.local.f32 	%f59, [%rd35];
	cvt.u64.u32 	%rd36, %r67;
	add.s64 	%rd37, %rd36, %rd5;
	shl.b64 	%rd38, %rd37, 2;
	add.s64 	%rd39, %rd2, %rd38;
	st.global.f32 	[%rd39], %f59;
	ld.local.f32 	%f60, [%rd35+4];
	st.global.f32 	[%rd39+128], %f60;
	ld.local.f32 	%f61, [%rd35+8];
	st.global.f32 	[%rd39+256], %f61;
	add.s32 	%r66, %r66, 4;
	ld.local.f32 	%f62, [%rd35+12];
	st.global.f32 	[%rd39+384], %f62;
	add.s32 	%r67, %r67, 128;
	setp.ne.s32 	%p21, %r66, %r7;
	mov.u32 	%r68, %r7;
	@%p21 bra 	$L__BB11_21;
$L__BB11_22:
	setp.eq.s32 	%p22, %r6, 0;
	@%p22 bra 	$L__BB11_26;
	setp.eq.s32 	%p23, %r6, 1;
	mul.wide.u32 	%rd40, %r68, 4;
	add.s64 	%rd15, %rd3, %rd40;
	ld.local.f32 	%f63, [%rd15];
	cvt.u64.u32 	%rd41, %r67;
	add.s64 	%rd42, %rd41, %rd5;
	shl.b64 	%rd43, %rd42, 2;
	add.s64 	%rd16, %rd2, %rd43;
	st.global.f32 	[%rd16], %f63;
	@%p23 bra 	$L__BB11_26;
	setp.eq.s32 	%p24, %r6, 2;
	ld.local.f32 	%f64, [%rd15+4];
	st.global.f32 	[%rd16+128], %f64;
	@%p24 bra 	$L__BB11_26;
	ld.local.f32 	%f65, [%rd15+8];
	st.global.f32 	[%rd16+256], %f65;
$L__BB11_26:
	add.s32 	%r57, %r57, %r4;
	setp.lt.s32 	%p25, %r57, %r32;
	@%p25 bra 	$L__BB11_2;
$L__BB11_27:
	ret;

}
	// .globl	_Z14rms_norm_floatILi32ELi14EEvPfS0_S0_ii
.visible .entry _Z14rms_norm_floatILi32ELi14EEvPfS0_S0_ii(
	.param .u64 .ptr .align 1 _Z14rms_norm_floatILi32ELi14EEvPfS0_S0_ii_param_0,
	.param .u64 .ptr .align 1 _Z14rms_norm_floatILi32ELi14EEvPfS0_S0_ii_param_1,
	.param .u64 .ptr .align 1 _Z14rms_norm_floatILi32ELi14EEvPfS0_S0_ii_param_2,
	.param .u32 _Z14rms_norm_floatILi32ELi14EEvPfS0_S0_ii_param_3,
	.param .u32 _Z14rms_norm_floatILi32ELi14EEvPfS0_S0_ii_param_4
)
{
	.local .align 8 .b8 	__local_depot12[56];
	.reg .b64 	%SP;
	.reg .b64 	%SPL;
	.reg .pred 	%p<26>;
	.reg .b32 	%r<72>;
	.reg .b32 	%f<70>;
	.reg .b64 	%rd<47>;

	mov.u64 	%SPL, __local_depot12;
	ld.param.u64 	%rd17, [_Z14rms_norm_floatILi32ELi14EEvPfS0_S0_ii_param_0];
	ld.param.u64 	%rd18, [_Z14rms_norm_floatILi32ELi14EEvPfS0_S0_ii_param_1];
	ld.param.u32 	%r32, [_Z14rms_norm_floatILi32ELi14EEvPfS0_S0_ii_param_3];
	ld.param.u32 	%r33, [_Z14rms_norm_floatILi32ELi14EEvPfS0_S0_ii_param_4];
	cvta.to.global.u64 	%rd1, %rd17;
	cvta.to.global.u64 	%rd2, %rd18;
	add.u64 	%rd3, %SPL, 0;
	mov.u32 	%r1, %tid.x;
	mov.u32 	%r34, %tid.y;
	mov.u32 	%r35, %ctaid.x;
	mov.u32 	%r2, %ntid.y;
	mad.lo.s32 	%r60, %r35, %r2, %r34;
	setp.ge.s32 	%p1, %r60, %r32;
	@%p1 bra 	$L__BB12_27;
	cvt.rn.f32.s32 	%f1, %r33;
	mov.u32 	%r36, %nctaid.x;
	mul.lo.s32 	%r4, %r2, %r36;
	not.b32 	%r37, %r1;
	add.s32 	%r5, %r33, %r37;
	shr.u32 	%r38, %r5, 5;
	add.s32 	%r39, %r38, 1;
	and.b32  	%r6, %r39, 3;
	and.b32  	%r7, %r39, 268435452;
$L__BB12_2:
	ld.param.u64 	%rd44, [_Z14rms_norm_floatILi32ELi14EEvPfS0_S0_ii_param_2];
	setp.ge.s32 	%p2, %r1, %r33;
	cvta.to.global.u64 	%rd20, %rd44;
	mul.wide.s32 	%rd21, %r60, 4;
	add.s64 	%rd22, %rd20, %rd21;
	ld.global.f32 	%f2, [%rd22];
	mul.lo.s32 	%r41, %r60, %r33;
	cvt.s64.s32 	%rd4, %r41;
	mov.b32 	%r65, 0;
	mov.f32 	%f69, 0f00000000;
	@%p2 bra 	$L__BB12_10;
	setp.lt.u32 	%p3, %r5, 96;
	mov.f32 	%f69, 0f00000000;
	mov.b32 	%r62, 0;
	mov.u32 	%r64, %r1;
	@%p3 bra 	$L__BB12_6;
	and.b32  	%r45, %r39, 268435452;
	neg.s32 	%r63, %r45;
	add.s64 	%rd46, %rd3, 8;
	cvt.u64.u32 	%rd23, %r1;
	add.s64 	%rd24, %rd23, %rd4;
	shl.b64 	%rd25, %rd24, 2;
	add.s64 	%rd26, %rd1, %rd25;
	add.s64 	%rd45, %rd26, 256;
	mov.f32 	%f69, 0f00000000;
	mov.u32 	%r64, %r1;
$L__BB12_5:
	.pragma "nounroll";
	ld.global.f32 	%f16, [%rd45+-256];
	fma.rn.f32 	%f17, %f16, %f16, %f69;
	ld.global.f32 	%f18, [%rd45+-128];
	st.local.v2.f32 	[%rd46+-8], {%f16, %f18};
	fma.rn.f32 	%f19, %f18, %f18, %f17;
	ld.global.f32 	%f20, [%rd45];
	fma.rn.f32 	%f21, %f20, %f20, %f19;
	ld.global.f32 	%f22, [%rd45+128];
	st.local.v2.f32 	[%rd46], {%f20, %f22};
	fma.rn.f32 	%f69, %f22, %f22, %f21;
	add.s32 	%r64, %r64, 128;
	add.s64 	%rd46, %rd46, 16;
	add.s32 	%r63, %r63, 4;
	add.s64 	%rd45, %rd45, 512;
	setp.eq.s32 	%p4, %r63, 0;
	mov.u32 	%r62, %r7;
	@%p4 bra 	$L__BB12_6;
	bra.uni 	$L__BB12_5;
$L__BB12_6:
	setp.eq.s32 	%p5, %r6, 0;
	mov.u32 	%r65, %r7;
	@%p5 bra 	$L__BB12_10;
	setp.eq.s32 	%p6, %r6, 1;
	cvt.u64.u32 	%rd27, %r64;
	add.s64 	%rd28, %rd27, %rd4;
	shl.b64 	%rd29, %rd28, 2;
	add.s64 	%rd7, %rd1, %rd29;
	ld.global.f32 	%f23, [%rd7];
	mul.wide.u32 	%rd30, %r62, 4;
	add.s64 	%rd8, %rd3, %rd30;
	st.local.f32 	[%rd8], %f23;
	fma.rn.f32 	%f69, %f23, %f23, %f69;
	add.s32 	%r65, %r62, 1;
	@%p6 bra 	$L__BB12_10;
	setp.eq.s32 	%p7, %r6, 2;
	ld.global.f32 	%f24, [%rd7+128];
	st.local.f32 	[%rd8+4], %f24;
	fma.rn.f32 	%f69, %f24, %f24, %f69;
	add.s32 	%r65, %r62, 2;
	@%p7 bra 	$L__BB12_10;
	ld.global.f32 	%f25, [%rd7+256];
	st.local.f32 	[%rd8+8], %f25;
	fma.rn.f32 	%f69, %f25, %f25, %f69;
	add.s32 	%r65, %r62, 3;
$L__BB12_10:
	mov.b32 	%r46, %f69;
	shfl.sync.bfly.b32	%r47|%p8, %r46, 16, 31, -1;
	mov.b32 	%f26, %r47;
	add.f32 	%f27, %f69, %f26;
	mov.b32 	%r48, %f27;
	shfl.sync.bfly.b32	%r49|%p9, %r48, 8, 31, -1;
	mov.b32 	%f28, %r49;
	add.f32 	%f29, %f27, %f28;
	mov.b32 	%r50, %f29;
	shfl.sync.bfly.b32	%r51|%p10, %r50, 4, 31, -1;
	mov.b32 	%f30, %r51;
	add.f32 	%f31, %f29, %f30;
	mov.b32 	%r52, %f31;
	shfl.sync.bfly.b32	%r53|%p11, %r52, 2, 31, -1;
	mov.b32 	%f32, %r53;
	add.f32 	%f33, %f31, %f32;
	mov.b32 	%r54, %f33;
	shfl.sync.bfly.b32	%r55|%p12, %r54, 1, 31, -1;
	mov.b32 	%f34, %r55;
	add.f32 	%f35, %f33, %f34;
	div.rn.f32 	%f36, %f35, %f1;
	add.f32 	%f37, %f36, 0f3727C5AC;
	rsqrt.approx.f32 	%f11, %f37;
	setp.eq.s32 	%p13, %r65, 0;
	@%p13 bra 	$L__BB12_18;
	and.b32  	%r20, %r65, 3;
	setp.lt.u32 	%p14, %r65, 4;
	mov.b32 	%r66, 0;
	@%p14 bra 	$L__BB12_14;
	and.b32  	%r66, %r65, 536870908;
	mov.b32 	%r67, 0;
$L__BB12_13:
	.pragma "nounroll";
	mul.wide.u32 	%rd31, %r67, 4;
	add.s64 	%rd32, %rd3, %rd31;
	ld.local.v2.f32 	{%f38, %f39}, [%rd32];
	mul.f32 	%f40, %f11, %f38;
	mul.f32 	%f41, %f2, %f40;
	mul.f32 	%f42, %f11, %f39;
	mul.f32 	%f43, %f2, %f42;
	st.local.v2.f32 	[%rd32], {%f41, %f43};
	ld.local.v2.f32 	{%f44, %f45}, [%rd32+8];
	mul.f32 	%f46, %f11, %f44;
	mul.f32 	%f47, %f2, %f46;
	mul.f32 	%f48, %f11, %f45;
	mul.f32 	%f49, %f2, %f48;
	st.local.v2.f32 	[%rd32+8], {%f47, %f49};
	add.s32 	%r67, %r67, 4;
	setp.eq.s32 	%p15, %r67, %r66;
	@%p15 bra 	$L__BB12_14;
	bra.uni 	$L__BB12_13;
$L__BB12_14:
	setp.eq.s32 	%p16, %r20, 0;
	@%p16 bra 	$L__BB12_18;
	mul.wide.u32 	%rd33, %r66, 4;
	add.s64 	%rd13, %rd3, %rd33;
	ld.local.f32 	%f50, [%rd13];
	mul.f32 	%f51, %f11, %f50;
	mul.f32 	%f52, %f2, %f51;
	st.local.f32 	[%rd13], %f52;
	setp.eq.s32 	%p17, %r20, 1;
	@%p17 bra 	$L__BB12_18;
	ld.local.f32 	%f53, [%rd13+4];
	mul.f32 	%f54, %f11, %f53;
	mul.f32 	%f55, %f2, %f54;
	st.local.f32 	[%rd13+4], %f55;
	setp.eq.s32 	%p18, %r20, 2;
	@%p18 bra 	$L__BB12_18;
	ld.local.f32 	%f56, [%rd13+8];
	mul.f32 	%f57, %f11, %f56;
	mul.f32 	%f58, %f2, %f57;
	st.local.f32 	[%rd13+8], %f58;
$L__BB12_18:
	setp.ge.s32 	%p19, %r1, %r33;
	@%p19 bra 	$L__BB12_26;
	setp.lt.u32 	%p20, %r5, 96;
	mov.b32 	%r71, 0;
	mov.u32 	%r70, %r1;
	@%p20 bra 	$L__BB12_22;
	mov.b32 	%r69, 0;
	mov.u32 	%r70, %r1;
$L__BB12_21:
	.pragma "nounroll";
	mul.wide.u32 	%rd34, %r69, 4;
	add.s64 	%rd35, %rd3, %rd34;
	ld.local.v2.f32 	{%f59, %f60}, [%rd35];
	cvt.u64.u32 	%rd36, %r70;
	add.s64 	%rd37, %rd36, %rd4;
	shl.b64 	%rd38, %rd37, 2;
	add.s64 	%rd39, %rd2, %rd38;
	st.global.f32 	[%rd39], %f59;
	st.global.f32 	[%rd39+128], %f60;
	ld.local.v2.f32 	{%f61, %f62}, [%rd35+8];
	st.global.f32 	[%rd39+256], %f61;
	add.s32 	%r69, %r69, 4;
	st.global.f32 	[%rd39+384], %f62;
	add.s32 	%r70, %r70, 128;
	setp.ne.s32 	%p21, %r69, %r7;
	mov.u32 	%r71, %r7;
	@%p21 bra 	$L__BB12_21;
$L__BB12_22:
	setp.eq.s32 	%p22, %r6, 0;
	@%p22 bra 	$L__BB12_26;
	setp.eq.s32 	%p23, %r6, 1;
	mul.wide.u32 	%rd40, %r71, 4;
	add.s64 	%rd14, %rd3, %rd40;
	ld.local.f32 	%f63, [%rd14];
	cvt.u64.u32 	%rd41, %r70;
	add.s64 	%rd42, %rd41, %rd4;
	shl.b64 	%rd43, %rd42, 2;
	add.s64 	%rd15, %rd2, %rd43;
	st.global.f32 	[%rd15], %f63;
	@%p23 bra 	$L__BB12_26;
	setp.eq.s32 	%p24, %r6, 2;
	ld.local.f32 	%f64, [%rd14+4];
	st.global.f32 	[%rd15+128], %f64;
	@%p24 bra 	$L__BB12_26;
	ld.local.f32 	%f65, [%rd14+8];
	st.global.f32 	[%rd15+256], %f65;
$L__BB12_26:
	add.s32 	%r60, %r60, %r4;
	setp.lt.s32 	%p25, %r60, %r32;
	@%p25 bra 	$L__BB12_2;
$L__BB12_27:
	ret;

}
	// .globl	_Z14rms_norm_floatILi32ELi15EEvPfS0_S0_ii
.visible .entry _Z14rms_norm_floatILi32ELi15EEvPfS0_S0_ii(
	.param .u64 .ptr .align 1 _Z14rms_norm_floatILi32ELi15EEvPfS0_S0_ii_param_0,
	.param .u64 .ptr .align 1 _Z14rms_norm_floatILi32ELi15EEvPfS0_S0_ii_param_1,
	.param .u64 .ptr .align 1 _Z14rms_norm_floatILi32ELi15EEvPfS0_S0_ii_param_2,
	.param .u32 _Z14rms_norm_floatILi32ELi15EEvPfS0_S0_ii_param_3,
	.param .u32 _Z14rms_norm_floatILi32ELi15EEvPfS0_S0_ii_param_4
)
{
	.local .align 4 .b8 	__local_depot13[60];
	.reg .b64 	%SP;
	.reg .b64 	%SPL;
	.reg .pred 	%p<26>;
	.reg .b32 	%r<69>;
	.reg .b32 	%f<70>;
	.reg .b64 	%rd<46>;

	mov.u64 	%SPL, __local_depot13;
	ld.param.u64 	%rd18, [_Z14rms_norm_floatILi32ELi15EEvPfS0_S0_ii_param_0];
	ld.param.u64 	%rd19, [_Z14rms_norm_floatILi32ELi15EEvPfS0_S0_ii_param_1];
	ld.param.u64 	%rd17, [_Z14rms_norm_floatILi32ELi15EEvPfS0_S0_ii_param_2];
	ld.param.u32 	%r32, [_Z14rms_norm_floatILi32ELi15EEvPfS0_S0_ii_param_3];
	ld.param.u32 	%r33, [_Z14rms_norm_floatILi32ELi15EEvPfS0_S0_ii_param_4];
	cvta.to.global.u64 	%rd1, %rd18;
	cvta.to.global.u64 	%rd2, %rd19;
	add.u64 	%rd3, %SPL, 0;
	mov.u32 	%r1, %tid.x;
	mov.u32 	%r34, %tid.y;
	mov.u32 	%r35, %ctaid.x;
	mov.u32 	%r2, %ntid.y;
	mad.lo.s32 	%r57, %r35, %r2, %r34;
	setp.ge.s32 	%p1, %r57, %r32;
	@%p1 bra 	$L__BB13_27;
	cvt.rn.f32.s32 	%f1, %r33;
	mov.u32 	%r36, %nctaid.x;
	mul.lo.s32 	%r4, %r2, %r36;
	not.b32 	%r37, %r1;
	add.s32 	%r5, %r33, %r37;
	shr.u32 	%r38, %r5, 5;
	add.s32 	%r39, %r38, 1;
	and.b32  	%r6, %r39, 3;
	and.b32  	%r7, %r39, 268435452;
	neg.s32 	%r8, %r7;
	cvta.to.global.u64 	%rd4, %rd17;
$L__BB13_2:
	setp.ge.s32 	%p2, %r1, %r33;
	mul.wide.s32 	%rd21, %r57, 4;
	add.s64 	%rd22, %rd4, %rd21;
	ld.global.f32 	%f2, [%rd22];
	mul.lo.s32 	%r41, %r57, %r33;
	cvt.s64.s32 	%rd5, %r41;
	mov.b32 	%r62, 0;
	mov.f32 	%f69, 0f00000000;
	@%p2 bra 	$L__BB13_10;
	setp.lt.u32 	%p3, %r5, 96;
	mov.f32 	%f69, 0f00000000;
	mov.b32 	%r59, 0;
	mov.u32 	%r61, %r1;
	@%p3 bra 	$L__BB13_6;
	add.s64 	%rd45, %rd3, 8;
	cvt.u64.u32 	%rd23, %r1;
	add.s64 	%rd24, %rd23, %rd5;
	shl.b64 	%rd25, %rd24, 2;
	add.s64 	%rd26, %rd1, %rd25;
	add.s64 	%rd44, %rd26, 256;
	mov.f32 	%f69, 0f00000000;
	mov.u32 	%r60, %r8;
	mov.u32 	%r61, %r1;
$L__BB13_5:
	.pragma "nounroll";
	ld.global.f32 	%f16, [%rd44+-256];
	st.local.f32 	[%rd45+-8], %f16;
	fma.rn.f32 	%f17, %f16, %f16, %f69;
	ld.global.f32 	%f18, [%rd44+-128];
	st.local.f32 	[%rd45+-4], %f18;
	fma.rn.f32 	%f19, %f18, %f18, %f17;
	ld.global.f32 	%f20, [%rd44];
	st.local.f32 	[%rd45], %f20;
	fma.rn.f32 	%f21, %f20, %f20, %f19;
	ld.global.f32 	%f22, [%rd44+128];
	st.local.f32 	[%rd45+4], %f22;
	fma.rn.f32 	%f69, %f22, %f22, %f21;
	add.s32 	%r61, %r61, 128;
	add.s64 	%rd45, %rd45, 16;
	add.s32 	%r60, %r60, 4;
	add.s64 	%rd44, %rd44, 512;
	setp.eq.s32 	%p4, %r60, 0;
	mov.u32 	%r59, %r7;
	@%p4 bra 	$L__BB13_6;
	bra.uni 	$L__BB13_5;
$L__BB13_6:
	setp.eq.s32 	%p5, %r6, 0;
	mov.u32 	%r62, %r7;
	@%p5 bra 	$L__BB13_10;
	setp.eq.s32 	%p6, %r6, 1;
	cvt.u64.u32 	%rd27, %r61;
	add.s64 	%rd28, %rd27, %rd5;
	shl.b64 	%rd29, %rd28, 2;
	add.s64 	%rd8, %rd1, %rd29;
	ld.global.f32 	%f23, [%rd8];
	mul.wide.u32 	%rd30, %r59, 4;
	add.s64 	%rd9, %rd3, %rd30;
	st.local.f32 	[%rd9], %f23;
	fma.rn.f32 	%f69, %f23, %f23, %f69;
	add.s32 	%r62, %r59, 1;
	@%p6 bra 	$L__BB13_10;
	setp.eq.s32 	%p7, %r6, 2;
	ld.global.f32 	%f24, [%rd8+128];
	st.local.f32 	[%rd9+4], %f24;
	fma.rn.f32 	%f69, %f24, %f24, %f69;
	add.s32 	%r62, %r59, 2;
	@%p7 bra 	$L__BB13_10;
	ld.global.f32 	%f25, [%rd8+256];
	st.local.f32 	[%rd9+8], %f25;
	fma.rn.f32 	%f69, %f25, %f25, %f69;
	add.s32 	%r62, %r59, 3;
$L__BB13_10:
	mov.b32 	%r43, %f69;
	shfl.sync.bfly.b32	%r44|%p8, %r43, 16, 31, -1;
	mov.b32 	%f26, %r44;
	add.f32 	%f27, %f69, %f26;
	mov.b32 	%r45, %f27;
	shfl.sync.bfly.b32	%r46|%p9, %r45, 8, 31, -1;
	mov.b32 	%f28, %r46;
	add.f32 	%f29, %f27, %f28;
	mov.b32 	%r47, %f29;
	shfl.sync.bfly.b32	%r48|%p10, %r47, 4, 31, -1;
	mov.b32 	%f30, %r48;
	add.f32 	%f31, %f29, %f30;
	mov.b32 	%r49, %f31;
	shfl.sync.bfly.b32	%r50|%p11, %r49, 2, 31, -1;
	mov.b32 	%f32, %r50;
	add.f32 	%f33, %f31, %f32;
	mov.b32 	%r51, %f33;
	shfl.sync.bfly.b32	%r52|%p12, %r51, 1, 31, -1;
	mov.b32 	%f34, %r52;
	add.f32 	%f35, %f33, %f34;
	div.rn.f32 	%f36, %f35, %f1;
	add.f32 	%f37, %f36, 0f3727C5AC;
	rsqrt.approx.f32 	%f11, %f37;
	setp.eq.s32 	%p13, %r62, 0;
	@%p13 bra 	$L__BB13_18;
	and.b32  	%r20, %r62, 3;
	setp.lt.u32 	%p14, %r62, 4;
	mov.b32 	%r63, 0;
	@%p14 bra 	$L__BB13_14;
	and.b32  	%r63, %r62, 536870908;
	mov.b32 	%r64, 0;
$L__BB13_13:
	.pragma "nounroll";
	mul.wide.u32 	%rd31, %r64, 4;
	add.s64 	%rd32, %rd3, %rd31;
	ld.local.f32 	%f38, [%rd32];
	mul.f32 	%f39, %f11, %f38;
	mul.f32 	%f40, %f2, %f39;
	st.local.f32 	[%rd32], %f40;
	ld.local.f32 	%f41, [%rd32+4];
	mul.f32 	%f42, %f11, %f41;
	mul.f32 	%f43, %f2, %f42;
	st.local.f32 	[%rd32+4], %f43;
	ld.local.f32 	%f44, [%rd32+8];
	mul.f32 	%f45, %f11, %f44;
	mul.f32 	%f46, %f2, %f45;
	st.local.f32 	[%rd32+8], %f46;
	ld.local.f32 	%f47, [%rd32+12];
	mul.f32 	%f48, %f11, %f47;
	mul.f32 	%f49, %f2, %f48;
	st.local.f32 	[%rd32+12], %f49;
	add.s32 	%r64, %r64, 4;
	setp.eq.s32 	%p15, %r64, %r63;
	@%p15 bra 	$L__BB13_14;
	bra.uni 	$L__BB13_13;
$L__BB13_14:
	setp.eq.s32 	%p16, %r20, 0;
	@%p16 bra 	$L__BB13_18;
	mul.wide.u32 	%rd33, %r63, 4;
	add.s64 	%rd14, %rd3, %rd33;
	ld.local.f32 	%f50, [%rd14];
	mul.f32 	%f51, %f11, %f50;
	mul.f32 	%f52, %f2, %f51;
	st.local.f32 	[%rd14], %f52;
	setp.eq.s32 	%p17, %r20, 1;
	@%p17 bra 	$L__BB13_18;
	ld.local.f32 	%f53, [%rd14+4];
	mul.f32 	%f54, %f11, %f53;
	mul.f32 	%f55, %f2, %f54;
	st.local.f32 	[%rd14+4], %f55;
	setp.eq.s32 	%p18, %r20, 2;
	@%p18 bra 	$L__BB13_18;
	ld.local.f32 	%f56, [%rd14+8];
	mul.f32 	%f57, %f11, %f56;
	mul.f32 	%f58, %f2, %f57;
	st.local.f32 	[%rd14+8], %f58;
$L__BB13_18:
	setp.ge.s32 	%p19, %r1, %r33;
	@%p19 bra 	$L__BB13_26;
	setp.lt.u32 	%p20, %r5, 96;
	mov.b32 	%r68, 0;
	mov.u32 	%r67, %r1;
	@%p20 bra 	$L__BB13_22;
	mov.b32 	%r66, 0;
	mov.u32 	%r67, %r1;
$L__BB13_21:
	.pragma "nounroll";
	mul.wide.u32 	%rd34, %r66, 4;
	add.s64 	%rd35, %rd3, %rd34;
	ld.local.f32 	%f59, [%rd35];
	cvt.u64.u32 	%rd36, %r67;
	add.s64 	%rd37, %rd36, %rd5;
	shl.b64 	%rd38, %rd37, 2;
	add.s64 	%rd39, %rd2, %rd38;
	st.global.f32 	[%rd39], %f59;
	ld.local.f32 	%f60, [%rd35+4];
	st.global.f32 	[%rd39+128], %f60;
	ld.local.f32 	%f61, [%rd35+8];
	st.global.f32 	[%rd39+256], %f61;
	add.s32 	%r66, %r66, 4;
	ld.local.f32 	%f62, [%rd35+12];
	st.global.f32 	[%rd39+384], %f62;
	add.s32 	%r67, %r67, 128;
	setp.ne.s32 	%p21, %r66, %r7;
	mov.u32 	%r68, %r7;
	@%p21 bra 	$L__BB13_21;
$L__BB13_22:
	setp.eq.s32 	%p22, %r6, 0;
	@%p22 bra 	$L__BB13_26;
	setp.eq.s32 	%p23, %r6, 1;
	mul.wide.u32 	%rd40, %r68, 4;
	add.s64 	%rd15, %rd3, %rd40;
	ld.local.f32 	%f63, [%rd15];
	cvt.u64.u32 	%rd41, %r67;
	add.s64 	%rd42, %rd41, %rd5;
	shl.b64 	%rd43, %rd42, 2;
	add.s64 	%rd16, %rd2, %rd43;
	st.global.f32 	[%rd16], %f63;
	@%p23 bra 	$L__BB13_26;
	setp.eq.s32 	%p24, %r6, 2;
	ld.local.f32 	%f64, [%rd15+4];
	st.global.f32 	[%rd16+128], %f64;
	@%p24 bra 	$L__BB13_26;
	ld.local.f32 	%f65, [%rd15+8];
	st.global.f32 	[%rd16+256], %f65;
$L__BB13_26:
	add.s32 	%r57, %r57, %r4;
	setp.lt.s32 	%p25, %r57, %r32;
	@%p25 bra 	$L__BB13_2;
$L__BB13_27:
	ret;

}
	// .globl	_Z14rms_norm_floatILi32ELi16EEvPfS0_S0_ii
.visible .entry _Z14rms_norm_floatILi32ELi16EEvPfS0_S0_ii(
	.param .u64 .ptr .align 1 _Z14rms_norm_floatILi32ELi16EEvPfS0_S0_ii_param_0,
	.param .u64 .ptr .align 1 _Z14rms_norm_floatILi32ELi16EEvPfS0_S0_ii_param_1,
	.param .u64 .ptr .align 1 _Z14rms_norm_floatILi32ELi16EEvPfS0_S0_ii_param_2,
	.param .u32 _Z14rms_norm_floatILi32ELi16EEvPfS0_S0_ii_param_3,
	.param .u32 _Z14rms_norm_floatILi32ELi16EEvPfS0_S0_ii_param_4
)
{
	.local .align 16 .b8 	__local_depot14[64];
	.reg .b64 	%SP;
	.reg .b64 	%SPL;
	.reg .pred 	%p<26>;
	.reg .b32 	%r<72>;
	.reg .b32 	%f<70>;
	.reg .b64 	%rd<46>;

	mov.u64 	%SPL, __local_depot14;
	ld.param.u64 	%rd16, [_Z14rms_norm_floatILi32ELi16EEvPfS0_S0_ii_param_0];
	ld.param.u64 	%rd17, [_Z14rms_norm_floatILi32ELi16EEvPfS0_S0_ii_param_1];
	ld.param.u32 	%r32, [_Z14rms_norm_floatILi32ELi16EEvPfS0_S0_ii_param_3];
	ld.param.u32 	%r33, [_Z14rms_norm_floatILi32ELi16EEvPfS0_S0_ii_param_4];
	cvta.to.global.u64 	%rd1, %rd16;
	cvta.to.global.u64 	%rd2, %rd17;
	add.u64 	%rd3, %SPL, 0;
	mov.u32 	%r1, %tid.x;
	mov.u32 	%r34, %tid.y;
	mov.u32 	%r35, %ctaid.x;
	mov.u32 	%r2, %ntid.y;
	mad.lo.s32 	%r60, %r35, %r2, %r34;
	setp.ge.s32 	%p1, %r60, %r32;
	@%p1 bra 	$L__BB14_27;
	cvt.rn.f32.s32 	%f1, %r33;
	mov.u32 	%r36, %nctaid.x;
	mul.lo.s32 	%r4, %r2, %r36;
	not.b32 	%r37, %r1;
	add.s32 	%r5, %r33, %r37;
	shr.u32 	%r38, %r5, 5;
	add.s32 	%r39, %r38, 1;
	and.b32  	%r6, %r39, 3;
	and.b32  	%r7, %r39, 268435452;
$L__BB14_2:
	ld.param.u64 	%rd43, [_Z14rms_norm_floatILi32ELi16EEvPfS0_S0_ii_param_2];
	setp.ge.s32 	%p2, %r1, %r33;
	cvta.to.global.u64 	%rd19, %rd43;
	mul.wide.s32 	%rd20, %r60, 4;
	add.s64 	%rd21, %rd19, %rd20;
	ld.global.f32 	%f2, [%rd21];
	mul.lo.s32 	%r41, %r60, %r33;
	cvt.s64.s32 	%rd4, %r41;
	mov.b32 	%r65, 0;
	mov.f32 	%f69, 0f00000000;
	@%p2 bra 	$L__BB14_10;
	setp.lt.u32 	%p3, %r5, 96;
	mov.f32 	%f69, 0f00000000;
	mov.b32 	%r62, 0;
	mov.u32 	%r64, %r1;
	@%p3 bra 	$L__BB14_6;
	and.b32  	%r45, %r39, 268435452;
	neg.s32 	%r63, %r45;
	cvt.u64.u32 	%rd22, %r1;
	add.s64 	%rd23, %rd22, %rd4;
	shl.b64 	%rd24, %rd23, 2;
	add.s64 	%rd25, %rd1, %rd24;
	add.s64 	%rd44, %rd25, 256;
	mov.f32 	%f69, 0f00000000;
	mov.u64 	%rd45, %rd3;
	mov.u32 	%r64, %r1;
$L__BB14_5:
	.pragma "nounroll";
	ld.global.f32 	%f16, [%rd44+-256];
	fma.rn.f32 	%f17, %f16, %f16, %f69;
	ld.global.f32 	%f18, [%rd44+-128];
	fma.rn.f32 	%f19, %f18, %f18, %f17;
	ld.global.f32 	%f20, [%rd44];
	fma.rn.f32 	%f21, %f20, %f20, %f19;
	ld.global.f32 	%f22, [%rd44+128];
	st.local.v4.f32 	[%rd45], {%f16, %f18, %f20, %f22};
	fma.rn.f32 	%f69, %f22, %f22, %f21;
	add.s32 	%r64, %r64, 128;
	add.s64 	%rd45, %rd45, 16;
	add.s32 	%r63, %r63, 4;
	add.s64 	%rd44, %rd44, 512;
	setp.eq.s32 	%p4, %r63, 0;
	mov.u32 	%r62, %r7;
	@%p4 bra 	$L__BB14_6;
	bra.uni 	$L__BB14_5;
$L__BB14_6:
	setp.eq.s32 	%p5, %r6, 0;
	mov.u32 	%r65, %r7;
	@%p5 bra 	$L__BB14_10;
	setp.eq.s32 	%p6, %r6, 1;
	cvt.u64.u32 	%rd26, %r64;
	add.s64 	%rd27, %rd26, %rd4;
	shl.b64 	%rd28, %rd27, 2;
	add.s64 	%rd6, %rd1, %rd28;
	ld.global.f32 	%f23, [%rd6];
	mul.wide.u32 	%rd29, %r62, 4;
	add.s64 	%rd7, %rd3, %rd29;
	st.local.f32 	[%rd7], %f23;
	fma.rn.f32 	%f69, %f23, %f23, %f69;
	add.s32 	%r65, %r62, 1;
	@%p6 bra 	$L__BB14_10;
	setp.eq.s32 	%p7, %r6, 2;
	ld.global.f32 	%f24, [%rd6+128];
	st.local.f32 	[%rd7+4], %f24;
	fma.rn.f32 	%f69, %f24, %f24, %f69;
	add.s32 	%r65, %r62, 2;
	@%p7 bra 	$L__BB14_10;
	ld.global.f32 	%f25, [%rd6+256];
	st.local.f32 	[%rd7+8], %f25;
	fma.rn.f32 	%f69, %f25, %f25, %f69;
	add.s32 	%r65, %r62, 3;
$L__BB14_10:
	mov.b32 	%r46, %f69;
	shfl.sync.bfly.b32	%r47|%p8, %r46, 16, 31, -1;
	mov.b32 	%f26, %r47;
	add.f32 	%f27, %f69, %f26;
	mov.b32 	%r48, %f27;
	shfl.sync.bfly.b32	%r49|%p9, %r48, 8, 31, -1;
	mov.b32 	%f28, %r49;
	add.f32 	%f29, %f27, %f28;
	mov.b32 	%r50, %f29;
	shfl.sync.bfly.b32	%r51|%p10, %r50, 4, 31, -1;
	mov.b32 	%f30, %r51;
	add.f32 	%f31, %f29, %f30;
	mov.b32 	%r52, %f31;
	shfl.sync.bfly.b32	%r53|%p11, %r52, 2, 31, -1;
	mov.b32 	%f32, %r53;
	add.f32 	%f33, %f31, %f32;
	mov.b32 	%r54, %f33;
	shfl.sync.bfly.b32	%r55|%p12, %r54, 1, 31, -1;
	mov.b32 	%f34, %r55;
	add.f32 	%f35, %f33, %f34;
	div.rn.f32 	%f36, %f35, %f1;
	add.f32 	%f37, %f36, 0f3727C5AC;
	rsqrt.approx.f32 	%f11, %f37;
	setp.eq.s32 	%p13, %r65, 0;
	@%p13 bra 	$L__BB14_18;
	and.b32  	%r20, %r65, 3;
	setp.lt.u32 	%p14, %r65, 4;
	mov.b32 	%r66, 0;
	@%p14 bra 	$L__BB14_14;
	and.b32  	%r66, %r65, 536870908;
	mov.b32 	%r67, 0;
$L__BB14_13:
	.pragma "nounroll";
	mul.wide.u32 	%rd30, %r67, 4;
	add.s64 	%rd31, %rd3, %rd30;
	ld.local.v4.f32 	{%f38, %f39, %f40, %f41}, [%rd31];
	mul.f32 	%f42, %f11, %f38;
	mul.f32 	%f43, %f2, %f42;
	mul.f32 	%f44, %f11, %f39;
	mul.f32 	%f45, %f2, %f44;
	mul.f32 	%f46, %f11, %f40;
	mul.f32 	%f47, %f2, %f46;
	mul.f32 	%f48, %f11, %f41;
	mul.f32 	%f49, %f2, %f48;
	st.local.v4.f32 	[%rd31], {%f43, %f45, %f47, %f49};
	add.s32 	%r67, %r67, 4;
	setp.eq.s32 	%p15, %r67, %r66;
	@%p15 bra 	$L__BB14_14;
	bra.uni 	$L__BB14_13;
$L__BB14_14:
	setp.eq.s32 	%p16, %r20, 0;
	@%p16 bra 	$L__BB14_18;
	mul.wide.u32 	%rd32, %r66, 4;
	add.s64 	%rd12, %rd3, %rd32;
	ld.local.f32 	%f50, [%rd12];
	mul.f32 	%f51, %f11, %f50;
	mul.f32 	%f52, %f2, %f51;
	st.local.f32 	[%rd12], %f52;
	setp.eq.s32 	%p17, %r20, 1;
	@%p17 bra 	$L__BB14_18;
	ld.local.f32 	%f53, [%rd12+4];
	mul.f32 	%f54, %f11, %f53;
	mul.f32 	%f55, %f2, %f54;
	st.local.f32 	[%rd12+4], %f55;
	setp.eq.s32 	%p18, %r20, 2;
	@%p18 bra 	$L__BB14_18;
	ld.local.f32 	%f56, [%rd12+8];
	mul.f32 	%f57, %f11, %f56;
	mul.f32 	%f58, %f2, %f57;
	st.local.f32 	[%rd12+8], %f58;
$L__BB14_18:
	setp.ge.s32 	%p19, %r1, %r33;
	@%p19 bra 	$L__BB14_26;
	setp.lt.u32 	%p20, %r5, 96;
	mov.b32 	%r71, 0;
	mov.u32 	%r70, %r1;
	@%p20 bra 	$L__BB14_22;
	mov.b32 	%r69, 0;
	mov.u32 	%r70, %r1;
$L__BB14_21:
	.pragma "nounroll";
	mul.wide.u32 	%rd33, %r69, 4;
	add.s64 	%rd34, %rd3, %rd33;
	ld.local.v4.f32 	{%f59, %f60, %f61, %f62}, [%rd34];
	cvt.u64.u32 	%rd35, %r70;
	add.s64 	%rd36, %rd35, %rd4;
	shl.b64 	%rd37, %rd36, 2;
	add.s64 	%rd38, %rd2, %rd37;
	st.global.f32 	[%rd38], %f59;
	st.global.f32 	[%rd38+128], %f60;
	st.global.f32 	[%rd38+256], %f61;
	add.s32 	%r69, %r69, 4;
	st.global.f32 	[%rd38+384], %f62;
	add.s32 	%r70, %r70, 128;
	setp.ne.s32 	%p21, %r69, %r7;
	mov.u32 	%r71, %r7;
	@%p21 bra 	$L__BB14_21;
$L__BB14_22:
	setp.eq.s32 	%p22, %r6, 0;
	@%p22 bra 	$L__BB14_26;
	setp.eq.s32 	%p23, %r6, 1;
	mul.wide.u32 	%rd39, %r71, 4;
	add.s64 	%rd13, %rd3, %rd39;
	ld.local.f32 	%f63, [%rd13];
	cvt.u64.u32 	%rd40, %r70;
	add.s64 	%rd41, %rd40, %rd4;
	shl.b64 	%rd42, %rd41, 2;
	add.s64 	%rd14, %rd2, %rd42;
	st.global.f32 	[%rd14], %f63;
	@%p23 bra 	$L__BB14_26;
	setp.eq.s32 	%p24, %r6, 2;
	ld.local.f32 	%f64, [%rd13+4];
	st.global.f32 	[%rd14+128], %f64;
	@%p24 bra 	$L__BB14_26;
	ld.local.f32 	%f65, [%rd13+8];
	st.global.f32 	[%rd14+256], %f65;
$L__BB14_26:
	add.s32 	%r60, %r60, %r4;
	setp.lt.s32 	%p25, %r60, %r32;
	@%p25 bra 	$L__BB14_2;
$L__BB14_27:
	ret;

}
	// .globl	_Z14rms_norm_floatILi32ELi17EEvPfS0_S0_ii
.visible .entry _Z14rms_norm_floatILi32ELi17EEvPfS0_S0_ii(
	.param .u64 .ptr .align 1 _Z14rms_norm_floatILi32ELi17EEvPfS0_S0_ii_param_0,
	.param .u64 .ptr .align 1 _Z14rms_norm_floatILi32ELi17EEvPfS0_S0_ii_param_1,
	.param .u64 .ptr .align 1 _Z14rms_norm_floatILi32ELi17EEvPfS0_S0_ii_param_2,
	.param .u32 _Z14rms_norm_floatILi32ELi17EEvPfS0_S0_ii_param_3,
	.param .u32 _Z14rms_norm_floatILi32ELi17EEvPfS0_S0_ii_param_4
)
{
	.local .align 4 .b8 	__local_depot15[68];
	.reg .b64 	%SP;
	.reg .b64 	%SPL;
	.reg .pred 	%p<26>;
	.reg .b32 	%r<69>;
	.reg .b32 	%f<70>;
	.reg .b64 	%rd<46>;

	mov.u64 	%SPL, __local_depot15;
	ld.param.u64 	%rd18, [_Z14rms_norm_floatILi32ELi17EEvPfS0_S0_ii_param_0];
	ld.param.u64 	%rd19, [_Z14rms_norm_floatILi32ELi17EEvPfS0_S0_ii_param_1];
	ld.param.u64 	%rd17, [_Z14rms_norm_floatILi32ELi17EEvPfS0_S0_ii_param_2];
	ld.param.u32 	%r32, [_Z14rms_norm_floatILi32ELi17EEvPfS0_S0_ii_param_3];
	ld.param.u32 	%r33, [_Z14rms_norm_floatILi32ELi17EEvPfS0_S0_ii_param_4];
	cvta.to.global.u64 	%rd1, %rd18;
	cvta.to.global.u64 	%rd2, %rd19;
	add.u64 	%rd3, %SPL, 0;
	mov.u32 	%r1, %tid.x;
	mov.u32 	%r34, %tid.y;
	mov.u32 	%r35, %ctaid.x;
	mov.u32 	%r2, %ntid.y;
	mad.lo.s32 	%r57, %r35, %r2, %r34;
	setp.ge.s32 	%p1, %r57, %r32;
	@%p1 bra 	$L__BB15_27;
	cvt.rn.f32.s32 	%f1, %r33;
	mov.u32 	%r36, %nctaid.x;
	mul.lo.s32 	%r4, %r2, %r36;
	not.b32 	%r37, %r1;
	add.s32 	%r5, %r33, %r37;
	shr.u32 	%r38, %r5, 5;
	add.s32 	%r39, %r38, 1;
	and.b32  	%r6, %r39, 3;
	and.b32  	%r7, %r39, 268435452;
	neg.s32 	%r8, %r7;
	cvta.to.global.u64 	%rd4, %rd17;
$L__BB15_2:
	setp.ge.s32 	%p2, %r1, %r33;
	mul.wide.s32 	%rd21, %r57, 4;
	add.s64 	%rd22, %rd4, %rd21;
	ld.global.f32 	%f2, [%rd22];
	mul.lo.s32 	%r41, %r57, %r33;
	cvt.s64.s32 	%rd5, %r41;
	mov.b32 	%r62, 0;
	mov.f32 	%f69, 0f00000000;
	@%p2 bra 	$L__BB15_10;
	setp.lt.u32 	%p3, %r5, 96;
	mov.f32 	%f69, 0f00000000;
	mov.b32 	%r59, 0;
	mov.u32 	%r61, %r1;
	@%p3 bra 	$L__BB15_6;
	add.s64 	%rd45, %rd3, 8;
	cvt.u64.u32 	%rd23, %r1;
	add.s64 	%rd24, %rd23, %rd5;
	shl.b64 	%rd25, %rd24, 2;
	add.s64 	%rd26, %rd1, %rd25;
	add.s64 	%rd44, %rd26, 256;
	mov.f32 	%f69, 0f00000000;
	mov.u32 	%r60, %r8;
	mov.u32 	%r61, %r1;
$L__BB15_5:
	.pragma "nounroll";
	ld.global.f32 	%f16, [%rd44+-256];
	st.local.f32 	[%rd45+-8], %f16;
	fma.rn.f32 	%f17, %f16, %f16, %f69;
	ld.global.f32 	%f18, [%rd44+-128];
	st.local.f32 	[%rd45+-4], %f18;
	fma.rn.f32 	%f19, %f18, %f18, %f17;
	ld.global.f32 	%f20, [%rd44];
	st.local.f32 	[%rd45], %f20;
	fma.rn.f32 	%f21, %f20, %f20, %f19;
	ld.global.f32 	%f22, [%rd44+128];
	st.local.f32 	[%rd45+4], %f22;
	fma.rn.f32 	%f69, %f22, %f22, %f21;
	add.s32 	%r61, %r61, 128;
	add.s64 	%rd45, %rd45, 16;
	add.s32 	%r60, %r60, 4;
	add.s64 	%rd44, %rd44, 512;
	setp.eq.s32 	%p4, %r60, 0;
	mov.u32 	%r59, %r7;
	@%p4 bra 	$L__BB15_6;
	bra.uni 	$L__BB15_5;
$L__BB15_6:
	setp.eq.s32 	%p5, %r6, 0;
	mov.u32 	%r62, %r7;
	@%p5 bra 	$L__BB15_10;
	setp.eq.s32 	%p6, %r6, 1;
	cvt.u64.u32 	%rd27, %r61;
	add.s64 	%rd28, %rd27, %rd5;
	shl.b64 	%rd29, %rd28, 2;
	add.s64 	%rd8, %rd1, %rd29;
	ld.global.f32 	%f23, [%rd8];
	mul.wide.u32 	%rd30, %r59, 4;
	add.s64 	%rd9, %rd3, %rd30;
	st.local.f32 	[%rd9], %f23;
	fma.rn.f32 	%f69, %f23, %f23, %f69;
	add.s32 	%r62, %r59, 1;
	@%p6 bra 	$L__BB15_10;
	setp.eq.s32 	%p7, %r6, 2;
	ld.global.f32 	%f24, [%rd8+128];
	st.local.f32 	[%rd9+4], %f24;
	fma.rn.f32 	%f69, %f24, %f24, %f69;
	add.s32 	%r62, %r59, 2;
	@%p7 bra 	$L__BB15_10;
	ld.global.f32 	%f25, [%rd8+256];
	st.local.f32 	[%rd9+8], %f25;
	fma.rn.f32 	%f69, %f25, %f25, %f69;
	add.s32 	%r62, %r59, 3;
$L__BB15_10:
	mov.b32 	%r43, %f69;
	shfl.sync.bfly.b32	%r44|%p8, %r43, 16, 31, -1;
	mov.b32 	%f26, %r44;
	add.f32 	%f27, %f69, %f26;
	mov.b32 	%r45, %f27;
	shfl.sync.bfly.b32	%r46|%p9, %r45, 8, 31, -1;
	mov.b32 	%f28, %r46;
	add.f32 	%f29, %f27, %f28;
	mov.b32 	%r47, %f29;
	shfl.sync.bfly.b32	%r48|%p10, %r47, 4, 31, -1;
	mov.b32 	%f30, %r48;
	add.f32 	%f31, %f29, %f30;
	mov.b32 	%r49, %f31;
	shfl.sync.bfly.b32	%r50|%p11, %r49, 2, 31, -1;
	mov.b32 	%f32, %r50;
	add.f32 	%f33, %f31, %f32;
	mov.b32 	%r51, %f33;
	shfl.sync.bfly.b32	%r52|%p12, %r51, 1, 31, -1;
	mov.b32 	%f34, %r52;
	add.f32 	%f35, %f33, %f34;
	div.rn.f32 	%f36, %f35, %f1;
	add.f32 	%f37, %f36, 0f3727C5AC;
	rsqrt.approx.f32 	%f11, %f37;
	setp.eq.s32 	%p13, %r62, 0;
	@%p13 bra 	$L__BB15_18;
	and.b32  	%r20, %r62, 3;
	setp.lt.u32 	%p14, %r62, 4;
	mov.b32 	%r63, 0;
	@%p14 bra 	$L__BB15_14;
	and.b32  	%r63, %r62, 536870908;
	mov.b32 	%r64, 0;
$L__BB15_13:
	.pragma "nounroll";
	mul.wide.u32 	%rd31, %r64, 4;
	add.s64 	%rd32, %rd3, %rd31;
	ld.local.f32 	%f38, [%rd32];
	mul.f32 	%f39, %f11, %f38;
	mul.f32 	%f40, %f2, %f39;
	st.local.f32 	[%rd32], %f40;
	ld.local.f32 	%f41, [%rd32+4];
	mul.f32 	%f42, %f11, %f41;
	mul.f32 	%f43, %f2, %f42;
	st.local.f32 	[%rd32+4], %f43;
	ld.local.f32 	%f44, [%rd32+8];
	mul.f32 	%f45, %f11, %f44;
	mul.f32 	%f46, %f2, %f45;
	st.local.f32 	[%rd32+8], %f46;
	ld.local.f32 	%f47, [%rd32+12];
	mul.f32 	%f48, %f11, %f47;
	mul.f32 	%f49, %f2, %f48;
	st.local.f32 	[%rd32+12], %f49;
	add.s32 	%r64, %r64, 4;
	setp.eq.s32 	%p15, %r64, %r63;
	@%p15 bra 	$L__BB15_14;
	bra.uni 	$L__BB15_13;
$L__BB15_14:
	setp.eq.s32 	%p16, %r20, 0;
	@%p16 bra 	$L__BB15_18;
	mul.wide.u32 	%rd33, %r63, 4;
	add.s64 	%rd14, %rd3, %rd33;
	ld.local.f32 	%f50, [%rd14];
	mul.f32 	%f51, %f11, %f50;
	mul.f32 	%f52, %f2, %f51;
	st.local.f32 	[%rd14], %f52;
	setp.eq.s32 	%p17, %r20, 1;
	@%p17 bra 	$L__BB15_18;
	ld.local.f32 	%f53, [%rd14+4];
	mul.f32 	%f54, %f11, %f53;
	mul.f32 	%f55, %f2, %f54;
	st.local.f32 	[%rd14+4], %f55;
	setp.eq.s32 	%p18, %r20, 2;
	@%p18 bra 	$L__BB15_18;
	ld.local.f32 	%f56, [%rd14+8];
	mul.f32 	%f57, %f11, %f56;
	mul.f32 	%f58, %f2, %f57;
	st.local.f32 	[%rd14+8], %f58;
$L__BB15_18:
	setp.ge.s32 	%p19, %r1, %r33;
	@%p19 bra 	$L__BB15_26;
	setp.lt.u32 	%p20, %r5, 96;
	mov.b32 	%r68, 0;
	mov.u32 	%r67, %r1;
	@%p20 bra 	$L__BB15_22;
	mov.b32 	%r66, 0;
	mov.u32 	%r67, %r1;
$L__BB15_21:
	.pragma "nounroll";
	mul.wide.u32 	%rd34, %r66, 4;
	add.s64 	%rd35, %rd3, %rd34;
	ld.local.f32 	%f59, [%rd35];
	cvt.u64.u32 	%rd36, %r67;
	add.s64 	%rd37, %rd36, %rd5;
	shl.b64 	%rd38, %rd37, 2;
	add.s64 	%rd39, %rd2, %rd38;
	st.global.f32 	[%rd39], %f59;
	ld.local.f32 	%f60, [%rd35+4];
	st.global.f32 	[%rd39+128], %f60;
	ld.local.f32 	%f61, [%rd35+8];
	st.global.f32 	[%rd39+256], %f61;
	add.s32 	%r66, %r66, 4;
	ld.local.f32 	%f62, [%rd35+12];
	st.global.f32 	[%rd39+384], %f62;
	add.s32 	%r67, %r67, 128;
	setp.ne.s32 	%p21, %r66, %r7;
	mov.u32 	%r68, %r7;
	@%p21 bra 	$L__BB15_21;
$L__BB15_22:
	setp.eq.s32 	%p22, %r6, 0;
	@%p22 bra 	$L__BB15_26;
	setp.eq.s32 	%p23, %r6, 1;
	mul.wide.u32 	%rd40, %r68, 4;
	add.s64 	%rd15, %rd3, %rd40;
	ld.local.f32 	%f63, [%rd15];
	cvt.u64.u32 	%rd41, %r67;
	add.s64 	%rd42, %rd41, %rd5;
	shl.b64 	%rd43, %rd42, 2;
	add.s64 	%rd16, %rd2, %rd43;
	st.global.f32 	[%rd16], %f63;
	@%p23 bra 	$L__BB15_26;
	setp.eq.s32 	%p24, %r6, 2;
	ld.local.f32 	%f64, [%rd15+4];
	st.global.f32 	[%rd16+128], %f64;
	@%p24 bra 	$L__BB15_26;
	ld.local.f32 	%f65, [%rd15+8];
	st.global.f32 	[%rd16+256], %f65;
$L__BB15_26:
	add.s32 	%r57, %r57, %r4;
	setp.lt.s32 	%p25, %r57, %r32;
	@%p25 bra 	$L__BB15_2;
$L__BB15_27:
	ret;

}
	// .globl	_Z14rms_norm_floatILi32ELi18EEvPfS0_S0_ii
.visible .entry _Z14rms_norm_floatILi32ELi18EEvPfS0_S0_ii(
	.param .u64 .ptr .align 1 _Z14rms_norm_floatILi32ELi18EEvPfS0_S0_ii_param_0,
	.param .u64 .ptr .align 1 _Z14rms_norm_floatILi32ELi18EEvPfS0_S0_ii_param_1,
	.param .u64 .ptr .align 1 _Z14rms_norm_floatILi32ELi18EEvPfS0_S0_ii_param_2,
	.param .u32 _Z14rms_norm_floatILi32ELi18EEvPfS0_S0_ii_param_3,
	.param .u32 _Z14rms_norm_floatILi32ELi18EEvPfS0_S0_ii_param_4
)
{
	.local .align 8 .b8 	__local_depot16[72];
	.reg .b64 	%SP;
	.reg .b64 	%SPL;
	.reg .pred 	%p<26>;
	.reg .b32 	%r<72>;
	.reg .b32 	%f<70>;
	.reg .b64 	%rd<47>;

	mov.u64 	%SPL, __local_depot16;
	ld.param.u64 	%rd17, [_Z14rms_norm_floatILi32ELi18EEvPfS0_S0_ii_param_0];
	ld.param.u64 	%rd18, [_Z14rms_norm_floatILi32ELi18EEvPfS0_S0_ii_param_1];
	ld.param.u32 	%r32, [_Z14rms_norm_floatILi32ELi18EEvPfS0_S0_ii_param_3];
	ld.param.u32 	%r33, [_Z14rms_norm_floatILi32ELi18EEvPfS0_S0_ii_param_4];
	cvta.to.global.u64 	%rd1, %rd17;
	cvta.to.global.u64 	%rd2, %rd18;
	add.u64 	%rd3, %SPL, 0;
	mov.u32 	%r1, %tid.x;
	mov.u32 	%r34, %tid.y;
	mov.u32 	%r35, %ctaid.x;
	mov.u32 	%r2, %ntid.y;
	mad.lo.s32 	%r60, %r35, %r2, %r34;
	setp.ge.s32 	%p1, %r60, %r32;
	@%p1 bra 	$L__BB16_27;
	cvt.rn.f32.s32 	%f1, %r33;
	mov.u32 	%r36, %nctaid.x;
	mul.lo.s32 	%r4, %r2, %r36;
	not.b32 	%r37, %r1;
	add.s32 	%r5, %r33, %r37;
	shr.u32 	%r38, %r5, 5;
	add.s32 	%r39, %r38, 1;
	and.b32  	%r6, %r39, 3;
	and.b32  	%r7, %r39, 268435452;
$L__BB16_2:
	ld.param.u64 	%rd44, [_Z14rms_norm_floatILi32ELi18EEvPfS0_S0_ii_param_2];
	setp.ge.s32 	%p2, %r1, %r33;
	cvta.to.global.u64 	%rd20, %rd44;
	mul.wide.s32 	%rd21, %r60, 4;
	add.s64 	%rd22, %rd20, %rd21;
	ld.global.f32 	%f2, [%rd22];
	mul.lo.s32 	%r41, %r60, %r33;
	cvt.s64.s32 	%rd4, %r41;
	mov.b32 	%r65, 0;
	mov.f32 	%f69, 0f00000000;
	@%p2 bra 	$L__BB16_10;
	setp.lt.u32 	%p3, %r5, 96;
	mov.f32 	%f69, 0f00000000;
	mov.b32 	%r62, 0;
	mov.u32 	%r64, %r1;
	@%p3 bra 	$L__BB16_6;
	and.b32  	%r45, %r39, 268435452;
	neg.s32 	%r63, %r45;
	add.s64 	%rd46, %rd3, 8;
	cvt.u64.u32 	%rd23, %r1;
	add.s64 	%rd24, %rd23, %rd4;
	shl.b64 	%rd25, %rd24, 2;
	add.s64 	%rd26, %rd1, %rd25;
	add.s64 	%rd45, %rd26, 256;
	mov.f32 	%f69, 0f00000000;
	mov.u32 	%r64, %r1;
$L__BB16_5:
	.pragma "nounroll";
	ld.global.f32 	%f16, [%rd45+-256];
	fma.rn.f32 	%f17, %f16, %f16, %f69;
	ld.global.f32 	%f18, [%rd45+-128];
	st.local.v2.f32 	[%rd46+-8], {%f16, %f18};
	fma.rn.f32 	%f19, %f18, %f18, %f17;
	ld.global.f32 	%f20, [%rd45];
	fma.rn.f32 	%f21, %f20, %f20, %f19;
	ld.global.f32 	%f22, [%rd45+128];
	st.local.v2.f32 	[%rd46], {%f20, %f22};
	fma.rn.f32 	%f69, %f22, %f22, %f21;
	add.s32 	%r64, %r64, 128;
	add.s64 	%rd46, %rd46, 16;
	add.s32 	%r63, %r63, 4;
	add.s64 	%rd45, %rd45, 512;
	setp.eq.s32 	%p4, %r63, 0;
	mov.u32 	%r62, %r7;
	@%p4 bra 	$L__BB16_6;
	bra.uni 	$L__BB16_5;
$L__BB16_6:
	setp.eq.s32 	%p5, %r6, 0;
	mov.u32 	%r65, %r7;
	@%p5 bra 	$L__BB16_10;
	setp.eq.s32 	%p6, %r6, 1;
	cvt.u64.u32 	%rd27, %r64;
	add.s64 	%rd28, %rd27, %rd4;
	shl.b64 	%rd29, %rd28, 2;
	add.s64 	%rd7, %rd1, %rd29;
	ld.global.f32 	%f23, [%rd7];
	mul.wide.u32 	%rd30, %r62, 4;
	add.s64 	%rd8, %rd3, %rd30;
	st.local.f32 	[%rd8], %f23;
	fma.rn.f32 	%f69, %f23, %f23, %f69;
	add.s32 	%r65, %r62, 1;
	@%p6 bra 	$L__BB16_10;
	setp.eq.s32 	%p7, %r6, 2;
	ld.global.f32 	%f24, [%rd7+128];
	st.local.f32 	[%rd8+4], %f24;
	fma.rn.f32 	%f69, %f24, %f24, %f69;
	add.s32 	%r65, %r62, 2;
	@%p7 bra 	$L__BB16_10;
	ld.global.f32 	%f25, [%rd7+256];
	st.local.f32 	[%rd8+8], %f25;
	fma.rn.f32 	%f69, %f25, %f25, %f69;
	add.s32 	%r65, %r62, 3;
$L__BB16_10:
	mov.b32 	%r46, %f69;
	shfl.sync.bfly.b32	%r47|%p8, %r46, 16, 31, -1;
	mov.b32 	%f26, %r47;
	add.f32 	%f27, %f69, %f26;
	mov.b32 	%r48, %f27;
	shfl.sync.bfly.b32	%r49|%p9, %r48, 8, 31, -1;
	mov.b32 	%f28, %r49;
	add.f32 	%f29, %f27, %f28;
	mov.b32 	%r50, %f29;
	shfl.sync.bfly.b32	%r51|%p10, %r50, 4, 31, -1;
	mov.b32 	%f30, %r51;
	add.f32 	%f31, %f29, %f30;
	mov.b32 	%r52, %f31;
	shfl.sync.bfly.b32	%r53|%p11, %r52, 2, 31, -1;
	mov.b32 	%f32, %r53;
	add.f32 	%f33, %f31, %f32;
	mov.b32 	%r54, %f33;
	shfl.sync.bfly.b32	%r55|%p12, %r54, 1, 31, -1;
	mov.b32 	%f34, %r55;
	add.f32 	%f35, %f33, %f34;
	div.rn.f32 	%f36, %f35, %f1;
	add.f32 	%f37, %f36, 0f3727C5AC;
	rsqrt.approx.f32 	%f11, %f37;
	setp.eq.s32 	%p13, %r65, 0;
	@%p13 bra 	$L__BB16_18;
	and.b32  	%r20, %r65, 3;
	setp.lt.u32 	%p14, %r65, 4;
	mov.b32 	%r66, 0;
	@%p14 bra 	$L__BB16_14;
	and.b32  	%r66, %r65, 536870908;
	mov.b32 	%r67, 0;
$L__BB16_13:
	.pragma "nounroll";
	mul.wide.u32 	%rd31, %r67, 4;
	add.s64 	%rd32, %rd3, %rd31;
	ld.local.v2.f32 	{%f38, %f39}, [%rd32];
	mul.f32 	%f40, %f11, %f38;
	mul.f32 	%f41, %f2, %f40;
	mul.f32 	%f42, %f11, %f39;
	mul.f32 	%f43, %f2, %f42;
	st.local.v2.f32 	[%rd32], {%f41, %f43};
	ld.local.v2.f32 	{%f44, %f45}, [%rd32+8];
	mul.f32 	%f46, %f11, %f44;
	mul.f32 	%f47, %f2, %f46;
	mul.f32 	%f48, %f11, %f45;
	mul.f32 	%f49, %f2, %f48;
	st.local.v2.f32 	[%rd32+8], {%f47, %f49};
	add.s32 	%r67, %r67, 4;
	setp.eq.s32 	%p15, %r67, %r66;
	@%p15 bra 	$L__BB16_14;
	bra.uni 	$L__BB16_13;
$L__BB16_14:
	setp.eq.s32 	%p16, %r20, 0;
	@%p16 bra 	$L__BB16_18;
	mul.wide.u32 	%rd33, %r66, 4;
	add.s64 	%rd13, %rd3, %rd33;
	ld.local.f32 	%f50, [%rd13];
	mul.f32 	%f51, %f11, %f50;
	mul.f32 	%f52, %f2, %f51;
	st.local.f32 	[%rd13], %f52;
	setp.eq.s32 	%p17, %r20, 1;
	@%p17 bra 	$L__BB16_18;
	ld.local.f32 	%f53, [%rd13+4];
	mul.f32 	%f54, %f11, %f53;
	mul.f32 	%f55, %f2, %f54;
	st.local.f32 	[%rd13+4], %f55;
	setp.eq.s32 	%p18, %r20, 2;
	@%p18 bra 	$L__BB16_18;
	ld.local.f32 	%f56, [%rd13+8];
	mul.f32 	%f57, %f11, %f56;
	mul.f32 	%f58, %f2, %f57;
	st.local.f32 	[%rd13+8], %f58;
$L__BB16_18:
	setp.ge.s32 	%p19, %r1, %r33;
	@%p19 bra 	$L__BB16_26;
	setp.lt.u32 	%p20, %r5, 96;
	mov.b32 	%r71, 0;
	mov.u32 	%r70, %r1;
	@%p20 bra 	$L__BB16_22;
	mov.b32 	%r69, 0;
	mov.u32 	%r70, %r1;
$L__BB16_21:
	.pragma "nounroll";
	mul.wide.u32 	%rd34, %r69, 4;
	add.s64 	%rd35, %rd3, %rd34;
	ld.local.v2.f32 	{%f59, %f60}, [%rd35];
	cvt.u64.u32 	%rd36, %r70;
	add.s64 	%rd37, %rd36, %rd4;
	shl.b64 	%rd38, %rd37, 2;
	add.s64 	%rd39, %rd2, %rd38;
	st.global.f32 	[%rd39], %f59;
	st.global.f32 	[%rd39+128], %f60;
	ld.local.v2.f32 	{%f61, %f62}, [%rd35+8];
	st.global.f32 	[%rd39+256], %f61;
	add.s32 	%r69, %r69, 4;
	st.global.f32 	[%rd39+384], %f62;
	add.s32 	%r70, %r70, 128;
	setp.ne.s32 	%p21, %r69, %r7;
	mov.u32 	%r71, %r7;
	@%p21 bra 	$L__BB16_21;
$L__BB16_22:
	setp.eq.s32 	%p22, %r6, 0;
	@%p22 bra 	$L__BB16_26;
	setp.eq.s32 	%p23, %r6, 1;
	mul.wide.u32 	%rd40, %r71, 4;
	add.s64 	%rd14, %rd3, %rd40;
	ld.local.f32 	%f63, [%rd14];
	cvt.u64.u32 	%rd41, %r70;
	add.s64 	%rd42, %rd41, %rd4;
	shl.b64 	%rd43, %rd42, 2;
	add.s64 	%rd15, %rd2, %rd43;
	st.global.f32 	[%rd15], %f63;
	@%p23 bra 	$L__BB16_26;
	setp.eq.s32 	%p24, %r6, 2;
	ld.local.f32 	%f64, [%rd14+4];
	st.global.f32 	[%rd15+128], %f64;
	@%p24 bra 	$L__BB16_26;
	ld.local.f32 	%f65, [%rd14+8];
	st.global.f32 	[%rd15+256], %f65;
$L__BB16_26:
	add.s32 	%r60, %r60, %r4;
	setp.lt.s32 	%p25, %r60, %r32;
	@%p25 bra 	$L__BB16_2;
$L__BB16_27:
	ret;

}
	// .globl	_Z14rms_norm_floatILi32ELi19EEvPfS0_S0_ii
.visible .entry _Z14rms_norm_floatILi32ELi19EEvPfS0_S0_ii(
	.param .u64 .ptr .align 1 _Z14rms_norm_floatILi32ELi19EEvPfS0_S0_ii_param_0,
	.param .u64 .ptr .align 1 _Z14rms_norm_floatILi32ELi19EEvPfS0_S0_ii_param_1,
	.param .u64 .ptr .align 1 _Z14rms_norm_floatILi32ELi19EEvPfS0_S0_ii_param_2,
	.param .u32 _Z14rms_norm_floatILi32ELi19EEvPfS0_S0_ii_param_3,
	.param .u32 _Z14rms_norm_floatILi32ELi19EEvPfS0_S0_ii_param_4
)
{
	.local .align 4 .b8 	__local_depot17[76];
	.reg .b64 	%SP;
	.reg .b64 	%SPL;
	.reg .pred 	%p<26>;
	.reg .b32 	%r<69>;
	.reg .b32 	%f<70>;
	.reg .b64 	%rd<46>;

	mov.u64 	%SPL, __local_depot17;
	ld.param.u64 	%rd18, [_Z14rms_norm_floatILi32ELi19EEvPfS0_S0_ii_param_0];
	ld.param.u64 	%rd19, [_Z14rms_norm_floatILi32ELi19EEvPfS0_S0_ii_param_1];
	ld.param.u64 	%rd17, [_Z14rms_norm_floatILi32ELi19EEvPfS0_S0_ii_param_2];
	ld.param.u32 	%r32, [_Z14rms_norm_floatILi32ELi19EEvPfS0_S0_ii_param_3];
	ld.param.u32 	%r33, [_Z14rms_norm_floatILi32ELi19EEvPfS0_S0_ii_param_4];
	cvta.to.global.u64 	%rd1, %rd18;
	cvta.to.global.u64 	%rd2, %rd19;
	add.u64 	%rd3, %SPL, 0;
	mov.u32 	%r1, %tid.x;
	mov.u32 	%r34, %tid.y;
	mov.u32 	%r35, %ctaid.x;
	mov.u32 	%r2, %ntid.y;
	mad.lo.s32 	%r57, %r35, %r2, %r34;
	setp.ge.s32 	%p1, %r57, %r32;
	@%p1 bra 	$L__BB17_27;
	cvt.rn.f32.s32 	%f1, %r33;
	mov.u32 	%r36, %nctaid.x;
	mul.lo.s32 	%r4, %r2, %r36;
	not.b32 	%r37, %r1;
	add.s32 	%r5, %r33, %r37;
	shr.u32 	%r38, %r5, 5;
	add.s32 	%r39, %r38, 1;
	and.b32  	%r6, %r39, 3;
	and.b32  	%r7, %r39, 268435452;
	neg.s32 	%r8, %r7;
	cvta.to.global.u64 	%rd4, %rd17;
$L__BB17_2:
	setp.ge.s32 	%p2, %r1, %r33;
	mul.wide.s32 	%rd21, %r57, 4;
	add.s64 	%rd22, %rd4, %rd21;
	ld.global.f32 	%f2, [%rd22];
	mul.lo.s32 	%r41, %r57, %r33;
	cvt.s64.s32 	%rd5, %r41;
	mov.b32 	%r62, 0;
	mov.f32 	%f69, 0f00000000;
	@%p2 bra 	$L__BB17_10;
	setp.lt.u32 	%p3, %r5, 96;
	mov.f32 	%f69, 0f00000000;
	mov.b32 	%r59, 0;
	mov.u32 	%r61, %r1;
	@%p3 bra 	$L__BB17_6;
	add.s64 	%rd45, %rd3, 8;
	cvt.u64.u32 	%rd23, %r1;
	add.s64 	%rd24, %rd23, %rd5;
	shl.b64 	%rd25, %rd24, 2;
	add.s64 	%rd26, %rd1, %rd25;
	add.s64 	%rd44, %rd26, 256;
	mov.f32 	%f69, 0f00000000;
	mov.u32 	%r60, %r8;
	mov.u32 	%r61, %r1;
$L__BB17_5:
	.pragma "nounroll";
	ld.global.f32 	%f16, [%rd44+-256];
	st.local.f32 	[%rd45+-8], %f16;
	fma.rn.f32 	%f17, %f16, %f16, %f69;
	ld.global.f32 	%f18, [%rd44+-128];
	st.local.f32 	[%rd45+-4], %f18;
	fma.rn.f32 	%f19, %f18, %f18, %f17;
	ld.global.f32 	%f20, [%rd44];
	st.local.f32 	[%rd45], %f20;
	fma.rn.f32 	%f21, %f20, %f20, %f19;
	ld.global.f32 	%f22, [%rd44+128];
	st.local.f32 	[%rd45+4], %f22;
	fma.rn.f32 	%f69, %f22, %f22, %f21;
	add.s32 	%r61, %r61, 128;
	add.s64 	%rd45, %rd45, 16;
	add.s32 	%r60, %r60, 4;
	add.s64 	%rd44, %rd44, 512;
	setp.eq.s32 	%p4, %r60, 0;
	mov.u32 	%r59, %r7;
	@%p4 bra 	$L__BB17_6;
	bra.uni 	$L__BB17_5;
$L__BB17_6:
	setp.eq.s32 	%p5, %r6, 0;
	mov.u32 	%r62, %r7;
	@%p5 bra 	$L__BB17_10;
	setp.eq.s32 	%p6, %r6, 1;
	cvt.u64.u32 	%rd27, %r61;
	add.s64 	%rd28, %rd27, %rd5;
	shl.b64 	%rd29, %rd28, 2;
	add.s64 	%rd8, %rd1, %rd29;
	ld.global.f32 	%f23, [%rd8];
	mul.wide.u32 	%rd30, %r59, 4;
	add.s64 	%rd9, %rd3, %rd30;
	st.local.f32 	[%rd9], %f23;
	fma.rn.f32 	%f69, %f23, %f23, %f69;
	add.s32 	%r62, %r59, 1;
	@%p6 bra 	$L__BB17_10;
	setp.eq.s32 	%p7, %r6, 2;
	ld.global.f32 	%f24, [%rd8+128];
	st.local.f32 	[%rd9+4], %f24;
	fma.rn.f32 	%f69, %f24, %f24, %f69;
	add.s32 	%r62, %r59, 2;
	@%p7 bra 	$L__BB17_10;
	ld.global.f32 	%f25, [%rd8+256];
	st.local.f32 	[%rd9+8], %f25;
	fma.rn.f32 	%f69, %f25, %f25, %f69;
	add.s32 	%r62, %r59, 3;
$L__BB17_10:
	mov.b32 	%r43, %f69;
	shfl.sync.bfly.b32	%r44|%p8, %r43, 16, 31, -1;
	mov.b32 	%f26, %r44;
	add.f32 	%f27, %f69, %f26;
	mov.b32 	%r45, %f27;
	shfl.sync.bfly.b32	%r46|%p9, %r45, 8, 31, -1;
	mov.b32 	%f28, %r46;
	add.f32 	%f29, %f27, %f28;
	mov.b32 	%r47, %f29;
	shfl.sync.bfly.b32	%r48|%p10, %r47, 4, 31, -1;
	mov.b32 	%f30, %r48;
	add.f32 	%f31, %f29, %f30;
	mov.b32 	%r49, %f31;
	shfl.sync.bfly.b32	%r50|%p11, %r49, 2, 31, -1;
	mov.b32 	%f32, %r50;
	add.f32 	%f33, %f31, %f32;
	mov.b32 	%r51, %f33;
	shfl.sync.bfly.b32	%r52|%p12, %r51, 1, 31, -1;
	mov.b32 	%f34, %r52;
	add.f32 	%f35, %f33, %f34;
	div.rn.f32 	%f36, %f35, %f1;
	add.f32 	%f37, %f36, 0f3727C5AC;
	rsqrt.approx.f32 	%f11, %f37;
	setp.eq.s32 	%p13, %r62, 0;
	@%p13 bra 	$L__BB17_18;
	and.b32  	%r20, %r62, 3;
	setp.lt.u32 	%p14, %r62, 4;
	mov.b32 	%r63, 0;
	@%p14 bra 	$L__BB17_14;
	and.b32  	%r63, %r62, 536870908;
	mov.b32 	%r64, 0;
$L__BB17_13:
	.pragma "nounroll";
	mul.wide.u32 	%rd31, %r64, 4;
	add.s64 	%rd32, %rd3, %rd31;
	ld.local.f32 	%f38, [%rd32];
	mul.f32 	%f39, %f11, %f38;
	mul.f32 	%f40, %f2, %f39;
	st.local.f32 	[%rd32], %f40;
	ld.local.f32 	%f41, [%rd32+4];
	mul.f32 	%f42, %f11, %f41;
	mul.f32 	%f43, %f2, %f42;
	st.local.f32 	[%rd32+4], %f43;
	ld.local.f32 	%f44, [%rd32+8];
	mul.f32 	%f45, %f11, %f44;
	mul.f32 	%f46, %f2, %f45;
	st.local.f32 	[%rd32+8], %f46;
	ld.local.f32 	%f47, [%rd32+12];
	mul.f32 	%f48, %f11, %f47;
	mul.f32 	%f49, %f2, %f48;
	st.local.f32 	[%rd32+12], %f49;
	add.s32 	%r64, %r64, 4;
	setp.eq.s32 	%p15, %r64, %r63;
	@%p15 bra 	$L__BB17_14;
	bra.uni 	$L__BB17_13;
$L__BB17_14:
	setp.eq.s32 	%p16, %r20, 0;
	@%p16 bra 	$L__BB17_18;
	mul.wide.u32 	%rd33, %r63, 4;
	add.s64 	%rd14, %rd3, %rd33;
	ld.local.f32 	%f50, [%rd14];
	mul.f32 	%f51, %f11, %f50;
	mul.f32 	%f52, %f2, %f51;
	st.local.f32 	[%rd14], %f52;
	setp.eq.s32 	%p17, %r20, 1;
	@%p17 bra 	$L__BB17_18;
	ld.local.f32 	%f53, [%rd14+4];
	mul.f32 	%f54, %f11, %f53;
	mul.f32 	%f55, %f2, %f54;
	st.local.f32 	[%rd14+4], %f55;
	setp.eq.s32 	%p18, %r20, 2;
	@%p18 bra 	$L__BB17_18;
	ld.local.f32 	%f56, [%rd14+8];
	mul.f32 	%f57, %f11, %f56;
	mul.f32 	%f58, %f2, %f57;
	st.local.f32 	[%rd14+8], %f58;
$L__BB17_18:
	setp.ge.s32 	%p19, %r1, %r33;
	@%p19 bra 	$L__BB17_26;
	setp.lt.u32 	%p20, %r5, 96;
	mov.b32 	%r68, 0;
	mov.u32 	%r67, %r1;
	@%p20 bra 	$L__BB17_22;
	mov.b32 	%r66, 0;
	mov.u32 	%r67, %r1;
$L__BB17_21:
	.pragma "nounroll";
	mul.wide.u32 	%rd34, %r66, 4;
	add.s64 	%rd35, %rd3, %rd34;
	ld.local.f32 	%f59, [%rd35];
	cvt.u64.u32 	%rd36, %r67;
	add.s64 	%rd37, %rd36, %rd5;
	shl.b64 	%rd38, %rd37, 2;
	add.s64 	%rd39, %rd2, %rd38;
	st.global.f32 	[%rd39], %f59;
	ld.local.f32 	%f60, [%rd35+4];
	st.global.f32 	[%rd39+128], %f60;
	ld.local.f32 	%f61, [%rd35+8];
	st.global.f32 	[%rd39+256], %f61;
	add.s32 	%r66, %r66, 4;
	ld.local.f32 	%f62, [%rd35+12];
	st.global.f32 	[%rd39+384], %f62;
	add.s32 	%r67, %r67, 128;
	setp.ne.s32 	%p21, %r66, %r7;
	mov.u32 	%r68, %r7;
	@%p21 bra 	$L__BB17_21;
$L__BB17_22:
	setp.eq.s32 	%p22, %r6, 0;
	@%p22 bra 	$L__BB17_26;
	setp.eq.s32 	%p23, %r6, 1;
	mul.wide.u32 	%rd40, %r68, 4;
	add.s64 	%rd15, %rd3, %rd40;
	ld.local.f32 	%f63, [%rd15];
	cvt.u64.u32 	%rd41, %r67;
	add.s64 	%rd42, %rd41, %rd5;
	shl.b64 	%rd43, %rd42, 2;
	add.s64 	%rd16, %rd2, %rd43;
	st.global.f32 	[%rd16], %f63;
	@%p23 bra 	$L__BB17_26;
	setp.eq.s32 	%p24, %r6, 2;
	ld.local.f32 	%f64, [%rd15+4];
	st.global.f32 	[%rd16+128], %f64;
	@%p24 bra 	$L__BB17_26;
	ld.local.f32 	%f65, [%rd15+8];
	st.global.f32 	[%rd16+256], %f65;
$L__BB17_26:
	add.s32 	%r57, %r57, %r4;
	setp.lt.s32 	%p25, %r57, %r32;
	@%p25 bra 	$L__BB17_2;
$L__BB17_27:
	ret;

}
	// .globl	_Z14rms_norm_floatILi32ELi20EEvPfS0_S0_ii
.visible .entry _Z14rms_norm_floatILi32ELi20EEvPfS0_S0_ii(
	.param .u64 .ptr .align 1 _Z14rms_norm_floatILi32ELi20EEvPfS0_S0_ii_param_0,
	.param .u64 .ptr .align 1 _Z14rms_norm_floatILi32ELi20EEvPfS0_S0_ii_param_1,
	.param .u64 .ptr .align 1 _Z14rms_norm_floatILi32ELi20EEvPfS0_S0_ii_param_2,
	.param .u32 _Z14rms_norm_floatILi32ELi20EEvPfS0_S0_ii_param_3,
	.param .u32 _Z14rms_norm_floatILi32ELi20EEvPfS0_S0_ii_param_4
)
{
	.local .align 16 .b8 	__local_depot18[80];
	.reg .b64 	%SP;
	.reg .b64 	%SPL;
	.reg .pred 	%p<26>;
	.reg .b32 	%r<72>;
	.reg .b32 	%f<70>;
	.reg .b64 	%rd<46>;

	mov.u64 	%SPL, __local_depot18;
	ld.param.u64 	%rd16, [_Z14rms_norm_floatILi32ELi20EEvPfS0_S0_ii_param_0];
	ld.param.u64 	%rd17, [_Z14rms_norm_floatILi32ELi20EEvPfS0_S0_ii_param_1];
	ld.param.u32 	%r32, [_Z14rms_norm_floatILi32ELi20EEvPfS0_S0_ii_param_3];
	ld.param.u32 	%r33, [_Z14rms_norm_floatILi32ELi20EEvPfS0_S0_ii_param_4];
	cvta.to.global.u64 	%rd1, %rd16;
	cvta.to.global.u64 	%rd2, %rd17;
	add.u64 	%rd3, %SPL, 0;
	mov.u32 	%r1, %tid.x;
	mov.u32 	%r34, %tid.y;
	mov.u32 	%r35, %ctaid.x;
	mov.u32 	%r2, %ntid.y;
	mad.lo.s32 	%r60, %r35, %r2, %r34;
	setp.ge.s32 	%p1, %r60, %r32;
	@%p1 bra 	$L__BB18_27;
	cvt.rn.f32.s32 	%f1, %r33;
	mov.u32 	%r36, %nctaid.x;
	mul.lo.s32 	%r4, %r2, %r36;
	not.b32 	%r37, %r1;
	add.s32 	%r5, %r33, %r37;
	shr.u32 	%r38, %r5, 5;
	add.s32 	%r39, %r38, 1;
	and.b32  	%r6, %r39, 3;
	and.b32  	%r7, %r39, 268435452;
$L__BB18_2:
	ld.param.u64 	%rd43, [_Z14rms_norm_floatILi32ELi20EEvPfS0_S0_ii_param_2];
	setp.ge.s32 	%p2, %r1, %r33;
	cvta.to.global.u64 	%rd19, %rd43;
	mul.wide.s32 	%rd20, %r60, 4;
	add.s64 	%rd21, %rd19, %rd20;
	ld.global.f32 	%f2, [%rd21];
	mul.lo.s32 	%r41, %r60, %r33;
	cvt.s64.s32 	%rd4, %r41;
	mov.b32 	%r65, 0;
	mov.f32 	%f69, 0f00000000;
	@%p2 bra 	$L__BB18_10;
	setp.lt.u32 	%p3, %r5, 96;
	mov.f32 	%f69, 0f00000000;
	mov.b32 	%r62, 0;
	mov.u32 	%r64, %r1;
	@%p3 bra 	$L__BB18_6;
	and.b32  	%r45, %r39, 268435452;
	neg.s32 	%r63, %r45;
	cvt.u64.u32 	%rd22, %r1;
	add.s64 	%rd23, %rd22, %rd4;
	shl.b64 	%rd24, %rd23, 2;
	add.s64 	%rd25, %rd1, %rd24;
	add.s64 	%rd44, %rd25, 256;
	mov.f32 	%f69, 0f00000000;
	mov.u64 	%rd45, %rd3;
	mov.u32 	%r64, %r1;
$L__BB18_5:
	.pragma "nounroll";
	ld.global.f32 	%f16, [%rd44+-256];
	fma.rn.f32 	%f17, %f16, %f16, %f69;
	ld.global.f32 	%f18, [%rd44+-128];
	fma.rn.f32 	%f19, %f18, %f18, %f17;
	ld.global.f32 	%f20, [%rd44];
	fma.rn.f32 	%f21, %f20, %f20, %f19;
	ld.global.f32 	%f22, [%rd44+128];
	st.local.v4.f32 	[%rd45], {%f16, %f18, %f20, %f22};
	fma.rn.f32 	%f69, %f22, %f22, %f21;
	add.s32 	%r64, %r64, 128;
	add.s64 	%rd45, %rd45, 16;
	add.s32 	%r63, %r63, 4;
	add.s64 	%rd44, %rd44, 512;
	setp.eq.s32 	%p4, %r63, 0;
	mov.u32 	%r62, %r7;
	@%p4 bra 	$L__BB18_6;
	bra.uni 	$L__BB18_5;
$L__BB18_6:
	setp.eq.s32 	%p5, %r6, 0;
	mov.u32 	%r65, %r7;
	@%p5 bra 	$L__BB18_10;
	setp.eq.s32 	%p6, %r6, 1;
	cvt.u64.u32 	%rd26, %r64;
	add.s64 	%rd27, %rd26, %rd4;
	shl.b64 	%rd28, %rd27, 2;
	add.s64 	%rd6, %rd1, %rd28;
	ld.global.f32 	%f23, [%rd6];
	mul.wide.u32 	%rd29, %r62, 4;
	add.s64 	%rd7, %rd3, %rd29;
	st.local.f32 	[%rd7], %f23;
	fma.rn.f32 	%f69, %f23, %f23, %f69;
	add.s32 	%r65, %r62, 1;
	@%p6 bra 	$L__BB18_10;
	setp.eq.s32 	%p7, %r6, 2;
	ld.global.f32 	%f24, [%rd6+128];
	st.local.f32 	[%rd7+4], %f24;
	fma.rn.f32 	%f69, %f24, %f24, %f69;
	add.s32 	%r65, %r62, 2;
	@%p7 bra 	$L__BB18_10;
	ld.global.f32 	%f25, [%rd6+256];
	st.local.f32 	[%rd7+8], %f25;
	fma.rn.f32 	%f69, %f25, %f25, %f69;
	add.s32 	%r65, %r62, 3;
$L__BB18_10:
	mov.b32 	%r46, %f69;
	shfl.sync.bfly.b32	%r47|%p8, %r46, 16, 31, -1;
	mov.b32 	%f26, %r47;
	add.f32 	%f27, %f69, %f26;
	mov.b32 	%r48, %f27;
	shfl.sync.bfly.b32	%r49|%p9, %r48, 8, 31, -1;
	mov.b32 	%f28, %r49;
	add.f32 	%f29, %f27, %f28;
	mov.b32 	%r50, %f29;
	shfl.sync.bfly.b32	%r51|%p10, %r50, 4, 31, -1;
	mov.b32 	%f30, %r51;
	add.f32 	%f31, %f29, %f30;
	mov.b32 	%r52, %f31;
	shfl.sync.bfly.b32	%r53|%p11, %r52, 2, 31, -1;
	mov.b32 	%f32, %r53;
	add.f32 	%f33, %f31, %f32;
	mov.b32 	%r54, %f33;
	shfl.sync.bfly.b32	%r55|%p12, %r54, 1, 31, -1;
	mov.b32 	%f34, %r55;
	add.f32 	%f35, %f33, %f34;
	div.rn.f32 	%f36, %f35, %f1;
	add.f32 	%f37, %f36, 0f3727C5AC;
	rsqrt.approx.f32 	%f11, %f37;
	setp.eq.s32 	%p13, %r65, 0;
	@%p13 bra 	$L__BB18_18;
	and.b32  	%r20, %r65, 3;
	setp.lt.u32 	%p14, %r65, 4;
	mov.b32 	%r66, 0;
	@%p14 bra 	$L__BB18_14;
	and.b32  	%r66, %r65, 536870908;
	mov.b32 	%r67, 0;
$L__BB18_13:
	.pragma "nounroll";
	mul.wide.u32 	%rd30, %r67, 4;
	add.s64 	%rd31, %rd3, %rd30;
	ld.local.v4.f32 	{%f38, %f39, %f40, %f41}, [%rd31];
	mul.f32 	%f42, %f11, %f38;
	mul.f32 	%f43, %f2, %f42;
	mul.f32 	%f44, %f11, %f39;
	mul.f32 	%f45, %f2, %f44;
	mul.f32 	%f46, %f11, %f40;
	mul.f32 	%f47, %f2, %f46;
	mul.f32 	%f48, %f11, %f41;
	mul.f32 	%f49, %f2, %f48;
	st.local.v4.f32 	[%rd31], {%f43, %f45, %f47, %f49};
	add.s32 	%r67, %r67, 4;
	setp.eq.s32 	%p15, %r67, %r66;
	@%p15 bra 	$L__BB18_14;
	bra.uni 	$L__BB18_13;
$L__BB18_14:
	setp.eq.s32 	%p16, %r20, 0;
	@%p16 bra 	$L__BB18_18;
	mul.wide.u32 	%rd32, %r66, 4;
	add.s64 	%rd12, %rd3, %rd32;
	ld.local.f32 	%f50, [%rd12];
	mul.f32 	%f51, %f11, %f50;
	mul.f32 	%f52, %f2, %f51;
	st.local.f32 	[%rd12], %f52;
	setp.eq.s32 	%p17, %r20, 1;
	@%p17 bra 	$L__BB18_18;
	ld.local.f32 	%f53, [%rd12+4];
	mul.f32 	%f54, %f11, %f53;
	mul.f32 	%f55, %f2, %f54;
	st.local.f32 	[%rd12+4], %f55;
	setp.eq.s32 	%p18, %r20, 2;
	@%p18 bra 	$L__BB18_18;
	ld.local.f32 	%f56, [%rd12+8];
	mul.f32 	%f57, %f11, %f56;
	mul.f32 	%f58, %f2, %f57;
	st.local.f32 	[%rd12+8], %f58;
$L__BB18_18:
	setp.ge.s32 	%p19, %r1, %r33;
	@%p19 bra 	$L__BB18_26;
	setp.lt.u32 	%p20, %r5, 96;
	mov.b32 	%r71, 0;
	mov.u32 	%r70, %r1;
	@%p20 bra 	$L__BB18_22;
	mov.b32 	%r69, 0;
	mov.u32 	%r70, %r1;
$L__BB18_21:
	.pragma "nounroll";
	mul.wide.u32 	%rd33, %r69, 4;
	add.s64 	%rd34, %rd3, %rd33;
	ld.local.v4.f32 	{%f59, %f60, %f61, %f62}, [%rd34];
	cvt.u64.u32 	%rd35, %r70;
	add.s64 	%rd36, %rd35, %rd4;
	shl.b64 	%rd37, %rd36, 2;
	add.s64 	%rd38, %rd2, %rd37;
	st.global.f32 	[%rd38], %f59;
	st.global.f32 	[%rd38+128], %f60;
	st.global.f32 	[%rd38+256], %f61;
	add.s32 	%r69, %r69, 4;
	st.global.f32 	[%rd38+384], %f62;
	add.s32 	%r70, %r70, 128;
	setp.ne.s32 	%p21, %r69, %r7;
	mov.u32 	%r71, %r7;
	@%p21 bra 	$L__BB18_21;
$L__BB18_22:
	setp.eq.s32 	%p22, %r6, 0;
	@%p22 bra 	$L__BB18_26;
	setp.eq.s32 	%p23, %r6, 1;
	mul.wide.u32 	%rd39, %r71, 4;
	add.s64 	%rd13, %rd3, %rd39;
	ld.local.f32 	%f63, [%rd13];
	cvt.u64.u32 	%rd40, %r70;
	add.s64 	%rd41, %rd40, %rd4;
	shl.b64 	%rd42, %rd41, 2;
	add.s64 	%rd14, %rd2, %rd42;
	st.global.f32 	[%rd14], %f63;
	@%p23 bra 	$L__BB18_26;
	setp.eq.s32 	%p24, %r6, 2;
	ld.local.f32 	%f64, [%rd13+4];
	st.global.f32 	[%rd14+128], %f64;
	@%p24 bra 	$L__BB18_26;
	ld.local.f32 	%f65, [%rd13+8];
	st.global.f32 	[%rd14+256], %f65;
$L__BB18_26:
	add.s32 	%r60, %r60, %r4;
	setp.lt.s32 	%p25, %r60, %r32;
	@%p25 bra 	$L__BB18_2;
$L__BB18_27:
	ret;

}
	// .globl	_Z14rms_norm_floatILi32ELi21EEvPfS0_S0_ii
.visible .entry _Z14rms_norm_floatILi32ELi21EEvPfS0_S0_ii(
	.param .u64 .ptr .align 1 _Z14rms_norm_floatILi32ELi21EEvPfS0_S0_ii_param_0,
	.param .u64 .ptr .align 1 _Z14rms_norm_floatILi32ELi21EEvPfS0_S0_ii_param_1,
	.param .u64 .ptr .align 1 _Z14rms_norm_floatILi32ELi21EEvPfS0_S0_ii_param_2,
	.param .u32 _Z14rms_norm_floatILi32ELi21EEvPfS0_S0_ii_param_3,
	.param .u32 _Z14rms_norm_floatILi32ELi21EEvPfS0_S0_ii_param_4
)
{
	.local .align 4 .b8 	__local_depot19[84];
	.reg .b64 	%SP;
	.reg .b64 	%SPL;
	.reg .pred 	%p<26>;
	.reg .b32 	%r<69>;
	.reg .b32 	%f<70>;
	.reg .b64 	%rd<46>;

	mov.u64 	%SPL, __local_depot19;
	ld.param.u64 	%rd18, [_Z14rms_norm_floatILi32ELi21EEvPfS0_S0_ii_param_0];
	ld.param.u64 	%rd19, [_Z14rms_norm_floatILi32ELi21EEvPfS0_S0_ii_param_1];
	ld.param.u64 	%rd17, [_Z14rms_norm_floatILi32ELi21EEvPfS0_S0_ii_param_2];
	ld.param.u32 	%r32, [_Z14rms_norm_floatILi32ELi21EEvPfS0_S0_ii_param_3];
	ld.param.u32 	%r33, [_Z14rms_norm_floatILi32ELi21EEvPfS0_S0_ii_param_4];
	cvta.to.global.u64 	%rd1, %rd18;
	cvta.to.global.u64 	%rd2, %rd19;
	add.u64 	%rd3, %SPL, 0;
	mov.u32 	%r1, %tid.x;
	mov.u32 	%r34, %tid.y;
	mov.u32 	%r35, %ctaid.x;
	mov.u32 	%r2, %ntid.y;
	mad.lo.s32 	%r57, %r35, %r2, %r34;
	setp.ge.s32 	%p1, %r57, %r32;
	@%p1 bra 	$L__BB19_27;
	cvt.rn.f32.s32 	%f1, %r33;
	mov.u32 	%r36, %nctaid.x;
	mul.lo.s32 	%r4, %r2, %r36;
	not.b32 	%r37, %r1;
	add.s32 	%r5, %r33, %r37;
	shr.u32 	%r38, %r5, 5;
	add.s32 	%r39, %r38, 1;
	and.b32  	%r6, %r39, 3;
	and.b32  	%r7, %r39, 268435452;
	neg.s32 	%r8, %r7;
	cvta.to.global.u64 	%rd4, %rd17;
$L__BB19_2:
	setp.ge.s32 	%p2, %r1, %r33;
	mul.wide.s32 	%rd21, %r57, 4;
	add.s64 	%rd22, %rd4, %rd21;
	ld.global.f32 	%f2, [%rd22];
	mul.lo.s32 	%r41, %r57, %r33;
	cvt.s64.s32 	%rd5, %r41;
	mov.b32 	%r62, 0;
	mov.f32 	%f69, 0f00000000;
	@%p2 bra 	$L__BB19_10;
	setp.lt.u32 	%p3, %r5, 96;
	mov.f32 	%f69, 0f00000000;
	mov.b32 	%r59, 0;
	mov.u32 	%r61, %r1;
	@%p3 bra 	$L__BB19_6;
	add.s64 	%rd45, %rd3, 8;
	cvt.u64.u32 	%rd23, %r1;
	add.s64 	%rd24, %rd23, %rd5;
	shl.b64 	%rd25, %rd24, 2;
	add.s64 	%rd26, %rd1, %rd25;
	add.s64 	%rd44, %rd26, 256;
	mov.f32 	%f69, 0f00000000;
	mov.u32 	%r60, %r8;
	mov.u32 	%r61, %r1;
$L__BB19_5:
	.pragma "nounroll";
	ld.global.f32 	%f16, [%rd44+-256];
	st.local.f32 	[%rd45+-8], %f16;
	fma.rn.f32 	%f17, %f16, %f16, %f69;
	ld.global.f32 	%f18, [%rd44+-128];
	st.local.f32 	[%rd45+-4], %f18;
	fma.rn.f32 	%f19, %f18, %f18, %f17;
	ld.global.f32 	%f20, [%rd44];
	st.local.f32 	[%rd45], %f20;
	fma.rn.f32 	%f21, %f20, %f20, %f19;
	ld.global.f32 	%f22, [%rd44+128];
	st.local.f32 	[%rd45+4], %f22;
	fma.rn.f32 	%f69, %f22, %f22, %f21;
	add.s32 	%r61, %r61, 128;
	add.s64 	%rd45, %rd45, 16;
	add.s32 	%r60, %r60, 4;
	add.s64 	%rd44, %rd44, 512;
	setp.eq.s32 	%p4, %r60, 0;
	mov.u32 	%r59, %r7;
	@%p4 bra 	$L__BB19_6;
	bra.uni 	$L__BB19_5;
$L__BB19_6:
	setp.eq.s32 	%p5, %r6, 0;
	mov.u32 	%r62, %r7;
	@%p5 bra 	$L__BB19_10;
	setp.eq.s32 	%p6, %r6, 1;
	cvt.u64.u32 	%rd27, %r61;
	add.s64 	%rd28, %rd27, %rd5;
	shl.b64 	%rd29, %rd28, 2;
	add.s64 	%rd8, %rd1, %rd29;
	ld.global.f32 	%f23, [%rd8];
	mul.wide.u32 	%rd30, %r59, 4;
	add.s64 	%rd9, %rd3, %rd30;
	st.local.f32 	[%rd9], %f23;
	fma.rn.f32 	%f69, %f23, %f23, %f69;
	add.s32 	%r62, %r59, 1;
	@%p6 bra 	$L__BB19_10;
	setp.eq.s32 	%p7, %r6, 2;
	ld.global.f32 	%f24, [%rd8+128];
	st.local.f32 	[%rd9+4], %f24;
	fma.rn.f32 	%f69, %f24, %f24, %f69;
	add.s32 	%r62, %r59, 2;
	@%p7 bra 	$L__BB19_10;
	ld.global.f32 	%f25, [%rd8+256];
	st.local.f32 	[%rd9+8], %f25;
	fma.rn.f32 	%f69, %f25, %f25, %f69;
	add.s32 	%r62, %r59, 3;
$L__BB19_10:
	mov.b32 	%r43, %f69;
	shfl.sync.bfly.b32	%r44|%p8, %r43, 16, 31, -1;
	mov.b32 	%f26, %r44;
	add.f32 	%f27, %f69, %f26;
	mov.b32 	%r45, %f27;
	shfl.sync.bfly.b32	%r46|%p9, %r45, 8, 31, -1;
	mov.b32 	%f28, %r46;
	add.f32 	%f29, %f27, %f28;
	mov.b32 	%r47, %f29;
	shfl.sync.bfly.b32	%r48|%p10, %r47, 4, 31, -1;
	mov.b32 	%f30, %r48;
	add.f32 	%f31, %f29, %f30;
	mov.b32 	%r49, %f31;
	shfl.sync.bfly.b32	%r50|%p11, %r49, 2, 31, -1;
	mov.b32 	%f32, %r50;
	add.f32 	%f33, %f31, %f32;
	mov.b32 	%r51, %f33;
	shfl.sync.bfly.b32	%r52|%p12, %r51, 1, 31, -1;
	mov.b32 	%f34, %r52;
	add.f32 	%f35, %f33, %f34;
	div.rn.f32 	%f36, %f35, %f1;
	add.f32 	%f37, %f36, 0f3727C5AC;
	rsqrt.approx.f32 	%f11, %f37;
	setp.eq.s32 	%p13, %r62, 0;
	@%p13 bra 	$L__BB19_18;
	and.b32  	%r20, %r62, 3;
	setp.lt.u32 	%p14, %r62, 4;
	mov.b32 	%r63, 0;
	@%p14 bra 	$L__BB19_14;
	and.b32  	%r63, %r62, 536870908;
	mov.b32 	%r64, 0;
$L__BB19_13:
	.pragma "nounroll";
	mul.wide.u32 	%rd31, %r64, 4;
	add.s64 	%rd32, %rd3, %rd31;
	ld.local.f32 	%f38, [%rd32];
	mul.f32 	%f39, %f11, %f38;
	mul.f32 	%f40, %f2, %f39;
	st.local.f32 	[%rd32], %f40;
	ld.local.f32 	%f41, [%rd32+4];
	mul.f32 	%f42, %f11, %f41;
	mul.f32 	%f43, %f2, %f42;
	st.local.f32 	[%rd32+4], %f43;
	ld.local.f32 	%f44, [%rd32+8];
	mul.f32 	%f45, %f11, %f44;
	mul.f32 	%f46, %f2, %f45;
	st.local.f32 	[%rd32+8], %f46;
	ld.local.f32 	%f47, [%rd32+12];
	mul.f32 	%f48, %f11, %f47;
	mul.f32 	%f49, %f2, %f48;
	st.local.f32 	[%rd32+12], %f49;
	add.s32 	%r64, %r64, 4;
	setp.eq.s32 	%p15, %r64, %r63;
	@%p15 bra 	$L__BB19_14;
	bra.uni 	$L__BB19_13;
$L__BB19_14:
	setp.eq.s32 	%p16, %r20, 0;
	@%p16 bra 	$L__BB19_18;
	mul.wide.u32 	%rd33, %r63, 4;
	add.s64 	%rd14, %rd3, %rd33;
	ld.local.f32 	%f50, [%rd14];
	mul.f32 	%f51, %f11, %f50;
	mul.f32 	%f52, %f2, %f51;
	st.local.f32 	[%rd14], %f52;
	setp.eq.s32 	%p17, %r20, 1;
	@%p17 bra 	$L__BB19_18;
	ld.local.f32 	%f53, [%rd14+4];
	mul.f32 	%f54, %f11, %f53;
	mul.f32 	%f55, %f2, %f54;
	st.local.f32 	[%rd14+4], %f55;
	setp.eq.s32 	%p18, %r20, 2;
	@%p18 bra 	$L__BB19_18;
	ld.local.f32 	%f56, [%rd14+8];
	mul.f32 	%f57, %f11, %f56;
	mul.f32 	%f58, %f2, %f57;
	st.local.f32 	[%rd14+8], %f58;
$L__BB19_18:
	setp.ge.s32 	%p19, %r1, %r33;
	@%p19 bra 	$L__BB19_26;
	setp.lt.u32 	%p20, %r5, 96;
	mov.b32 	%r68, 0;
	mov.u32 	%r67, %r1;
	@%p20 bra 	$L__BB19_22;
	mov.b32 	%r66, 0;
	mov.u32 	%r67, %r1;
$L__BB19_21:
	.pragma "nounroll";
	mul.wide.u32 	%rd34, %r66, 4;
	add.s64 	%rd35, %rd3, %rd34;
	ld.local.f32 	%f59, [%rd35];
	cvt.u64.u32 	%rd36, %r67;
	add.s64 	%rd37, %rd36, %rd5;
	shl.b64 	%rd38, %rd37, 2;
	add.s64 	%rd39, %rd2, %rd38;
	st.global.f32 	[%rd39], %f59;
	ld.local.f32 	%f60, [%rd35+4];
	st.global.f32 	[%rd39+128], %f60;
	ld.local.f32 	%f61, [%rd35+8];
	st.global.f32 	[%rd39+256], %f61;
	add.s32 	%r66, %r66, 4;
	ld.local.f32 	%f62, [%rd35+12];
	st.global.f32 	[%rd39+384], %f62;
	add.s32 	%r67, %r67, 128;
	setp.ne.s32 	%p21, %r66, %r7;
	mov.u32 	%r68, %r7;
	@%p21 bra 	$L__BB19_21;
$L__BB19_22:
	setp.eq.s32 	%p22, %r6, 0;
	@%p22 bra 	$L__BB19_26;
	setp.eq.s32 	%p23, %r6, 1;
	mul.wide.u32 	%rd40, %r68, 4;
	add.s64 	%rd15, %rd3, %rd40;
	ld.local.f32 	%f63, [%rd15];
	cvt.u64.u32 	%rd41, %r67;
	add.s64 	%rd42, %rd41, %rd5;
	shl.b64 	%rd43, %rd42, 2;
	add.s64 	%rd16, %rd2, %rd43;
	st.global.f32 	[%rd16], %f63;
	@%p23 bra 	$L__BB19_26;
	setp.eq.s32 	%p24, %r6, 2;
	ld.local.f32 	%f64, [%rd15+4];
	st.global.f32 	[%rd16+128], %f64;
	@%p24 bra 	$L__BB19_26;
	ld.local.f32 	%f65, [%rd15+8];
	st.global.f32 	[%rd16+256], %f65;
$L__BB19_26:
	add.s32 	%r57, %r57, %r4;
	setp.lt.s32 	%p25, %r57, %r32;
	@%p25 bra 	$L__BB19_2;
$L__BB19_27:
	ret;

}
	// .globl	_Z14rms_norm_floatILi32ELi22EEvPfS0_S0_ii
.visible .entry _Z14rms_norm_floatILi32ELi22EEvPfS0_S0_ii(
	.param .u64 .ptr .align 1 _Z14rms_norm_floatILi32ELi22EEvPfS0_S0_ii_param_0,
	.param .u64 .ptr .align 1 _Z14rms_norm_floatILi32ELi22EEvPfS0_S0_ii_param_1,
	.param .u64 .ptr .align 1 _Z14rms_norm_floatILi32ELi22EEvPfS0_S0_ii_param_2,
	.param .u32 _Z14rms_norm_floatILi32ELi22EEvPfS0_S0_ii_param_3,
	.param .u32 _Z14rms_norm_floatILi32ELi22EEvPfS0_S0_ii_param_4
)
{
	.local .align 8 .b8 	__local_depot20[88];
	.reg .b64 	%SP;
	.reg .b64 	%SPL;
	.reg .pred 	%p<26>;
	.reg .b32 	%r<72>;
	.reg .b32 	%f<70>;
	.reg .b64 	%rd<47>;

	mov.u64 	%SPL, __local_depot20;
	ld.param.u64 	%rd17, [_Z14rms_norm_floatILi32ELi22EEvPfS0_S0_ii_param_0];
	ld.param.u64 	%rd18, [_Z14rms_norm_floatILi32ELi22EEvPfS0_S0_ii_param_1];
	ld.param.u32 	%r32, [_Z14rms_norm_floatILi32ELi22EEvPfS0_S0_ii_param_3];
	ld.param.u32 	%r33, [_Z14rms_norm_floatILi32ELi22EEvPfS0_S0_ii_param_4];
	cvta.to.global.u64 	%rd1, %rd17;
	cvta.to.global.u64 	%rd2, %rd18;
	add.u64 	%rd3, %SPL, 0;
	mov.u32 	%r1, %tid.x;
	mov.u32 	%r34, %tid.y;
	mov.u32 	%r35, %ctaid.x;
	mov.u32 	%r2, %ntid.y;
	mad.lo.s32 	%r60, %r35, %r2, %r34;
	setp.ge.s32 	%p1, %r60, %r32;
	@%p1 bra 	$L__BB20_27;
	cvt.rn.f32.s32 	%f1, %r33;
	mov.u32 	%r36, %nctaid.x;
	mul.lo.s32 	%r4, %r2, %r36;
	not.b32 	%r37, %r1;
	add.s32 	%r5, %r33, %r37;
	shr.u32 	%r38, %r5, 5;
	add.s32 	%r39, %r38, 1;
	and.b32  	%r6, %r39, 3;
	and.b32  	%r7, %r39, 268435452;
$L__BB20_2:
	ld.param.u64 	%rd44, [_Z14rms_norm_floatILi32ELi22EEvPfS0_S0_ii_param_2];
	setp.ge.s32 	%p2, %r1, %r33;
	cvta.to.global.u64 	%rd20, %rd44;
	mul.wide.s32 	%rd21, %r60, 4;
	add.s64 	%rd22, %rd20, %rd21;
	ld.global.f32 	%f2, [%rd22];
	mul.lo.s32 	%r41, %r60, %r33;
	cvt.s64.s32 	%rd4, %r41;
	mov.b32 	%r65, 0;
	mov.f32 	%f69, 0f00000000;
	@%p2 bra 	$L__BB20_10;
	setp.lt.u32 	%p3, %r5, 96;
	mov.f32 	%f69, 0f00000000;
	mov.b32 	%r62, 0;
	mov.u32 	%r64, %r1;
	@%p3 bra 	$L__BB20_6;
	and.b32  	%r45, %r39, 268435452;
	neg.s32 	%r63, %r45;
	add.s64 	%rd46, %rd3, 8;
	cvt.u64.u32 	%rd23, %r1;
	add.s64 	%rd24, %rd23, %rd4;
	shl.b64 	%rd25, %rd24, 2;
	add.s64 	%rd26, %rd1, %rd25;
	add.s64 	%rd45, %rd26, 256;
	mov.f32 	%f69, 0f00000000;
	mov.u32 	%r64, %r1;
$L__BB20_5:
	.pragma "nounroll";
	ld.global.f32 	%f16, [%rd45+-256];
	fma.rn.f32 	%f17, %f16, %f16, %f69;
	ld.global.f32 	%f18, [%rd45+-128];
	st.local.v2.f32 	[%rd46+-8], {%f16, %f18};
	fma.rn.f32 	%f19, %f18, %f18, %f17;
	ld.global.f32 	%f20, [%rd45];
	fma.rn.f32 	%f21, %f20, %f20, %f19;
	ld.global.f32 	%f22, [%rd45+128];
	st.local.v2.f32 	[%rd46], {%f20, %f22};
	fma.rn.f32 	%f69, %f22, %f22, %f21;
	add.s32 	%r64, %r64, 128;
	add.s64 	%rd46, %rd46, 16;
	add.s32 	%r63, %r63, 4;
	add.s64 	%rd45, %rd45, 512;
	setp.eq.s32 	%p4, %r63, 0;
	mov.u32 	%r62, %r7;
	@%p4 bra 	$L__BB20_6;
	bra.uni 	$L__BB20_5;
$L__BB20_6:
	setp.eq.s32 	%p5, %r6, 0;
	mov.u32 	%r65, %r7;
	@%p5 bra 	$L__BB20_10;
	setp.eq.s32 	%p6, %r6, 1;
	cvt.u64.u32 	%rd27, %r64;
	add.s64 	%rd28, %rd27, %rd4;
	shl.b64 	%rd29, %rd28, 2;
	add.s64 	%rd7, %rd1, %rd29;
	ld.global.f32 	%f23, [%rd7];
	mul.wide.u32 	%rd30, %r62, 4;
	add.s64 	%rd8, %rd3, %rd30;
	st.local.f32 	[%rd8], %f23;
	fma.rn.f32 	%f69, %f23, %f23, %f69;
	add.s32 	%r65, %r62, 1;
	@%p6 bra 	$L__BB20_10;
	setp.eq.s32 	%p7, %r6, 2;
	ld.global.f32 	%f24, [%rd7+128];
	st.local.f32 	[%rd8+4], %f24;
	fma.rn.f32 	%f69, %f24, %f24, %f69;
	add.s32 	%r65, %r62, 2;
	@%p7 bra 	$L__BB20_10;
	ld.global.f32 	%f25, [%rd7+256];
	st.local.f32 	[%rd8+8], %f25;
	fma.rn.f32 	%f69, %f25, %f25, %f69;
	add.s32 	%r65, %r62, 3;
$L__BB20_10:
	mov.b32 	%r46, %f69;
	shfl.sync.bfly.b32	%r47|%p8, %r46, 16, 31, -1;
	mov.b32 	%f26, %r47;
	add.f32 	%f27, %f69, %f26;
	mov.b32 	%r48, %f27;
	shfl.sync.bfly.b32	%r49|%p9, %r48, 8, 31, -1;
	mov.b32 	%f28, %r49;
	add.f32 	%f29, %f27, %f28;
	mov.b32 	%r50, %f29;
	shfl.sync.bfly.b32	%r51|%p10, %r50, 4, 31, -1;
	mov.b32 	%f30, %r51;
	add.f32 	%f31, %f29, %f30;
	mov.b32 	%r52, %f31;
	shfl.sync.bfly.b32	%r53|%p11, %r52, 2, 31, -1;
	mov.b32 	%f32, %r53;
	add.f32 	%f33, %f31, %f32;
	mov.b32 	%r54, %f33;
	shfl.sync.bfly.b32	%r55|%p12, %r54, 1, 31, -1;
	mov.b32 	%f34, %r55;
	add.f32 	%f35, %f33, %f34;
	div.rn.f32 	%f36, %f35, %f1;
	add.f32 	%f37, %f36, 0f3727C5AC;
	rsqrt.approx.f32 	%f11, %f37;
	setp.eq.s32 	%p13, %r65, 0;
	@%p13 bra 	$L__BB20_18;
	and.b32  	%r20, %r65, 3;
	setp.lt.u32 	%p14, %r65, 4;
	mov.b32 	%r66, 0;
	@%p14 bra 	$L__BB20_14;
	and.b32  	%r66, %r65, 536870908;
	mov.b32 	%r67, 0;
$L__BB20_13:
	.pragma "nounroll";
	mul.wide.u32 	%rd31, %r67, 4;
	add.s64 	%rd32, %rd3, %rd31;
	ld.local.v2.f32 	{%f38, %f39}, [%rd32];
	mul.f32 	%f40, %f11, %f38;
	mul.f32 	%f41, %f2, %f40;
	mul.f32 	%f42, %f11, %f39;
	mul.f32 	%f43, %f2, %f42;
	st.local.v2.f32 	[%rd32], {%f41, %f43};
	ld.local.v2.f32 	{%f44, %f45}, [%rd32+8];
	mul.f32 	%f46, %f11, %f44;
	mul.f32 	%f47, %f2, %f46;
	mul.f32 	%f48, %f11, %f45;
	mul.f32 	%f49, %f2, %f48;
	st.local.v2.f32 	[%rd32+8], {%f47, %f49};
	add.s32 	%r67, %r67, 4;
	setp.eq.s32 	%p15, %r67, %r66;
	@%p15 bra 	$L__BB20_14;
	bra.uni 	$L__BB20_13;
$L__BB20_14:
	setp.eq.s32 	%p16, %r20, 0;
	@%p16 bra 	$L__BB20_18;
	mul.wide.u32 	%rd33, %r66, 4;
	add.s64 	%rd13, %rd3, %rd33;
	ld.local.f32 	%f50, [%rd13];
	mul.f32 	%f51, %f11, %f50;
	mul.f32 	%f52, %f2, %f51;
	st.local.f32 	[%rd13], %f52;
	setp.eq.s32 	%p17, %r20, 1;
	@%p17 bra 	$L__BB20_18;
	ld.local.f32 	%f53, [%rd13+4];
	mul.f32 	%f54, %f11, %f53;
	mul.f32 	%f55, %f2, %f54;
	st.local.f32 	[%rd13+4], %f55;
	setp.eq.s32 	%p18, %r20, 2;
	@%p18 bra 	$L__BB20_18;
	ld.local.f32 	%f56, [%rd13+8];
	mul.f32 	%f57, %f11, %f56;
	mul.f32 	%f58, %f2, %f57;
	st.local.f32 	[%rd13+8], %f58;
$L__BB20_18:
	setp.ge.s32 	%p19, %r1, %r33;
	@%p19 bra 	$L__BB20_26;
	setp.lt.u32 	%p20, %r5, 96;
	mov.b32 	%r71, 0;
	mov.u32 	%r70, %r1;
	@%p20 bra 	$L__BB20_22;
	mov.b32 	%r69, 0;
	mov.u32 	%r70, %r1;
$L__BB20_21:
	.pragma "nounroll";
	mul.wide.u32 	%rd34, %r69, 4;
	add.s64 	%rd35, %rd3, %rd34;
	ld.local.v2.f32 	{%f59, %f60}, [%rd35];
	cvt.u64.u32 	%rd36, %r70;
	add.s64 	%rd37, %rd36, %rd4;
	shl.b64 	%rd38, %rd37, 2;
	add.s64 	%rd39, %rd2, %rd38;
	st.global.f32 	[%rd39], %f59;
	st.global.f32 	[%rd39+128], %f60;
	ld.local.v2.f32 	{%f61, %f62}, [%rd35+8];
	st.global.f32 	[%rd39+256], %f61;
	add.s32 	%r69, %r69, 4;
	st.global.f32 	[%rd39+384], %f62;
	add.s32 	%r70, %r70, 128;
	setp.ne.s32 	%p21, %r69, %r7;
	mov.u32 	%r71, %r7;
	@%p21 bra 	$L__BB20_21;
$L__BB20_22:
	setp.eq.s32 	%p22, %r6, 0;
	@%p22 bra 	$L__BB20_26;
	setp.eq.s32 	%p23, %r6, 1;
	mul.wide.u32 	%rd40, %r71, 4;
	add.s64 	%rd14, %rd3, %rd40;
	ld.local.f32 	%f63, [%rd14];
	cvt.u64.u32 	%rd41, %r70;
	add.s64 	%rd42, %rd41, %rd4;
	shl.b64 	%rd43, %rd42, 2;
	add.s64 	%rd15, %rd2, %rd43;
	st.global.f32 	[%rd15], %f63;
	@%p23 bra 	$L__BB20_26;
	setp.eq.s32 	%p24, %r6, 2;
	ld.local.f32 	%f64, [%rd14+4];
	st.global.f32 	[%rd15+128], %f64;
	@%p24 bra 	$L__BB20_26;
	ld.local.f32 	%f65, [%rd14+8];
	st.global.f32 	[%rd15+256], %f65;
$L__BB20_26:
	add.s32 	%r60, %r60, %r4;
	setp.lt.s32 	%p25, %r60, %r32;
	@%p25 bra 	$L__BB20_2;
$L__BB20_27:
	ret;

}
	// .globl	_Z14rms_norm_floatILi32ELi23EEvPfS0_S0_ii
.visible .entry _Z14rms_norm_floatILi32ELi23EEvPfS0_S0_ii(
	.param .u64 .ptr .align 1 _Z14rms_norm_floatILi32ELi23EEvPfS0_S0_ii_param_0,
	.param .u64 .ptr .align 1 _Z14rms_norm_floatILi32ELi23EEvPfS0_S0_ii_param_1,
	.param .u64 .ptr .align 1 _Z14rms_norm_floatILi32ELi23EEvPfS0_S0_ii_param_2,
	.param .u32 _Z14rms_norm_floatILi32ELi23EEvPfS0_S0_ii_param_3,
	.param .u32 _Z14rms_norm_floatILi32ELi23EEvPfS0_S0_ii_param_4
)
{
	.local .align 4 .b8 	__local_depot21[92];
	.reg .b64 	%SP;
	.reg .b64 	%SPL;
	.reg .pred 	%p<26>;
	.reg .b32 	%r<69>;
	.reg .b32 	%f<70>;
	.reg .b64 	%rd<46>;

	mov.u64 	%SPL, __local_depot21;
	ld.param.u64 	%rd18, [_Z14rms_norm_floatILi32ELi23EEvPfS0_S0_ii_param_0];
	ld.param.u64 	%rd19, [_Z14rms_norm_floatILi32ELi23EEvPfS0_S0_ii_param_1];
	ld.param.u64 	%rd17, [_Z14rms_norm_floatILi32ELi23EEvPfS0_S0_ii_param_2];
	ld.param.u32 	%r32, [_Z14rms_norm_floatILi32ELi23EEvPfS0_S0_ii_param_3];
	ld.param.u32 	%r33, [_Z14rms_norm_floatILi32ELi23EEvPfS0_S0_ii_param_4];
	cvta.to.global.u64 	%rd1, %rd18;
	cvta.to.global.u64 	%rd2, %rd19;
	add.u64 	%rd3, %SPL, 0;
	mov.u32 	%r1, %tid.x;
	mov.u32 	%r34, %tid.y;
	mov.u32 	%r35, %ctaid.x;
	mov.u32 	%r2, %ntid.y;
	mad.lo.s32 	%r57, %r35, %r2, %r34;
	setp.ge.s32 	%p1, %r57, %r32;
	@%p1 bra 	$L__BB21_27;
	cvt.rn.f32.s32 	%f1, %r33;
	mov.u32 	%r36, %nctaid.x;
	mul.lo.s32 	%r4, %r2, %r36;
	not.b32 	%r37, %r1;
	add.s32 	%r5, %r33, %r37;
	shr.u32 	%r38, %r5, 5;
	add.s32 	%r39, %r38, 1;
	and.b32  	%r6, %r39, 3;
	and.b32  	%r7, %r39, 268435452;
	neg.s32 	%r8, %r7;
	cvta.to.global.u64 	%rd4, %rd17;
$L__BB21_2:
	setp.ge.s32 	%p2, %r1, %r33;
	mul.wide.s32 	%rd21, %r57, 4;
	add.s64 	%rd22, %rd4, %rd21;
	ld.global.f32 	%f2, [%rd22];
	mul.lo.s32 	%r41, %r57, %r33;
	cvt.s64.s32 	%rd5, %r41;
	mov.b32 	%r62, 0;
	mov.f32 	%f69, 0f00000000;
	@%p2 bra 	$L__BB21_10;
	setp.lt.u32 	%p3, %r5, 96;
	mov.f32 	%f69, 0f00000000;
	mov.b32 	%r59, 0;
	mov.u32 	%r61, %r1;
	@%p3 bra 	$L__BB21_6;
	add.s64 	%rd45, %rd3, 8;
	cvt.u64.u32 	%rd23, %r1;
	add.s64 	%rd24, %rd23, %rd5;
	shl.b64 	%rd25, %rd24, 2;
	add.s64 	%rd26, %rd1, %rd25;
	add.s64 	%rd44, %rd26, 256;
	mov.f32 	%f69, 0f00000000;
	mov.u32 	%r60, %r8;
	mov.u32 	%r61, %r1;
$L__BB21_5:
	.pragma "nounroll";
	ld.global.f32 	%f16, [%rd44+-256];
	st.local.f32 	[%rd45+-8], %f16;
	fma.rn.f32 	%f17, %f16, %f16, %f69;
	ld.global.f32 	%f18, [%rd44+-128];
	st.local.f32 	[%rd45+-4], %f18;
	fma.rn.f32 	%f19, %f18, %f18, %f17;
	ld.global.f32 	%f20, [%rd44];
	st.local.f32 	[%rd45], %f20;
	fma.rn.f32 	%f21, %f20, %f20, %f19;
	ld.global.f32 	%f22, [%rd44+128];
	st.local.f32 	[%rd45+4], %f22;
	fma.rn.f32 	%f69, %f22, %f22, %f21;
	add.s32 	%r61, %r61, 128;
	add.s64 	%rd45, %rd45, 16;
	add.s32 	%r60, %r60, 4;
	add.s64 	%rd44, %rd44, 512;
	setp.eq.s32 	%p4, %r60, 0;
	mov.u32 	%r59, %r7;
	@%p4 bra 	$L__BB21_6;
	bra.uni 	$L__BB21_5;
$L__BB21_6:
	setp.eq.s32 	%p5, %r6, 0;
	mov.u32 	%r62, %r7;
	@%p5 bra 	$L__BB21_10;
	setp.eq.s32 	%p6, %r6, 1;
	cvt.u64.u32 	%rd27, %r61;
	add.s64 	%rd28, %rd27, %rd5;
	shl.b64 	%rd29, %rd28, 2;
	add.s64 	%rd8, %rd1, %rd29;
	ld.global.f32 	%f23, [%rd8];
	mul.wide.u32 	%rd30, %r59, 4;
	add.s64 	%rd9, %rd3, %rd30;
	st.local.f32 	[%rd9], %f23;
	fma.rn.f32 	%f69, %f23, %f23, %f69;
	add.s32 	%r62, %r59, 1;
	@%p6 bra 	$L__BB21_10;
	setp.eq.s32 	%p7, %r6, 2;
	ld.global.f32 	%f24, [%rd8+128];
	st.local.f32 	[%rd9+4], %f24;
	fma.rn.f32 	%f69, %f24, %f24, %f69;
	add.s32 	%r62, %r59, 2;
	@%p7 bra 	$L__BB21_10;
	ld.global.f32 	%f25, [%rd8+256];
	st.local.f32 	[%rd9+8], %f25;
	fma.rn.f32 	%f69, %f25, %f25, %f69;
	add.s32 	%r62, %r59, 3;
$L__BB21_10:
	mov.b32 	%r43, %f69;
	shfl.sync.bfly.b32	%r44|%p8, %r43, 16, 31, -1;
	mov.b32 	%f26, %r44;
	add.f32 	%f27, %f69, %f26;
	mov.b32 	%r45, %f27;
	shfl.sync.bfly.b32	%r46|%p9, %r45, 8, 31, -1;
	mov.b32 	%f28, %r46;
	add.f32 	%f29, %f27, %f28;
	mov.b32 	%r47, %f29;
	shfl.sync.bfly.b32	%r48|%p10, %r47, 4, 31, -1;
	mov.b32 	%f30, %r48;
	add.f32 	%f31, %f29, %f30;
	mov.b32 	%r49, %f31;
	shfl.sync.bfly.b32	%r50|%p11, %r49, 2, 31, -1;
	mov.b32 	%f32, %r50;
	add.f32 	%f33, %f31, %f32;
	mov.b32 	%r51, %f33;
	shfl.sync.bfly.b32	%r52|%p12, %r51, 1, 31, -1;
	mov.b32 	%f34, %r52;
	add.f32 	%f35, %f33, %f34;
	div.rn.f32 	%f36, %f35, %f1;
	add.f32 	%f37, %f36, 0f3727C5AC;
	rsqrt.approx.f32 	%f11, %f37;
	setp.eq.s32 	%p13, %r62, 0;
	@%p13 bra 	$L__BB21_18;
	and.b32  	%r20, %r62, 3;
	setp.lt.u32 	%p14, %r62, 4;
	mov.b32 	%r63, 0;
	@%p14 bra 	$L__BB21_14;
	and.b32  	%r63, %r62, 536870908;
	mov.b32 	%r64, 0;
$L__BB21_13:
	.pragma "nounroll";
	mul.wide.u32 	%rd31, %r64, 4;
	add.s64 	%rd32, %rd3, %rd31;
	ld.local.f32 	%f38, [%rd32];
	mul.f32 	%f39, %f11, %f38;
	mul.f32 	%f40, %f2, %f39;
	st.local.f32 	[%rd32], %f40;
	ld.local.f32 	%f41, [%rd32+4];
	mul.f32 	%f42, %f11, %f41;
	mul.f32 	%f43, %f2, %f42;
	st.local.f32 	[%rd32+4], %f43;
	ld.local.f32 	%f44, [%rd32+8];
	mul.f32 	%f45, %f11, %f44;
	mul.f32 	%f46, %f2, %f45;
	st.local.f32 	[%rd32+8], %f46;
	ld.local.f32 	%f47, [%rd32+12];
	mul.f32 	%f48, %f11, %f47;
	mul.f32 	%f49, %f2, %f48;
	st.local.f32 	[%rd32+12], %f49;
	add.s32 	%r64, %r64, 4;
	setp.eq.s32 	%p15, %r64, %r63;
	@%p15 bra 	$L__BB21_14;
	bra.uni 	$L__BB21_13;
$L__BB21_14:
	setp.eq.s32 	%p16, %r20, 0;
	@%p16 bra 	$L__BB21_18;
	mul.wide.u32 	%rd33, %r63, 4;
	add.s64 	%rd14, %rd3, %rd33;
	ld.local.f32 	%f50, [%rd14];
	mul.f32 	%f51, %f11, %f50;
	mul.f32 	%f52, %f2, %f51;
	st.local.f32 	[%rd14], %f52;
	setp.eq.s32 	%p17, %r20, 1;
	@%p17 bra 	$L__BB21_18;
	ld.local.f32 	%f53, [%rd14+4];
	mul.f32 	%f54, %f11, %f53;
	mul.f32 	%f55, %f2, %f54;
	st.local.f32 	[%rd14+4], %f55;
	setp.eq.s32 	%p18, %r20, 2;
	@%p18 bra 	$L__BB21_18;
	ld.local.f32 	%f56, [%rd14+8];
	mul.f32 	%f57, %f11, %f56;
	mul.f32 	%f58, %f2, %f57;
	st.local.f32 	[%rd14+8], %f58;
$L__BB21_18:
	setp.ge.s32 	%p19, %r1, %r33;
	@%p19 bra 	$L__BB21_26;
	setp.lt.u32 	%p20, %r5, 96;
	mov.b32 	%r68, 0;
	mov.u32 	%r67, %r1;
	@%p20 bra 	$L__BB21_22;
	mov.b32 	%r66, 0;
	mov.u32 	%r67, %r1;
$L__BB21_21:
	.pragma "nounroll";
	mul.wide.u32 	%rd34, %r66, 4;
	add.s64 	%rd35, %rd3, %rd34;
	ld.local.f32 	%f59, [%rd35];
	cvt.u64.u32 	%rd36, %r67;
	add.s64 	%rd37, %rd36, %rd5;
	shl.b64 	%rd38, %rd37, 2;
	add.s64 	%rd39, %rd2, %rd38;
	st.global.f32 	[%rd39], %f59;
	ld.local.f32 	%f60, [%rd35+4];
	st.global.f32 	[%rd39+128], %f60;
	ld.local.f32 	%f61, [%rd35+8];
	st.global.f32 	[%rd39+256], %f61;
	add.s32 	%r66, %r66, 4;
	ld.local.f32 	%f62, [%rd35+12];
	st.global.f32 	[%rd39+384], %f62;
	add.s32 	%r67, %r67, 128;
	setp.ne.s32 	%p21, %r66, %r7;
	mov.u32 	%r68, %r7;
	@%p21 bra 	$L__BB21_21;
$L__BB21_22:
	setp.eq.s32 	%p22, %r6, 0;
	@%p22 bra 	$L__BB21_26;
	setp.eq.s32 	%p23, %r6, 1;
	mul.wide.u32 	%rd40, %r68, 4;
	add.s64 	%rd15, %rd3, %rd40;
	ld.local.f32 	%f63, [%rd15];
	cvt.u64.u32 	%rd41, %r67;
	add.s64 	%rd42, %rd41, %rd5;
	shl.b64 	%rd43, %rd42, 2;
	add.s64 	%rd16, %rd2, %rd43;
	st.global.f32 	[%rd16], %f63;
	@%p23 bra 	$L__BB21_26;
	setp.eq.s32 	%p24, %r6, 2;
	ld.local.f32 	%f64, [%rd15+4];
	st.global.f32 	[%rd16+128], %f64;
	@%p24 bra 	$L__BB21_26;
	ld.local.f32 	%f65, [%rd15+8];
	st.global.f32 	[%rd16+256], %f65;
$L__BB21_26:
	add.s32 	%r57, %r57, %r4;
	setp.lt.s32 	%p25, %r57, %r32;
	@%p25 bra 	$L__BB21_2;
$L__BB21_27:
	ret;

}
	// .globl	_Z14rms_norm_floatILi32ELi24EEvPfS0_S0_ii
.visible .entry _Z14rms_norm_floatILi32ELi24EEvPfS0_S0_ii(
	.param .u64 .ptr .align 1 _Z14rms_norm_floatILi32ELi24EEvPfS0_S0_ii_param_0,
	.param .u64 .ptr .align 1 _Z14rms_norm_floatILi32ELi24EEvPfS0_S0_ii_param_1,
	.param .u64 .ptr .align 1 _Z14rms_norm_floatILi32ELi24EEvPfS0_S0_ii_param_2,
	.param .u32 _Z14rms_norm_floatILi32ELi24EEvPfS0_S0_ii_param_3,
	.param .u32 _Z14rms_norm_floatILi32ELi24EEvPfS0_S0_ii_param_4
)
{
	.local .align 16 .b8 	__local_depot22[96];
	.reg .b64 	%SP;
	.reg .b64 	%SPL;
	.reg .pred 	%p<26>;
	.reg .b32 	%r<72>;
	.reg .b32 	%f<70>;
	.reg .b64 	%rd<46>;

	mov.u64 	%SPL, __local_depot22;
	ld.param.u64 	%rd16, [_Z14rms_norm_floatILi32ELi24EEvPfS0_S0_ii_param_0];
	ld.param.u64 	%rd17, [_Z14rms_norm_floatILi32ELi24EEvPfS0_S0_ii_param_1];
	ld.param.u32 	%r32, [_Z14rms_norm_floatILi32ELi24EEvPfS0_S0_ii_param_3];
	ld.param.u32 	%r33, [_Z14rms_norm_floatILi32ELi24EEvPfS0_S0_ii_param_4];
	cvta.to.global.u64 	%rd1, %rd16;
	cvta.to.global.u64 	%rd2, %rd17;
	add.u64 	%rd3, %SPL, 0;
	mov.u32 	%r1, %tid.x;
	mov.u32 	%r34, %tid.y;
	mov.u32 	%r35, %ctaid.x;
	mov.u32 	%r2, %ntid.y;
	mad.lo.s32 	%r60, %r35, %r2, %r34;
	setp.ge.s32 	%p1, %r60, %r32;
	@%p1 bra 	$L__BB22_27;
	cvt.rn.f32.s32 	%f1, %r33;
	mov.u32 	%r36, %nctaid.x;
	mul.lo.s32 	%r4, %r2, %r36;
	not.b32 	%r37, %r1;
	add.s32 	%r5, %r33, %r37;
	shr.u32 	%r38, %r5, 5;
	add.s32 	%r39, %r38, 1;
	and.b32  	%r6, %r39, 3;
	and.b32  	%r7, %r39, 268435452;
$L__BB22_2:
	ld.param.u64 	%rd43, [_Z14rms_norm_floatILi32ELi24EEvPfS0_S0_ii_param_2];
	setp.ge.s32 	%p2, %r1, %r33;
	cvta.to.global.u64 	%rd19, %rd43;
	mul.wide.s32 	%rd20, %r60, 4;
	add.s64 	%rd21, %rd19, %rd20;
	ld.global.f32 	%f2, [%rd21];
	mul.lo.s32 	%r41, %r60, %r33;
	cvt.s64.s32 	%rd4, %r41;
	mov.b32 	%r65, 0;
	mov.f32 	%f69, 0f00000000;
	@%p2 bra 	$L__BB22_10;
	setp.lt.u32 	%p3, %r5, 96;
	mov.f32 	%f69, 0f00000000;
	mov.b32 	%r62, 0;
	mov.u32 	%r64, %r1;
	@%p3 bra 	$L__BB22_6;
	and.b32  	%r45, %r39, 268435452;
	neg.s32 	%r63, %r45;
	cvt.u64.u32 	%rd22, %r1;
	add.s64 	%rd23, %rd22, %rd4;
	shl.b64 	%rd24, %rd23, 2;
	add.s64 	%rd25, %rd1, %rd24;
	add.s64 	%rd44, %rd25, 256;
	mov.f32 	%f69, 0f00000000;
	mov.u64 	%rd45, %rd3;
	mov.u32 	%r64, %r1;
$L__BB22_5:
	.pragma "nounroll";
	ld.global.f32 	%f16, [%rd44+-256];
	fma.rn.f32 	%f17, %f16, %f16, %f69;
	ld.global.f32 	%f18, [%rd44+-128];
	fma.rn.f32 	%f19, %f18, %f18, %f17;
	ld.global.f32 	%f20, [%rd44];
	fma.rn.f32 	%f21, %f20, %f20, %f19;
	ld.global.f32 	%f22, [%rd44+128];
	st.local.v4.f32 	[%rd45], {%f16, %f18, %f20, %f22};
	fma.rn.f32 	%f69, %f22, %f22, %f21;
	add.s32 	%r64, %r64, 128;
	add.s64 	%rd45, %rd45, 16;
	add.s32 	%r63, %r63, 4;
	add.s64 	%rd44, %rd44, 512;
	setp.eq.s32 	%p4, %r63, 0;
	mov.u32 	%r62, %r7;
	@%p4 bra 	$L__BB22_6;
	bra.uni 	$L__BB22_5;
$L__BB22_6:
	setp.eq.s32 	%p5, %r6, 0;
	mov.u32 	%r65, %r7;
	@%p5 bra 	$L__BB22_10;
	setp.eq.s32 	%p6, %r6, 1;
	cvt.u64.u32 	%rd26, %r64;
	add.s64 	%rd27, %rd26, %rd4;
	shl.b64 	%rd28, %rd27, 2;
	add.s64 	%rd6, %rd1, %rd28;
	ld.global.f32 	%f23, [%rd6];
	mul.wide.u32 	%rd29, %r62, 4;
	add.s64 	%rd7, %rd3, %rd29;
	st.local.f32 	[%rd7], %f23;
	fma.rn.f32 	%f69, %f23, %f23, %f69;
	add.s32 	%r65, %r62, 1;
	@%p6 bra 	$L__BB22_10;
	setp.eq.s32 	%p7, %r6, 2;
	ld.global.f32 	%f24, [%rd6+128];
	st.local.f32 	[%rd7+4], %f24;
	fma.rn.f32 	%f69, %f24, %f24, %f69;
	add.s32 	%r65, %r62, 2;
	@%p7 bra 	$L__BB22_10;
	ld.global.f32 	%f25, [%rd6+256];
	st.local.f32 	[%rd7+8], %f25;
	fma.rn.f32 	%f69, %f25, %f25, %f69;
	add.s32 	%r65, %r62, 3;
$L__BB22_10:
	mov.b32 	%r46, %f69;
	shfl.sync.bfly.b32	%r47|%p8, %r46, 16, 31, -1;
	mov.b32 	%f26, %r47;
	add.f32 	%f27, %f69, %f26;
	mov.b32 	%r48, %f27;
	shfl.sync.bfly.b32	%r49|%p9, %r48, 8, 31, -1;
	mov.b32 	%f28, %r49;
	add.f32 	%f29, %f27, %f28;
	mov.b32 	%r50, %f29;
	shfl.sync.bfly.b32	%r51|%p10, %r50, 4, 31, -1;
	mov.b32 	%f30, %r51;
	add.f32 	%f31, %f29, %f30;
	mov.b32 	%r52, %f31;
	shfl.sync.bfly.b32	%r53|%p11, %r52, 2, 31, -1;
	mov.b32 	%f32, %r53;
	add.f32 	%f33, %f31, %f32;
	mov.b32 	%r54, %f33;
	shfl.sync.bfly.b32	%r55|%p12, %r54, 1, 31, -1;
	mov.b32 	%f34, %r55;
	add.f32 	%f35, %f33, %f34;
	div.rn.f32 	%f36, %f35, %f1;
	add.f32 	%f37, %f36, 0f3727C5AC;
	rsqrt.approx.f32 	%f11, %f37;
	setp.eq.s32 	%p13, %r65, 0;
	@%p13 bra 	$L__BB22_18;
	and.b32  	%r20, %r65, 3;
	setp.lt.u32 	%p14, %r65, 4;
	mov.b32 	%r66, 0;
	@%p14 bra 	$L__BB22_14;
	and.b32  	%r66, %r65, 536870908;
	mov.b32 	%r67, 0;
$L__BB22_13:
	.pragma "nounroll";
	mul.wide.u32 	%rd30, %r67, 4;
	add.s64 	%rd31, %rd3, %rd30;
	ld.local.v4.f32 	{%f38, %f39, %f40, %f41}, [%rd31];
	mul.f32 	%f42, %f11, %f38;
	mul.f32 	%f43, %f2, %f42;
	mul.f32 	%f44, %f11, %f39;
	mul.f32 	%f45, %f2, %f44;
	mul.f32 	%f46, %f11, %f40;
	mul.f32 	%f47, %f2, %f46;
	mul.f32 	%f48, %f11, %f41;
	mul.f32 	%f49, %f2, %f48;
	st.local.v4.f32 	[%rd31], {%f43, %f45, %f47, %f49};
	add.s32 	%r67, %r67, 4;
	setp.eq.s32 	%p15, %r67, %r66;
	@%p15 bra 	$L__BB22_14;
	bra.uni 	$L__BB22_13;
$L__BB22_14:
	setp.eq.s32 	%p16, %r20, 0;
	@%p16 bra 	$L__BB22_18;
	mul.wide.u32 	%rd32, %r66, 4;
	add.s64 	%rd12, %rd3, %rd32;
	ld.local.f32 	%f50, [%rd12];
	mul.f32 	%f51, %f11, %f50;
	mul.f32 	%f52, %f2, %f51;
	st.local.f32 	[%rd12], %f52;
	setp.eq.s32 	%p17, %r20, 1;
	@%p17 bra 	$L__BB22_18;
	ld.local.f32 	%f53, [%rd12+4];
	mul.f32 	%f54, %f11, %f53;
	mul.f32 	%f55, %f2, %f54;
	st.local.f32 	[%rd12+4], %f55;
	setp.eq.s32 	%p18, %r20, 2;
	@%p18 bra 	$L__BB22_18;
	ld.local.f32 	%f56, [%rd12+8];
	mul.f32 	%f57, %f11, %f56;
	mul.f32 	%f58, %f2, %f57;
	st.local.f32 	[%rd12+8], %f58;
$L__BB22_18:
	setp.ge.s32 	%p19, %r1, %r33;
	@%p19 bra 	$L__BB22_26;
	setp.lt.u32 	%p20, %r5, 96;
	mov.b32 	%r71, 0;
	mov.u32 	%r70, %r1;
	@%p20 bra 	$L__BB22_22;
	mov.b32 	%r69, 0;
	mov.u32 	%r70, %r1;
$L__BB22_21:
	.pragma "nounroll";
	mul.wide.u32 	%rd33, %r69, 4;
	add.s64 	%rd34, %rd3, %rd33;
	ld.local.v4.f32 	{%f59, %f60, %f61, %f62}, [%rd34];
	cvt.u64.u32 	%rd35, %r70;
	add.s64 	%rd36, %rd35, %rd4;
	shl.b64 	%rd37, %rd36, 2;
	add.s64 	%rd38, %rd2, %rd37;
	st.global.f32 	[%rd38], %f59;
	st.global.f32 	[%rd38+128], %f60;
	st.global.f32 	[%rd38+256], %f61;
	add.s32 	%r69, %r69, 4;
	st.global.f32 	[%rd38+384], %f62;
	add.s32 	%r70, %r70, 128;
	setp.ne.s32 	%p21, %r69, %r7;
	mov.u32 	%r71, %r7;
	@%p21 bra 	$L__BB22_21;
$L__BB22_22:
	setp.eq.s32 	%p22, %r6, 0;
	@%p22 bra 	$L__BB22_26;
	setp.eq.s32 	%p23, %r6, 1;
	mul.wide.u32 	%rd39, %r71, 4;
	add.s64 	%rd13, %rd3, %rd39;
	ld.local.f32 	%f63, [%rd13];
	cvt.u64.u32 	%rd40, %r70;
	add.s64 	%rd41, %rd40, %rd4;
	shl.b64 	%rd42, %rd41, 2;
	add.s64 	%rd14, %rd2, %rd42;
	st.global.f32 	[%rd14], %f63;
	@%p23 bra 	$L__BB22_26;
	setp.eq.s32 	%p24, %r6, 2;
	ld.local.f32 	%f64, [%rd13+4];
	st.global.f32 	[%rd14+128], %f64;
	@%p24 bra 	$L__BB22_26;
	ld.local.f32 	%f65, [%rd13+8];
	st.global.f32 	[%rd14+256], %f65;
$L__BB22_26:
	add.s32 	%r60, %r60, %r4;
	setp.lt.s32 	%p25, %r60, %r32;
	@%p25 bra 	$L__BB22_2;
$L__BB22_27:
	ret;

}
	// .globl	_Z14rms_norm_floatILi32ELi25EEvPfS0_S0_ii
.visible .entry _Z14rms_norm_floatILi32ELi25EEvPfS0_S0_ii(
	.param .u64 .ptr .align 1 _Z14rms_norm_floatILi32ELi25EEvPfS0_S0_ii_param_0,
	.param .u64 .ptr .align 1 _Z14rms_norm_floatILi32ELi25EEvPfS0_S0_ii_param_1,
	.param .u64 .ptr .align 1 _Z14rms_norm_floatILi32ELi25EEvPfS0_S0_ii_param_2,
	.param .u32 _Z14rms_norm_floatILi32ELi25EEvPfS0_S0_ii_param_3,
	.param .u32 _Z14rms_norm_floatILi32ELi25EEvPfS0_S0_ii_param_4
)
{
	.local .align 4 .b8 	__local_depot23[100];
	.reg .b64 	%SP;
	.reg .b64 	%SPL;
	.reg .pred 	%p<26>;
	.reg .b32 	%r<69>;
	.reg .b32 	%f<70>;
	.reg .b64 	%rd<46>;

	mov.u64 	%SPL, __local_depot23;
	ld.param.u64 	%rd18, [_Z14rms_norm_floatILi32ELi25EEvPfS0_S0_ii_param_0];
	ld.param.u64 	%rd19, [_Z14rms_norm_floatILi32ELi25EEvPfS0_S0_ii_param_1];
	ld.param.u64 	%rd17, [_Z14rms_norm_floatILi32ELi25EEvPfS0_S0_ii_param_2];
	ld.param.u32 	%r32, [_Z14rms_norm_floatILi32ELi25EEvPfS0_S0_ii_param_3];
	ld.param.u32 	%r33, [_Z14rms_norm_floatILi32ELi25EEvPfS0_S0_ii_param_4];
	cvta.to.global.u64 	%rd1, %rd18;
	cvta.to.global.u64 	%rd2, %rd19;
	add.u64 	%rd3, %SPL, 0;
	mov.u32 	%r1, %tid.x;
	mov.u32 	%r34, %tid.y;
	mov.u32 	%r35, %ctaid.x;
	mov.u32 	%r2, %ntid.y;
	mad.lo.s32 	%r57, %r35, %r2, %r34;
	setp.ge.s32 	%p1, %r57, %r32;
	@%p1 bra 	$L__BB23_27;
	cvt.rn.f32.s32 	%f1, %r33;
	mov.u32 	%r36, %nctaid.x;
	mul.lo.s32 	%r4, %r2, %r36;
	not.b32 	%r37, %r1;
	add.s32 	%r5, %r33, %r37;
	shr.u32 	%r38, %r5, 5;
	add.s32 	%r39, %r38, 1;
	and.b32  	%r6, %r39, 3;
	and.b32  	%r7, %r39, 268435452;
	neg.s32 	%r8, %r7;
	cvta.to.global.u64 	%rd4, %rd17;
$L__BB23_2:
	setp.ge.s32 	%p2, %r1, %r33;
	mul.wide.s32 	%rd21, %r57, 4;
	add.s64 	%rd22, %rd4, %rd21;
	ld.global.f32 	%f2, [%rd22];
	mul.lo.s32 	%r41, %r57, %r33;
	cvt.s64.s32 	%rd5, %r41;
	mov.b32 	%r62, 0;
	mov.f32 	%f69, 0f00000000;
	@%p2 bra 	$L__BB23_10;
	setp.lt.u32 	%p3, %r5, 96;
	mov.f32 	%f69, 0f00000000;
	mov.b32 	%r59, 0;
	mov.u32 	%r61, %r1;
	@%p3 bra 	$L__BB23_6;
	add.s64 	%rd45, %rd3, 8;
	cvt.u64.u32 	%rd23, %r1;
	add.s64 	%rd24, %rd23, %rd5;
	shl.b64 	%rd25, %rd24, 2;
	add.s64 	%rd26, %rd1, %rd25;
	add.s64 	%rd44, %rd26, 256;
	mov.f32 	%f69, 0f00000000;
	mov.u32 	%r60, %r8;
	mov.u32 	%r61, %r1;
$L__BB23_5:
	.pragma "nounroll";
	ld.global.f32 	%f16, [%rd44+-256];
	st.local.f32 	[%rd45+-8], %f16;
	fma.rn.f32 	%f17, %f16, %f16, %f69;
	ld.global.f32 	%f18, [%rd44+-128];
	st.local.f32 	[%rd45+-4], %f18;
	fma.rn.f32 	%f19, %f18, %f18, %f17;
	ld.global.f32 	%f20, [%rd44];
	st.local.f32 	[%rd45], %f20;
	fma.rn.f32 	%f21, %f20, %f20, %f19;
	ld.global.f32 	%f22, [%rd44+128];
	st.local.f32 	[%rd45+4], %f22;
	fma.rn.f32 	%f69, %f22, %f22, %f21;
	add.s32 	%r61, %r61, 128;
	add.s64 	%rd45, %rd45, 16;
	add.s32 	%r60, %r60, 4;
	add.s64 	%rd44, %rd44, 512;
	setp.eq.s32 	%p4, %r60, 0;
	mov.u32 	%r59, %r7;
	@%p4 bra 	$L__BB23_6;
	bra.uni 	$L__BB23_5;
$L__BB23_6:
	setp.eq.s32 	%p5, %r6, 0;
	mov.u32 	%r62, %r7;
	@%p5 bra 	$L__BB23_10;
	setp.eq.s32 	%p6, %r6, 1;
	cvt.u64.u32 	%rd27, %r61;
	add.s64 	%rd28, %rd27, %rd5;
	shl.b64 	%rd29, %rd28, 2;
	add.s64 	%rd8, %rd1, %rd29;
	ld.global.f32 	%f23, [%rd8];
	mul.wide.u32 	%rd30, %r59, 4;
	add.s64 	%rd9, %rd3, %rd30;
	st.local.f32 	[%rd9], %f23;
	fma.rn.f32 	%f69, %f23, %f23, %f69;
	add.s32 	%r62, %r59, 1;
	@%p6 bra 	$L__BB23_10;
	setp.eq.s32 	%p7, %r6, 2;
	ld.global.f32 	%f24, [%rd8+128];
	st.local.f32 	[%rd9+4], %f24;
	fma.rn.f32 	%f69, %f24, %f24, %f69;
	add.s32 	%r62, %r59, 2;
	@%p7 bra 	$L__BB23_10;
	ld.global.f32 	%f25, [%rd8+256];
	st.local.f32 	[%rd9+8], %f25;
	fma.rn.f32 	%f69, %f25, %f25, %f69;
	add.s32 	%r62, %r59, 3;
$L__BB23_10:
	mov.b32 	%r43, %f69;
	shfl.sync.bfly.b32	%r44|%p8, %r43, 16, 31, -1;
	mov.b32 	%f26, %r44;
	add.f32 	%f27, %f69, %f26;
	mov.b32 	%r45, %f27;
	shfl.sync.bfly.b32	%r46|%p9, %r45, 8, 31, -1;
	mov.b32 	%f28, %r46;
	add.f32 	%f29, %f27, %f28;
	mov.b32 	%r47, %f29;
	shfl.sync.bfly.b32	%r48|%p10, %r47, 4, 31, -1;
	mov.b32 	%f30, %r48;
	add.f32 	%f31, %f29, %f30;
	mov.b32 	%r49, %f31;
	shfl.sync.bfly.b32	%r50|%p11, %r49, 2, 31, -1;
	mov.b32 	%f32, %r50;
	add.f32 	%f33, %f31, %f32;
	mov.b32 	%r51, %f33;
	shfl.sync.bfly.b32	%r52|%p12, %r51, 1, 31, -1;
	mov.b32 	%f34, %r52;
	add.f32 	%f35, %f33, %f34;
	div.rn.f32 	%f36, %f35, %f1;
	add.f32 	%f37, %f36, 0f3727C5AC;
	rsqrt.approx.f32 	%f11, %f37;
	setp.eq.s32 	%p13, %r62, 0;
	@%p13 bra 	$L__BB23_18;
	and.b32  	%r20, %r62, 3;
	setp.lt.u32 	%p14, %r62, 4;
	mov.b32 	%r63, 0;
	@%p14 bra 	$L__BB23_14;
	and.b32  	%r63, %r62, 536870908;
	mov.b32 	%r64, 0;
$L__BB23_13:
	.pragma "nounroll";
	mul.wide.u32 	%rd31, %r64, 4;
	add.s64 	%rd32, %rd3, %rd31;
	ld.local.f32 	%f38, [%rd32];
	mul.f32 	%f39, %f11, %f38;
	mul.f32 	%f40, %f2, %f39;
	st.local.f32 	[%rd32], %f40;
	ld.local.f32 	%f41, [%rd32+4];
	mul.f32 	%f42, %f11, %f41;
	mul.f32 	%f43, %f2, %f42;
	st.local.f32 	[%rd32+4], %f43;
	ld.local.f32 	%f44, [%rd32+8];
	mul.f32 	%f45, %f11, %f44;
	mul.f32 	%f46, %f2, %f45;
	st.local.f32 	[%rd32+8], %f46;
	ld.local.f32 	%f47, [%rd32+12];
	mul.f32 	%f48, %f11, %f47;
	mul.f32 	%f49, %f2, %f48;
	st.local.f32 	[%rd32+12], %f49;
	add.s32 	%r64, %r64, 4;
	setp.eq.s32 	%p15, %r64, %r63;
	@%p15 bra 	$L__BB23_14;
	bra.uni 	$L__BB23_13;
$L__BB23_14:
	setp.eq.s32 	%p16, %r20, 0;
	@%p16 bra 	$L__BB23_18;
	mul.wide.u32 	%rd33, %r63, 4;
	add.s64 	%rd14, %rd3, %rd33;
	ld.local.f32 	%f50, [%rd14];
	mul.f32 	%f51, %f11, %f50;
	mul.f32 	%f52, %f2, %f51;
	st.local.f32 	[%rd14], %f52;
	setp.eq.s32 	%p17, %r20, 1;
	@%p17 bra 	$L__BB23_18;
	ld.local.f32 	%f53, [%rd14+4];
	mul.f32 	%f54, %f11, %f53;
	mul.f32 	%f55, %f2, %f54;
	st.local.f32 	[%rd14+4], %f55;
	setp.eq.s32 	%p18, %r20, 2;
	@%p18 bra 	$L__BB23_18;
	ld.local.f32 	%f56, [%rd14+8];
	mul.f32 	%f57, %f11, %f56;
	mul.f32 	%f58, %f2, %f57;
	st.local.f32 	[%rd14+8], %f58;
$L__BB23_18:
	setp.ge.s32 	%p19, %r1, %r33;
	@%p19 bra 	$L__BB23_26;
	setp.lt.u32 	%p20, %r5, 96;
	mov.b32 	%r68, 0;
	mov.u32 	%r67, %r1;
	@%p20 bra 	$L__BB23_22;
	mov.b32 	%r66, 0;
	mov.u32 	%r67, %r1;
$L__BB23_21:
	.pragma "nounroll";
	mul.wide.u32 	%rd34, %r66, 4;
	add.s64 	%rd35, %rd3, %rd34;
	ld.local.f32 	%f59, [%rd35];
	cvt.u64.u32 	%rd36, %r67;
	add.s64 	%rd37, %rd36, %rd5;
	shl.b64 	%rd38, %rd37, 2;
	add.s64 	%rd39, %rd2, %rd38;
	st.global.f32 	[%rd39], %f59;
	ld.local.f32 	%f60, [%rd35+4];
	st.global.f32 	[%rd39+128], %f60;
	ld.local.f32 	%f61, [%rd35+8];
	st.global.f32 	[%rd39+256], %f61;
	add.s32 	%r66, %r66, 4;
	ld.local.f32 	%f62, [%rd35+12];
	st.global.f32 	[%rd39+384], %f62;
	add.s32 	%r67, %r67, 128;
	setp.ne.s32 	%p21, %r66, %r7;
	mov.u32 	%r68, %r7;
	@%p21 bra 	$L__BB23_21;
$L__BB23_22:
	setp.eq.s32 	%p22, %r6, 0;
	@%p22 bra 	$L__BB23_26;
	setp.eq.s32 	%p23, %r6, 1;
	mul.wide.u32 	%rd40, %r68, 4;
	add.s64 	%rd15, %rd3, %rd40;
	ld.local.f32 	%f63, [%rd15];
	cvt.u64.u32 	%rd41, %r67;
	add.s64 	%rd42, %rd41, %rd5;
	shl.b64 	%rd43, %rd42, 2;
	add.s64 	%rd16, %rd2, %rd43;
	st.global.f32 	[%rd16], %f63;
	@%p23 bra 	$L__BB23_26;
	setp.eq.s32 	%p24, %r6, 2;
	ld.local.f32 	%f64, [%rd15+4];
	st.global.f32 	[%rd16+128], %f64;
	@%p24 bra 	$L__BB23_26;
	ld.local.f32 	%f65, [%rd15+8];
	st.global.f32 	[%rd16+256], %f65;
$L__BB23_26:
	add.s32 	%r57, %r57, %r4;
	setp.lt.s32 	%p25, %r57, %r32;
	@%p25 bra 	$L__BB23_2;
$L__BB23_27:
	ret;

}
	// .globl	_Z14rms_norm_floatILi32ELi26EEvPfS0_S0_ii
.visible .entry _Z14rms_norm_floatILi32ELi26EEvPfS0_S0_ii(
	.param .u64 .ptr .align 1 _Z14rms_norm_floatILi32ELi26EEvPfS0_S0_ii_param_0,
	.param .u64 .ptr .align 1 _Z14rms_norm_floatILi32ELi26EEvPfS0_S0_ii_param_1,
	.param .u64 .ptr .align 1 _Z14rms_norm_floatILi32ELi26EEvPfS0_S0_ii_param_2,
	.param .u32 _Z14rms_norm_floatILi32ELi26EEvPfS0_S0_ii_param_3,
	.param .u32 _Z14rms_norm_floatILi32ELi26EEvPfS0_S0_ii_param_4
)
{
	.local .align 8 .b8 	__local_depot24[104];
	.reg .b64 	%SP;
	.reg .b64 	%SPL;
	.reg .pred 	%p<26>;
	.reg .b32 	%r<72>;
	.reg .b32 	%f<70>;
	.reg .b64 	%rd<47>;

	mov.u64 	%SPL, __local_depot24;
	ld.param.u64 	%rd17, [_Z14rms_norm_floatILi32ELi26EEvPfS0_S0_ii_param_0];
	ld.param.u64 	%rd18, [_Z14rms_norm_floatILi32ELi26EEvPfS0_S0_ii_param_1];
	ld.param.u32 	%r32, [_Z14rms_norm_floatILi32ELi26EEvPfS0_S0_ii_param_3];
	ld.param.u32 	%r33, [_Z14rms_norm_floatILi32ELi26EEvPfS0_S0_ii_param_4];
	cvta.to.global.u64 	%rd1, %rd17;
	cvta.to.global.u64 	%rd2, %rd18;
	add.u64 	%rd3, %SPL, 0;
	mov.u32 	%r1, %tid.x;
	mov.u32 	%r34, %tid.y;
	mov.u32 	%r35, %ctaid.x;
	mov.u32 	%r2, %ntid.y;
	mad.lo.s32 	%r60, %r35, %r2, %r34;
	setp.ge.s32 	%p1, %r60, %r32;
	@%p1 bra 	$L__BB24_27;
	cvt.rn.f32.s32 	%f1, %r33;
	mov.u32 	%r36, %nctaid.x;
	mul.lo.s32 	%r4, %r2, %r36;
	not.b32 	%r37, %r1;
	add.s32 	%r5, %r33, %r37;
	shr.u32 	%r38, %r5, 5;
	add.s32 	%r39, %r38, 1;
	and.b32  	%r6, %r39, 3;
	and.b32  	%r7, %r39, 268435452;
$L__BB24_2:
	ld.param.u64 	%rd44, [_Z14rms_norm_floatILi32ELi26EEvPfS0_S0_ii_param_2];
	setp.ge.s32 	%p2, %r1, %r33;
	cvta.to.global.u64 	%rd20, %rd44;
	mul.wide.s32 	%rd21, %r60, 4;
	add.s64 	%rd22, %rd20, %rd21;
	ld.global.f32 	%f2, [%rd22];
	mul.lo.s32 	%r41, %r60, %r33;
	cvt.s64.s32 	%rd4, %r41;
	mov.b32 	%r65, 0;
	mov.f32 	%f69, 0f00000000;
	@%p2 bra 	$L__BB24_10;
	setp.lt.u32 	%p3, %r5, 96;
	mov.f32 	%f69, 0f00000000;
	mov.b32 	%r62, 0;
	mov.u32 	%r64, %r1;
	@%p3 bra 	$L__BB24_6;
	and.b32  	%r45, %r39, 268435452;
	neg.s32 	%r63, %r45;
	add.s64 	%rd46, %rd3, 8;
	cvt.u64.u32 	%rd23, %r1;
	add.s64 	%rd24, %rd23, %rd4;
	shl.b64 	%rd25, %rd24, 2;
	add.s64 	%rd26, %rd1, %rd25;
	add.s64 	%rd45, %rd26, 256;
	mov.f32 	%f69, 0f00000000;
	mov.u32 	%r64, %r1;
$L__BB24_5:
	.pragma "nounroll";
	ld.global.f32 	%f16, [%rd45+-256];
	fma.rn.f32 	%f17, %f16, %f16, %f69;
	ld.global.f32 	%f18, [%rd45+-128];
	st.local.v2.f32 	[%rd46+-8], {%f16, %f18};
	fma.rn.f32 	%f19, %f18, %f18, %f17;
	ld.global.f32 	%f20, [%rd45];
	fma.rn.f32 	%f21, %f20, %f20, %f19;
	ld.global.f32 	%f22, [%rd45+128];
	st.local.v2.f32 	[%rd46], {%f20, %f22};
	fma.rn.f32 	%f69, %f22, %f22, %f21;
	add.s32 	%r64, %r64, 128;
	add.s64 	%rd46, %rd46, 16;
	add.s32 	%r63, %r63, 4;
	add.s64 	%rd45, %rd45, 512;
	setp.eq.s32 	%p4, %r63, 0;
	mov.u32 	%r62, %r7;
	@%p4 bra 	$L__BB24_6;
	bra.uni 	$L__BB24_5;
$L__BB24_6:
	setp.eq.s32 	%p5, %r6, 0;
	mov.u32 	%r65, %r7;
	@%p5 bra 	$L__BB24_10;
	setp.eq.s32 	%p6, %r6, 1;
	cvt.u64.u32 	%rd27, %r64;
	add.s64 	%rd28, %rd27, %rd4;
	shl.b64 	%rd29, %rd28, 2;
	add.s64 	%rd7, %rd1, %rd29;
	ld.global.f32 	%f23, [%rd7];
	mul.wide.u32 	%rd30, %r62, 4;
	add.s64 	%rd8, %rd3, %rd30;
	st.local.f32 	[%rd8], %f23;
	fma.rn.f32 	%f69, %f23, %f23, %f69;
	add.s32 	%r65, %r62, 1;
	@%p6 bra 	$L__BB24_10;
	setp.eq.s32 	%p7, %r6, 2;
	ld.global.f32 	%f24, [%rd7+128];
	st.local.f32 	[%rd8+4], %f24;
	fma.rn.f32 	%f69, %f24, %f24, %f69;
	add.s32 	%r65, %r62, 2;
	@%p7 bra 	$L__BB24_10;
	ld.global.f32 	%f25, [%rd7+256];
	st.local.f32 	[%rd8+8], %f25;
	fma.rn.f32 	%f69, %f25, %f25, %f69;
	add.s32 	%r65, %r62, 3;
$L__BB24_10:
	mov.b32 	%r46, %f69;
	shfl.sync.bfly.b32	%r47|%p8, %r46, 16, 31, -1;
	mov.b32 	%f26, %r47;
	add.f32 	%f27, %f69, %f26;
	mov.b32 	%r48, %f27;
	shfl.sync.bfly.b32	%r49|%p9, %r48, 8, 31, -1;
	mov.b32 	%f28, %r49;
	add.f32 	%f29, %f27, %f28;
	mov.b32 	%r50, %f29;
	shfl.sync.bfly.b32	%r51|%p10, %r50, 4, 31, -1;
	mov.b32 	%f30, %r51;
	add.f32 	%f31, %f29, %f30;
	mov.b32 	%r52, %f31;
	shfl.sync.bfly.b32	%r53|%p11, %r52, 2, 31, -1;
	mov.b32 	%f32, %r53;
	add.f32 	%f33, %f31, %f32;
	mov.b32 	%r54, %f33;
	shfl.sync.bfly.b32	%r55|%p12, %r54, 1, 31, -1;
	mov.b32 	%f34, %r55;
	add.f32 	%f35, %f33, %f34;
	div.rn.f32 	%f36, %f35, %f1;
	add.f32 	%f37, %f36, 0f3727C5AC;
	rsqrt.approx.f32 	%f11, %f37;
	setp.eq.s32 	%p13, %r65, 0;
	@%p13 bra 	$L__BB24_18;
	and.b32  	%r20, %r65, 3;
	setp.lt.u32 	%p14, %r65, 4;
	mov.b32 	%r66, 0;
	@%p14 bra 	$L__BB24_14;
	and.b32  	%r66, %r65, 536870908;
	mov.b32 	%r67, 0;
$L__BB24_13:
	.pragma "nounroll";
	mul.wide.u32 	%rd31, %r67, 4;
	add.s64 	%rd32, %rd3, %rd31;
	ld.local.v2.f32 	{%f38, %f39}, [%rd32];
	mul.f32 	%f40, %f11, %f38;
	mul.f32 	%f41, %f2, %f40;
	mul.f32 	%f42, %f11, %f39;
	mul.f32 	%f43, %f2, %f42;
	st.local.v2.f32 	[%rd32], {%f41, %f43};
	ld.local.v2.f32 	{%f44, %f45}, [%rd32+8];
	mul.f32 	%f46, %f11, %f44;
	mul.f32 	%f47, %f2, %f46;
	mul.f32 	%f48, %f11, %f45;
	mul.f32 	%f49, %f2, %f48;
	st.local.v2.f32 	[%rd32+8], {%f47, %f49};
	add.s32 	%r67, %r67, 4;
	setp.eq.s32 	%p15, %r67, %r66;
	@%p15 bra 	$L__BB24_14;
	bra.uni 	$L__BB24_13;
$L__BB24_14:
	setp.eq.s32 	%p16, %r20, 0;
	@%p16 bra 	$L__BB24_18;
	mul.wide.u32 	%rd33, %r66, 4;
	add.s64 	%rd13, %rd3, %rd33;
	ld.local.f32 	%f50, [%rd13];
	mul.f32 	%f51, %f11, %f50;
	mul.f32 	%f52, %f2, %f51;
	st.local.f32 	[%rd13], %f52;
	setp.eq.s32 	%p17, %r20, 1;
	@%p17 bra 	$L__BB24_18;
	ld.local.f32 	%f53, [%rd13+4];
	mul.f32 	%f54, %f11, %f53;
	mul.f32 	%f55, %f2, %f54;
	st.local.f32 	[%rd13+4], %f55;
	setp.eq.s32 	%p18, %r20, 2;
	@%p18 bra 	$L__BB24_18;
	ld.local.f32 	%f56, [%rd13+8];
	mul.f32 	%f57, %f11, %f56;
	mul.f32 	%f58, %f2, %f57;
	st.local.f32 	[%rd13+8], %f58;
$L__BB24_18:
	setp.ge.s32 	%p19, %r1, %r33;
	@%p19 bra 	$L__BB24_26;
	setp.lt.u32 	%p20, %r5, 96;
	mov.b32 	%r71, 0;
	mov.u32 	%r70, %r1;
	@%p20 bra 	$L__BB24_22;
	mov.b32 	%r69, 0;
	mov.u32 	%r70, %r1;
$L__BB24_21:
	.pragma "nounroll";
	mul.wide.u32 	%rd34, %r69, 4;
	add.s64 	%rd35, %rd3, %rd34;
	ld.local.v2.f32 	{%f59, %f60}, [%rd35];
	cvt.u64.u32 	%rd36, %r70;
	add.s64 	%rd37, %rd36, %rd4;
	shl.b64 	%rd38, %rd37, 2;
	add.s64 	%rd39, %rd2, %rd38;
	st.global.f32 	[%rd39], %f59;
	st.global.f32 	[%rd39+128], %f60;
	ld.local.v2.f32 	{%f61, %f62}, [%rd35+8];
	st.global.f32 	[%rd39+256], %f61;
	add.s32 	%r69, %r69, 4;
	st.global.f32 	[%rd39+384], %f62;
	add.s32 	%r70, %r70, 128;
	setp.ne.s32 	%p21, %r69, %r7;
	mov.u32 	%r71, %r7;
	@%p21 bra 	$L__BB24_21;
$L__BB24_22:
	setp.eq.s32 	%p22, %r6, 0;
	@%p22 bra 	$L__BB24_26;
	setp.eq.s32 	%p23, %r6, 1;
	mul.wide.u32 	%rd40, %r71, 4;
	add.s64 	%rd14, %rd3, %rd40;
	ld.local.f32 	%f63, [%rd14];
	cvt.u64.u32 	%rd41, %r70;
	add.s64 	%rd42, %rd41, %rd4;
	shl.b64 	%rd43, %rd42, 2;
	add.s64 	%rd15, %rd2, %rd43;
	st.global.f32 	[%rd15], %f63;
	@%p23 bra 	$L__BB24_26;
	setp.eq.s32 	%p24, %r6, 2;
	ld.local.f32 	%f64, [%rd14+4];
	st.global.f32 	[%rd15+128], %f64;
	@%p24 bra 	$L__BB24_26;
	ld.local.f32 	%f65, [%rd14+8];
	st.global.f32 	[%rd15+256], %f65;
$L__BB24_26:
	add.s32 	%r60, %r60, %r4;
	setp.lt.s32 	%p25, %r60, %r32;
	@%p25 bra 	$L__BB24_2;
$L__BB24_27:
	ret;

}
	// .globl	_Z14rms_norm_floatILi32ELi27EEvPfS0_S0_ii
.visible .entry _Z14rms_norm_floatILi32ELi27EEvPfS0_S0_ii(
	.param .u64 .ptr .align 1 _Z14rms_norm_floatILi32ELi27EEvPfS0_S0_ii_param_0,
	.param .u64 .ptr .align 1 _Z14rms_norm_floatILi32ELi27EEvPfS0_S0_ii_param_1,
	.param .u64 .ptr .align 1 _Z14rms_norm_floatILi32ELi27EEvPfS0_S0_ii_param_2,
	.param .u32 _Z14rms_norm_floatILi32ELi27EEvPfS0_S0_ii_param_3,
	.param .u32 _Z14rms_norm_floatILi32ELi27EEvPfS0_S0_ii_param_4
)
{
	.local .align 4 .b8 	__local_depot25[108];
	.reg .b64 	%SP;
	.reg .b64 	%SPL;
	.reg .pred 	%p<26>;
	.reg .b32 	%r<69>;
	.reg .b32 	%f<70>;
	.reg .b64 	%rd<46>;

	mov.u64 	%SPL, __local_depot25;
	ld.param.u64 	%rd18, [_Z14rms_norm_floatILi32ELi27EEvPfS0_S0_ii_param_0];
	ld.param.u64 	%rd19, [_Z14rms_norm_floatILi32ELi27EEvPfS0_S0_ii_param_1];
	ld.param.u64 	%rd17, [_Z14rms_norm_floatILi32ELi27EEvPfS0_S0_ii_param_2];
	ld.param.u32 	%r32, [_Z14rms_norm_floatILi32ELi27EEvPfS0_S0_ii_param_3];
	ld.param.u32 	%r33, [_Z14rms_norm_floatILi32ELi27EEvPfS0_S0_ii_param_4];
	cvta.to.global.u64 	%rd1, %rd18;
	cvta.to.global.u64 	%rd2, %rd19;
	add.u64 	%rd3, %SPL, 0;
	mov.u32 	%r1, %tid.x;
	mov.u32 	%r34, %tid.y;
	mov.u32 	%r35, %ctaid.x;
	mov.u32 	%r2, %ntid.y;
	mad.lo.s32 	%r57, %r35, %r2, %r34;
	setp.ge.s32 	%p1, %r57, %r32;
	@%p1 bra 	$L__BB25_27;
	cvt.rn.f32.s32 	%f1, %r33;
	mov.u32 	%r36, %nctaid.x;
	mul.lo.s32 	%r4, %r2, %r36;
	not.b32 	%r37, %r1;
	add.s32 	%r5, %r33, %r37;
	shr.u32 	%r38, %r5, 5;
	add.s32 	%r39, %r38, 1;
	and.b32  	%r6, %r39, 3;
	and.b32  	%r7, %r39, 268435452;
	neg.s32 	%r8, %r7;
	cvta.to.global.u64 	%rd4, %rd17;
$L__BB25_2:
	setp.ge.s32 	%p2, %r1, %r33;
	mul.wide.s32 	%rd21, %r57, 4;
	add.s64 	%rd22, %rd4, %rd21;
	ld.global.f32 	%f2, [%rd22];
	mul.lo.s32 	%r41, %r57, %r33;
	cvt.s64.s32 	%rd5, %r41;
	mov.b32 	%r62, 0;
	mov.f32 	%f69, 0f00000000;
	@%p2 bra 	$L__BB25_10;
	setp.lt.u32 	%p3, %r5, 96;
	mov.f32 	%f69, 0f00000000;
	mov.b32 	%r59, 0;
	mov.u32 	%r61, %r1;
	@%p3 bra 	$L__BB25_6;
	add.s64 	%rd45, %rd3, 8;
	cvt.u64.u32 	%rd23, %r1;
	add.s64 	%rd24, %rd23, %rd5;
	shl.b64 	%rd25, %rd24, 2;
	add.s64 	%rd26, %rd1, %rd25;
	add.s64 	%rd44, %rd26, 256;
	mov.f32 	%f69, 0f00000000;
	mov.u32 	%r60, %r8;
	mov.u32 	%r61, %r1;
$L__BB25_5:
	.pragma "nounroll";
	ld.global.f32 	%f16, [%rd44+-256];
	st.local.f32 	[%rd45+-8], %f16;
	fma.rn.f32 	%f17, %f16, %f16, %f69;
	ld.global.f32 	%f18, [%rd44+-128];
	st.local.f32 	[%rd45+-4], %f18;
	fma.rn.f32 	%f19, %f18, %f18, %f17;
	ld.global.f32 	%f20, [%rd44];
	st.local.f32 	[%rd45], %f20;
	fma.rn.f32 	%f21, %f20, %f20, %f19;
	ld.global.f32 	%f22, [%rd44+128];
	st.local.f32 	[%rd45+4], %f22;
	fma.rn.f32 	%f69, %f22, %f22, %f21;
	add.s32 	%r61, %r61, 128;
	add.s64 	%rd45, %rd45, 16;
	add.s32 	%r60, %r60, 4;
	add.s64 	%rd44, %rd44, 512;
	setp.eq.s32 	%p4, %r60, 0;
	mov.u32 	%r59, %r7;
	@%p4 bra 	$L__BB25_6;
	bra.uni 	$L__BB25_5;
$L__BB25_6:
	setp.eq.s32 	%p5, %r6, 0;
	mov.u32 	%r62, %r7;
	@%p5 bra 	$L__BB25_10;
	setp.eq.s32 	%p6, %r6, 1;
	cvt.u64.u32 	%rd27, %r61;
	add.s64 	%rd28, %rd27, %rd5;
	shl.b64 	%rd29, %rd28, 2;
	add.s64 	%rd8, %rd1, %rd29;
	ld.global.f32 	%f23, [%rd8];
	mul.wide.u32 	%rd30, %r59, 4;
	add.s64 	%rd9, %rd3, %rd30;
	st.local.f32 	[%rd9], %f23;
	fma.rn.f32 	%f69, %f23, %f23, %f69;
	add.s32 	%r62, %r59, 1;
	@%p6 bra 	$L__BB25_10;
	setp.eq.s32 	%p7, %r6, 2;
	ld.global.f32 	%f24, [%rd8+128];
	st.local.f32 	[%rd9+4], %f24;
	fma.rn.f32 	%f69, %f24, %f24, %f69;
	add.s32 	%r62, %r59, 2;
	@%p7 bra 	$L__BB25_10;
	ld.global.f32 	%f25, [%rd8+256];
	st.local.f32 	[%rd9+8], %f25;
	fma.rn.f32 	%f69, %f25, %f25, %f69;
	add.s32 	%r62, %r59, 3;
$L__BB25_10:
	mov.b32 	%r43, %f69;
	shfl.sync.bfly.b32	%r44|%p8, %r43, 16, 31, -1;
	mov.b32 	%f26, %r44;
	add.f32 	%f27, %f69, %f26;
	mov.b32 	%r45, %f27;
	shfl.sync.bfly.b32	%r46|%p9, %r45, 8, 31, -1;
	mov.b32 	%f28, %r46;
	add.f32 	%f29, %f27, %f28;
	mov.b32 	%r47, %f29;
	shfl.sync.bfly.b32	%r48|%p10, %r47, 4, 31, -1;
	mov.b32 	%f30, %r48;
	add.f32 	%f31, %f29, %f30;
	mov.b32 	%r49, %f31;
	shfl.sync.bfly.b32	%r50|%p11, %r49, 2, 31, -1;
	mov.b32 	%f32, %r50;
	add.f32 	%f33, %f31, %f32;
	mov.b32 	%r51, %f33;
	shfl.sync.bfly.b32	%r52|%p12, %r51, 1, 31, -1;
	mov.b32 	%f34, %r52;
	add.f32 	%f35, %f33, %f34;
	div.rn.f32 	%f36, %f35, %f1;
	add.f32 	%f37, %f36, 0f3727C5AC;
	rsqrt.approx.f32 	%f11, %f37;
	setp.eq.s32 	%p13, %r62, 0;
	@%p13 bra 	$L__BB25_18;
	and.b32  	%r20, %r62, 3;
	setp.lt.u32 	%p14, %r62, 4;
	mov.b32 	%r63, 0;
	@%p14 bra 	$L__BB25_14;
	and.b32  	%r63, %r62, 536870908;
	mov.b32 	%r64, 0;
$L__BB25_13:
	.pragma "nounroll";
	mul.wide.u32 	%rd31, %r64, 4;
	add.s64 	%rd32, %rd3, %rd31;
	ld.local.f32 	%f38, [%rd32];
	mul.f32 	%f39, %f11, %f38;
	mul.f32 	%f40, %f2, %f39;
	st.local.f32 	[%rd32], %f40;
	ld.local.f32 	%f41, [%rd32+4];
	mul.f32 	%f42, %f11, %f41;
	mul.f32 	%f43, %f2, %f42;
	st.local.f32 	[%rd32+4], %f43;
	ld.local.f32 	%f44, [%rd32+8];
	mul.f32 	%f45, %f11, %f44;
	mul.f32 	%f46, %f2, %f45;
	st.local.f32 	[%rd32+8], %f46;
	ld.local.f32 	%f47, [%rd32+12];
	mul.f32 	%f48, %f11, %f47;
	mul.f32 	%f49, %f2, %f48;
	st.local.f32 	[%rd32+12], %f49;
	add.s32 	%r64, %r64, 4;
	setp.eq.s32 	%p15, %r64, %r63;
	@%p15 bra 	$L__BB25_14;
	bra.uni 	$L__BB25_13;
$L__BB25_14:
	setp.eq.s32 	%p16, %r20, 0;
	@%p16 bra 	$L__BB25_18;
	mul.wide.u32 	%rd33, %r63, 4;
	add.s64 	%rd14, %rd3, %rd33;
	ld.local.f32 	%f50, [%rd14];
	mul.f32 	%f51, %f11, %f50;
	mul.f32 	%f52, %f2, %f51;
	st.local.f32 	[%rd14], %f52;
	setp.eq.s32 	%p17, %r20, 1;
	@%p17 bra 	$L__BB25_18;
	ld.local.f32 	%f53, [%rd14+4];
	mul.f32 	%f54, %f11, %f53;
	mul.f32 	%f55, %f2, %f54;
	st.local.f32 	[%rd14+4], %f55;
	setp.eq.s32 	%p18, %r20, 2;
	@%p18 bra 	$L__BB25_18;
	ld.local.f32 	%f56, [%rd14+8];
	mul.f32 	%f57, %f11, %f56;
	mul.f32 	%f58, %f2, %f57;
	st.local.f32 	[%rd14+8], %f58;
$L__BB25_18:
	setp.ge.s32 	%p19, %r1, %r33;
	@%p19 bra 	$L__BB25_26;
	setp.lt.u32 	%p20, %r5, 96;
	mov.b32 	%r68, 0;
	mov.u32 	%r67, %r1;
	@%p20 bra 	$L__BB25_22;
	mov.b32 	%r66, 0;
	mov.u32 	%r67, %r1;
$L__BB25_21:
	.pragma "nounroll";
	mul.wide.u32 	%rd34, %r66, 4;
	add.s64 	%rd35, %rd3, %rd34;
	ld.local.f32 	%f59, [%rd35];
	cvt.u64.u32 	%rd36, %r67;
	add.s64 	%rd37, %rd36, %rd5;
	shl.b64 	%rd38, %rd37, 2;
	add.s64 	%rd39, %rd2, %rd38;
	st.global.f32 	[%rd39], %f59;
	ld.local.f32 	%f60, [%rd35+4];
	st.global.f32 	[%rd39+128], %f60;
	ld.local.f32 	%f61, [%rd35+8];
	st.global.f32 	[%rd39+256], %f61;
	add.s32 	%r66, %r66, 4;
	ld.local.f32 	%f62, [%rd35+12];
	st.global.f32 	[%rd39+384], %f62;
	add.s32 	%r67, %r67, 128;
	setp.ne.s32 	%p21, %r66, %r7;
	mov.u32 	%r68, %r7;
	@%p21 bra 	$L__BB25_21;
$L__BB25_22:
	setp.eq.s32 	%p22, %r6, 0;
	@%p22 bra 	$L__BB25_26;
	setp.eq.s32 	%p23, %r6, 1;
	mul.wide.u32 	%rd40, %r68, 4;
	add.s64 	%rd15, %rd3, %rd40;
	ld.local.f32 	%f63, [%rd15];
	cvt.u64.u32 	%rd41, %r67;
	add.s64 	%rd42, %rd41, %rd5;
	shl.b64 	%rd43, %rd42, 2;
	add.s64 	%rd16, %rd2, %rd43;
	st.global.f32 	[%rd16], %f63;
	@%p23 bra 	$L__BB25_26;
	setp.eq.s32 	%p24, %r6, 2;
	ld.local.f32 	%f64, [%rd15+4];
	st.global.f32 	[%rd16+128], %f64;
	@%p24 bra 	$L__BB25_26;
	ld.local.f32 	%f65, [%rd15+8];
	st.global.f32 	[%rd16+256], %f65;
$L__BB25_26:
	add.s32 	%r57, %r57, %r4;
	setp.lt.s32 	%p25, %r57, %r32;
	@%p25 bra 	$L__BB25_2;
$L__BB25_27:
	ret;

}
	// .globl	_Z14rms_norm_floatILi32ELi28EEvPfS0_S0_ii
.visible .entry _Z14rms_norm_floatILi32ELi28EEvPfS0_S0_ii(
	.param .u64 .ptr .align 1 _Z14rms_norm_floatILi32ELi28EEvPfS0_S0_ii_param_0,
	.param .u64 .ptr .align 1 _Z14rms_norm_floatILi32ELi28EEvPfS0_S0_ii_param_1,
	.param .u64 .ptr .align 1 _Z14rms_norm_floatILi32ELi28EEvPfS0_S0_ii_param_2,
	.param .u32 _Z14rms_norm_floatILi32ELi28EEvPfS0_S0_ii_param_3,
	.param .u32 _Z14rms_norm_floatILi32ELi28EEvPfS0_S0_ii_param_4
)
{
	.local .align 16 .b8 	__local_depot26[112];
	.reg .b64 	%SP;
	.reg .b64 	%SPL;
	.reg .pred 	%p<26>;
	.reg .b32 	%r<72>;
	.reg .b32 	%f<70>;
	.reg .b64 	%rd<46>;

	mov.u64 	%SPL, __local_depot26;
	ld.param.u64 	%rd16, [_Z14rms_norm_floatILi32ELi28EEvPfS0_S0_ii_param_0];
	ld.param.u64 	%rd17, [_Z14rms_norm_floatILi32ELi28EEvPfS0_S0_ii_param_1];
	ld.param.u32 	%r32, [_Z14rms_norm_floatILi32ELi28EEvPfS0_S0_ii_param_3];
	ld.param.u32 	%r33, [_Z14rms_norm_floatILi32ELi28EEvPfS0_S0_ii_param_4];
	cvta.to.global.u64 	%rd1, %rd16;
	cvta.to.global.u64 	%rd2, %rd17;
	add.u64 	%rd3, %SPL, 0;
	mov.u32 	%r1, %tid.x;
	mov.u32 	%r34, %tid.y;
	mov.u32 	%r35, %ctaid.x;
	mov.u32 	%r2, %ntid.y;
	mad.lo.s32 	%r60, %r35, %r2, %r34;
	setp.ge.s32 	%p1, %r60, %r32;
	@%p1 bra 	$L__BB26_27;
	cvt.rn.f32.s32 	%f1, %r33;
	mov.u32 	%r36, %nctaid.x;
	mul.lo.s32 	%r4, %r2, %r36;
	not.b32 	%r37, %r1;
	add.s32 	%r5, %r33, %r37;
	shr.u32 	%r38, %r5, 5;
	add.s32 	%r39, %r38, 1;
	and.b32  	%r6, %r39, 3;
	and.b32  	%r7, %r39, 268435452;
$L__BB26_2:
	ld.param.u64 	%rd43, [_Z14rms_norm_floatILi32ELi28EEvPfS0_S0_ii_param_2];
	setp.ge.s32 	%p2, %r1, %r33;
	cvta.to.global.u64 	%rd19, %rd43;
	mul.wide.s32 	%rd20, %r60, 4;
	add.s64 	%rd21, %rd19, %rd20;
	ld.global.f32 	%f2, [%rd21];
	mul.lo.s32 	%r41, %r60, %r33;
	cvt.s64.s32 	%rd4, %r41;
	mov.b32 	%r65, 0;
	mov.f32 	%f69, 0f00000000;
	@%p2 bra 	$L__BB26_10;
	setp.lt.u32 	%p3, %r5, 96;
	mov.f32 	%f69, 0f00000000;
	mov.b32 	%r62, 0;
	mov.u32 	%r64, %r1;
	@%p3 bra 	$L__BB26_6;
	and.b32  	%r45, %r39, 268435452;
	neg.s32 	%r63, %r45;
	cvt.u64.u32 	%rd22, %r1;
	add.s64 	%rd23, %rd22, %rd4;
	shl.b64 	%rd24, %rd23, 2;
	add.s64 	%rd25, %rd1, %rd24;
	add.s64 	%rd44, %rd25, 256;
	mov.f32 	%f69, 0f00000000;
	mov.u64 	%rd45, %rd3;
	mov.u32 	%r64, %r1;
$L__BB26_5:
	.pragma "nounroll";
	ld.global.f32 	%f16, [%rd44+-256];
	fma.rn.f32 	%f17, %f16, %f16, %f69;
	ld.global.f32 	%f18, [%rd44+-128];
	fma.rn.f32 	%f19, %f18, %f18, %f17;
	ld.global.f32 	%f20, [%rd44];
	fma.rn.f32 	%f21, %f20, %f20, %f19;
	ld.global.f32 	%f22, [%rd44+128];
	st.local.v4.f32 	[%rd45], {%f16, %f18, %f20, %f22};
	fma.rn.f32 	%f69, %f22, %f22, %f21;
	add.s32 	%r64, %r64, 128;
	add.s64 	%rd45, %rd45, 16;
	add.s32 	%r63, %r63, 4;
	add.s64 	%rd44, %rd44, 512;
	setp.eq.s32 	%p4, %r63, 0;
	mov.u32 	%r62, %r7;
	@%p4 bra 	$L__BB26_6;
	bra.uni 	$L__BB26_5;
$L__BB26_6:
	setp.eq.s32 	%p5, %r6, 0;
	mov.u32 	%r65, %r7;
	@%p5 bra 	$L__BB26_10;
	setp.eq.s32 	%p6, %r6, 1;
	cvt.u64.u32 	%rd26, %r64;
	add.s64 	%rd27, %rd26, %rd4;
	shl.b64 	%rd28, %rd27, 2;
	add.s64 	%rd6, %rd1, %rd28;
	ld.global.f32 	%f23, [%rd6];
	mul.wide.u32 	%rd29, %r62, 4;
	add.s64 	%rd7, %rd3, %rd29;
	st.local.f32 	[%rd7], %f23;
	fma.rn.f32 	%f69, %f23, %f23, %f69;
	add.s32 	%r65, %r62, 1;
	@%p6 bra 	$L__BB26_10;
	setp.eq.s32 	%p7, %r6, 2;
	ld.global.f32 	%f24, [%rd6+128];
	st.local.f32 	[%rd7+4], %f24;
	fma.rn.f32 	%f69, %f24, %f24, %f69;
	add.s32 	%r65, %r62, 2;
	@%p7 bra 	$L__BB26_10;
	ld.global.f32 	%f25, [%rd6+256];
	st.local.f32 	[%rd7+8], %f25;
	fma.rn.f32 	%f69, %f25, %f25, %f69;
	add.s32 	%r65, %r62, 3;
$L__BB26_10:
	mov.b32 	%r46, %f69;
	shfl.sync.bfly.b32	%r47|%p8, %r46, 16, 31, -1;
	mov.b32 	%f26, %r47;
	add.f32 	%f27, %f69, %f26;
	mov.b32 	%r48, %f27;
	shfl.sync.bfly.b32	%r49|%p9, %r48, 8, 31, -1;
	mov.b32 	%f28, %r49;
	add.f32 	%f29, %f27, %f28;
	mov.b32 	%r50, %f29;
	shfl.sync.bfly.b32	%r51|%p10, %r50, 4, 31, -1;
	mov.b32 	%f30, %r51;
	add.f32 	%f31, %f29, %f30;
	mov.b32 	%r52, %f31;
	shfl.sync.bfly.b32	%r53|%p11, %r52, 2, 31, -1;
	mov.b32 	%f32, %r53;
	add.f32 	%f33, %f31, %f32;
	mov.b32 	%r54, %f33;
	shfl.sync.bfly.b32	%r55|%p12, %r54, 1, 31, -1;
	mov.b32 	%f34, %r55;
	add.f32 	%f35, %f33, %f34;
	div.rn.f32 	%f36, %f35, %f1;
	add.f32 	%f37, %f36, 0f3727C5AC;
	rsqrt.approx.f32 	%f11, %f37;
	setp.eq.s32 	%p13, %r65, 0;
	@%p13 bra 	$L__BB26_18;
	and.b32  	%r20, %r65, 3;
	setp.lt.u32 	%p14, %r65, 4;
	mov.b32 	%r66, 0;
	@%p14 bra 	$L__BB26_14;
	and.b32  	%r66, %r65, 536870908;
	mov.b32 	%r67, 0;
$L__BB26_13:
	.pragma "nounroll";
	mul.wide.u32 	%rd30, %r67, 4;
	add.s64 	%rd31, %rd3, %rd30;
	ld.local.v4.f32 	{%f38, %f39, %f40, %f41}, [%rd31];
	mul.f32 	%f42, %f11, %f38;
	mul.f32 	%f43, %f2, %f42;
	mul.f32 	%f44, %f11, %f39;
	mul.f32 	%f45, %f2, %f44;
	mul.f32 	%f46, %f11, %f40;
	mul.f32 	%f47, %f2, %f46;
	mul.f32 	%f48, %f11, %f41;
	mul.f32 	%f49, %f2, %f48;
	st.local.v4.f32 	[%rd31], {%f43, %f45, %f47, %f49};
	add.s32 	%r67, %r67, 4;
	setp.eq.s32 	%p15, %r67, %r66;
	@%p15 bra 	$L__BB26_14;
	bra.uni 	$L__BB26_13;
$L__BB26_14:
	setp.eq.s32 	%p16, %r20, 0;
	@%p16 bra 	$L__BB26_18;
	mul.wide.u32 	%rd32, %r66, 4;
	add.s64 	%rd12, %rd3, %rd32;
	ld.local.f32 	%f50, [%rd12];
	mul.f32 	%f51, %f11, %f50;
	mul.f32 	%f52, %f2, %f51;
	st.local.f32 	[%rd12], %f52;
	setp.eq.s32 	%p17, %r20, 1;
	@%p17 bra 	$L__BB26_18;
	ld.local.f32 	%f53, [%rd12+4];
	mul.f32 	%f54, %f11, %f53;
	mul.f32 	%f55, %f2, %f54;
	st.local.f32 	[%rd12+4], %f55;
	setp.eq.s32 	%p18, %r20, 2;
	@%p18 bra 	$L__BB26_18;
	ld.local.f32 	%f56, [%rd12+8];
	mul.f32 	%f57, %f11, %f56;
	mul.f32 	%f58, %f2, %f57;
	st.local.f32 	[%rd12+8], %f58;
$L__BB26_18:
	setp.ge.s32 	%p19, %r1, %r33;
	@%p19 bra 	$L__BB26_26;
	setp.lt.u32 	%p20, %r5, 96;
	mov.b32 	%r71, 0;
	mov.u32 	%r70, %r1;
	@%p20 bra 	$L__BB26_22;
	mov.b32 	%r69, 0;
	mov.u32 	%r70, %r1;
$L__BB26_21:
	.pragma "nounroll";
	mul.wide.u32 	%rd33, %r69, 4;
	add.s64 	%rd34, %rd3, %rd33;
	ld.local.v4.f32 	{%f59, %f60, %f61, %f62}, [%rd34];
	cvt.u64.u32 	%rd35, %r70;
	add.s64 	%rd36, %rd35, %rd4;
	shl.b64 	%rd37, %rd36, 2;
	add.s64 	%rd38, %rd2, %rd37;
	st.global.f32 	[%rd38], %f59;
	st.global.f32 	[%rd38+128], %f60;
	st.global.f32 	[%rd38+256], %f61;
	add.s32 	%r69, %r69, 4;
	st.global.f32 	[%rd38+384], %f62;
	add.s32 	%r70, %r70, 128;
	setp.ne.s32 	%p21, %r69, %r7;
	mov.u32 	%r71, %r7;
	@%p21 bra 	$L__BB26_21;
$L__BB26_22:
	setp.eq.s32 	%p22, %r6, 0;
	@%p22 bra 	$L__BB26_26;
	setp.eq.s32 	%p23, %r6, 1;
	mul.wide.u32 	%rd39, %r71, 4;
	add.s64 	%rd13, %rd3, %rd39;
	ld.local.f32 	%f63, [%rd13];
	cvt.u64.u32 	%rd40, %r70;
	add.s64 	%rd41, %rd40, %rd4;
	shl.b64 	%rd42, %rd41, 2;
	add.s64 	%rd14, %rd2, %rd42;
	st.global.f32 	[%rd14], %f63;
	@%p23 bra 	$L__BB26_26;
	setp.eq.s32 	%p24, %r6, 2;
	ld.local.f32 	%f64, [%rd13+4];
	st.global.f32 	[%rd14+128], %f64;
	@%p24 bra 	$L__BB26_26;
	ld.local.f32 	%f65, [%rd13+8];
	st.global.f32 	[%rd14+256], %f65;
$L__BB26_26:
	add.s32 	%r60, %r60, %r4;
	setp.lt.s32 	%p25, %r60, %r32;
	@%p25 bra 	$L__BB26_2;
$L__BB26_27:
	ret;

}
	// .globl	_Z14rms_norm_floatILi32ELi29EEvPfS0_S0_ii
.visible .entry _Z14rms_norm_floatILi32ELi29EEvPfS0_S0_ii(
	.param .u64 .ptr .align 1 _Z14rms_norm_floatILi32ELi29EEvPfS0_S0_ii_param_0,
	.param .u64 .ptr .align 1 _Z14rms_norm_floatILi32ELi29EEvPfS0_S0_ii_param_1,
	.param .u64 .ptr .align 1 _Z14rms_norm_floatILi32ELi29EEvPfS0_S0_ii_param_2,
	.param .u32 _Z14rms_norm_floatILi32ELi29EEvPfS0_S0_ii_param_3,
	.param .u32 _Z14rms_norm_floatILi32ELi29EEvPfS0_S0_ii_param_4
)
{
	.local .align 4 .b8 	__local_depot27[116];
	.reg .b64 	%SP;
	.reg .b64 	%SPL;
	.reg .pred 	%p<26>;
	.reg .b32 	%r<69>;
	.reg .b32 	%f<70>;
	.reg .b64 	%rd<46>;

	mov.u64 	%SPL, __local_depot27;
	ld.param.u64 	%rd18, [_Z14rms_norm_floatILi32ELi29EEvPfS0_S0_ii_param_0];
	ld.param.u64 	%rd19, [_Z14rms_norm_floatILi32ELi29EEvPfS0_S0_ii_param_1];
	ld.param.u64 	%rd17, [_Z14rms_norm_floatILi32ELi29EEvPfS0_S0_ii_param_2];
	ld.param.u32 	%r32, [_Z14rms_norm_floatILi32ELi29EEvPfS0_S0_ii_param_3];
	ld.param.u32 	%r33, [_Z14rms_norm_floatILi32ELi29EEvPfS0_S0_ii_param_4];
	cvta.to.global.u64 	%rd1, %rd18;
	cvta.to.global.u64 	%rd2, %rd19;
	add.u64 	%rd3, %SPL, 0;
	mov.u32 	%r1, %tid.x;
	mov.u32 	%r34, %tid.y;
	mov.u32 	%r35, %ctaid.x;
	mov.u32 	%r2, %ntid.y;
	mad.lo.s32 	%r57, %r35, %r2, %r34;
	setp.ge.s32 	%p1, %r57, %r32;
	@%p1 bra 	$L__BB27_27;
	cvt.rn.f32.s32 	%f1, %r33;
	mov.u32 	%r36, %nctaid.x;
	mul.lo.s32 	%r4, %r2, %r36;
	not.b32 	%r37, %r1;
	add.s32 	%r5, %r33, %r37;
	shr.u32 	%r38, %r5, 5;
	add.s32 	%r39, %r38, 1;
	and.b32  	%r6, %r39, 3;
	and.b32  	%r7, %r39, 268435452;
	neg.s32 	%r8, %r7;
	cvta.to.global.u64 	%rd4, %rd17;
$L__BB27_2:
	setp.ge.s32 	%p2, %r1, %r33;
	mul.wide.s32 	%rd21, %r57, 4;
	add.s64 	%rd22, %rd4, %rd21;
	ld.global.f32 	%f2, [%rd22];
	mul.lo.s32 	%r41, %r57, %r33;
	cvt.s64.s32 	%rd5, %r41;
	mov.b32 	%r62, 0;
	mov.f32 	%f69, 0f00000000;
	@%p2 bra 	$L__BB27_10;
	setp.lt.u32 	%p3, %r5, 96;
	mov.f32 	%f69, 0f00000000;
	mov.b32 	%r59, 0;
	mov.u32 	%r61, %r1;
	@%p3 bra 	$L__BB27_6;
	add.s64 	%rd45, %rd3, 8;
	cvt.u64.u32 	%rd23, %r1;
	add.s64 	%rd24, %rd23, %rd5;
	shl.b64 	%rd25, %rd24, 2;
	add.s64 	%rd26, %rd1, %rd25;
	add.s64 	%rd44, %rd26, 256;
	mov.f32 	%f69, 0f00000000;
	mov.u32 	%r60, %r8;
	mov.u32 	%r61, %r1;
$L__BB27_5:
	.pragma "nounroll";
	ld.global.f32 	%f16, [%rd44+-256];
	st.local.f32 	[%rd45+-8], %f16;
	fma.rn.f32 	%f17, %f16, %f16, %f69;
	ld.global.f32 	%f18, [%rd44+-128];
	st.local.f32 	[%rd45+-4], %f18;
	fma.rn.f32 	%f19, %f18, %f18, %f17;
	ld.global.f32 	%f20, [%rd44];
	st.local.f32 	[%rd45], %f20;
	fma.rn.f32 	%f21, %f20, %f20, %f19;
	ld.global.f32 	%f22, [%rd44+128];
	st.local.f32 	[%rd45+4], %f22;
	fma.rn.f32 	%f69, %f22, %f22, %f21;
	add.s32 	%r61, %r61, 128;
	add.s64 	%rd45, %rd45, 16;
	add.s32 	%r60, %r60, 4;
	add.s64 	%rd44, %rd44, 512;
	setp.eq.s32 	%p4, %r60, 0;
	mov.u32 	%r59, %r7;
	@%p4 bra 	$L__BB27_6;
	bra.uni 	$L__BB27_5;
$L__BB27_6:
	setp.eq.s32 	%p5, %r6, 0;
	mov.u32 	%r62, %r7;
	@%p5 bra 	$L__BB27_10;
	setp.eq.s32 	%p6, %r6, 1;
	cvt.u64.u32 	%rd27, %r61;
	add.s64 	%rd28, %rd27, %rd5;
	shl.b64 	%rd29, %rd28, 2;
	add.s64 	%rd8, %rd1, %rd29;
	ld.global.f32 	%f23, [%rd8];
	mul.wide.u32 	%rd30, %r59, 4;
	add.s64 	%rd9, %rd3, %rd30;
	st.local.f32 	[%rd9], %f23;
	fma.rn.f32 	%f69, %f23, %f23, %f69;
	add.s32 	%r62, %r59, 1;
	@%p6 bra 	$L__BB27_10;
	setp.eq.s32 	%p7, %r6, 2;
	ld.global.f32 	%f24, [%rd8+128];
	st.local.f32 	[%rd9+4], %f24;
	fma.rn.f32 	%f69, %f24, %f24, %f69;
	add.s32 	%r62, %r59, 2;
	@%p7 bra 	$L__BB27_10;
	ld.global.f32 	%f25, [%rd8+256];
	st.local.f32 	[%rd9+8], %f25;
	fma.rn.f32 	%f69, %f25, %f25, %f69;
	add.s32 	%r62, %r59, 3;
$L__BB27_10:
	mov.b32 	%r43, %f69;
	shfl.sync.bfly.b32	%r44|%p8, %r43, 16, 31, -1;
	mov.b32 	%f26, %r44;
	add.f32 	%f27, %f69, %f26;
	mov.b32 	%r45, %f27;
	shfl.sync.bfly.b32	%r46|%p9, %r45, 8, 31, -1;
	mov.b32 	%f28, %r46;
	add.f32 	%f29, %f27, %f28;
	mov.b32 	%r47, %f29;
	shfl.sync.bfly.b32	%r48|%p10, %r47, 4, 31, -1;
	mov.b32 	%f30, %r48;
	add.f32 	%f31, %f29, %f30;
	mov.b32 	%r49, %f31;
	shfl.sync.bfly.b32	%r50|%p11, %r49, 2, 31, -1;
	mov.b32 	%f32, %r50;
	add.f32 	%f33, %f31, %f32;
	mov.b32 	%r51, %f33;
	shfl.sync.bfly.b32	%r52|%p12, %r51, 1, 31, -1;
	mov.b32 	%f34, %r52;
	add.f32 	%f35, %f33, %f34;
	div.rn.f32 	%f36, %f35, %f1;
	add.f32 	%f37, %f36, 0f3727C5AC;
	rsqrt.approx.f32 	%f11, %f37;
	setp.eq.s32 	%p13, %r62, 0;
	@%p13 bra 	$L__BB27_18;
	and.b32  	%r20, %r62, 3;
	setp.lt.u32 	%p14, %r62, 4;
	mov.b32 	%r63, 0;
	@%p14 bra 	$L__BB27_14;
	and.b32  	%r63, %r62, 536870908;
	mov.b32 	%r64, 0;
$L__BB27_13:
	.pragma "nounroll";
	mul.wide.u32 	%rd31, %r64, 4;
	add.s64 	%rd32, %rd3, %rd31;
	ld.local.f32 	%f38, [%rd32];
	mul.f32 	%f39, %f11, %f38;
	mul.f32 	%f40, %f2, %f39;
	st.local.f32 	[%rd32], %f40;
	ld.local.f32 	%f41, [%rd32+4];
	mul.f32 	%f42, %f11, %f41;
	mul.f32 	%f43, %f2, %f42;
	st.local.f32 	[%rd32+4], %f43;
	ld.local.f32 	%f44, [%rd32+8];
	mul.f32 	%f45, %f11, %f44;
	mul.f32 	%f46, %f2, %f45;
	st.local.f32 	[%rd32+8], %f46;
	ld.local.f32 	%f47, [%rd32+12];
	mul.f32 	%f48, %f11, %f47;
	mul.f32 	%f49, %f2, %f48;
	st.local.f32 	[%rd32+12], %f49;
	add.s32 	%r64, %r64, 4;
	setp.eq.s32 	%p15, %r64, %r63;
	@%p15 bra 	$L__BB27_14;
	bra.uni 	$L__BB27_13;
$L__BB27_14:
	setp.eq.s32 	%p16, %r20, 0;
	@%p16 bra 	$L__BB27_18;
	mul.wide.u32 	%rd33, %r63, 4;
	add.s64 	%rd14, %rd3, %rd33;
	ld.local.f32 	%f50, [%rd14];
	mul.f32 	%f51, %f11, %f50;
	mul.f32 	%f52, %f2, %f51;
	st.local.f32 	[%rd14], %f52;
	setp.eq.s32 	%p17, %r20, 1;
	@%p17 bra 	$L__BB27_18;
	ld.local.f32 	%f53, [%rd14+4];
	mul.f32 	%f54, %f11, %f53;
	mul.f32 	%f55, %f2, %f54;
	st.local.f32 	[%rd14+4], %f55;
	setp.eq.s32 	%p18, %r20, 2;
	@%p18 bra 	$L__BB27_18;
	ld.local.f32 	%f56, [%rd14+8];
	mul.f32 	%f57, %f11, %f56;
	mul.f32 	%f58, %f2, %f57;
	st.local.f32 	[%rd14+8], %f58;
$L__BB27_18:
	setp.ge.s32 	%p19, %r1, %r33;
	@%p19 bra 	$L__BB27_26;
	setp.lt.u32 	%p20, %r5, 96;
	mov.b32 	%r68, 0;
	mov.u32 	%r67, %r1;
	@%p20 bra 	$L__BB27_22;
	mov.b32 	%r66, 0;
	mov.u32 	%r67, %r1;
$L__BB27_21:
	.pragma "nounroll";
	mul.wide.u32 	%rd34, %r66, 4;
	add.s64 	%rd35, %rd3, %rd34;
	ld.local.f32 	%f59, [%rd35];
	cvt.u64.u32 	%rd36, %r67;
	add.s64 	%rd37, %rd36, %rd5;
	shl.b64 	%rd38, %rd37, 2;
	add.s64 	%rd39, %rd2, %rd38;
	st.global.f32 	[%rd39], %f59;
	ld.local.f32 	%f60, [%rd35+4];
	st.global.f32 	[%rd39+128], %f60;
	ld.local.f32 	%f61, [%rd35+8];
	st.global.f32 	[%rd39+256], %f61;
	add.s32 	%r66, %r66, 4;
	ld.local.f32 	%f62, [%rd35+12];
	st.global.f32 	[%rd39+384], %f62;
	add.s32 	%r67, %r67, 128;
	setp.ne.s32 	%p21, %r66, %r7;
	mov.u32 	%r68, %r7;
	@%p21 bra 	$L__BB27_21;
$L__BB27_22:
	setp.eq.s32 	%p22, %r6, 0;
	@%p22 bra 	$L__BB27_26;
	setp.eq.s32 	%p23, %r6, 1;
	mul.wide.u32 	%rd40, %r68, 4;
	add.s64 	%rd15, %rd3, %rd40;
	ld.local.f32 	%f63, [%rd15];
	cvt.u64.u32 	%rd41, %r67;
	add.s64 	%rd42, %rd41, %rd5;
	shl.b64 	%rd43, %rd42, 2;
	add.s64 	%rd16, %rd2, %rd43;
	st.global.f32 	[%rd16], %f63;
	@%p23 bra 	$L__BB27_26;
	setp.eq.s32 	%p24, %r6, 2;
	ld.local.f32 	%f64, [%rd15+4];
	st.global.f32 	[%rd16+128], %f64;
	@%p24 bra 	$L__BB27_26;
	ld.local.f32 	%f65, [%rd15+8];
	st.global.f32 	[%rd16+256], %f65;
$L__BB27_26:
	add.s32 	%r57, %r57, %r4;
	setp.lt.s32 	%p25, %r57, %r32;
	@%p25 bra 	$L__BB27_2;
$L__BB27_27:
	ret;

}
	// .globl	_Z14rms_norm_floatILi32ELi30EEvPfS0_S0_ii
.visible .entry _Z14rms_norm_floatILi32ELi30EEvPfS0_S0_ii(
	.param .u64 .ptr .align 1 _Z14rms_norm_floatILi32ELi30EEvPfS0_S0_ii_param_0,
	.param .u64 .ptr .align 1 _Z14rms_norm_floatILi32ELi30EEvPfS0_S0_ii_param_1,
	.param .u64 .ptr .align 1 _Z14rms_norm_floatILi32ELi30EEvPfS0_S0_ii_param_2,
	.param .u32 _Z14rms_norm_floatILi32ELi30EEvPfS0_S0_ii_param_3,
	.param .u32 _Z14rms_norm_floatILi32ELi30EEvPfS0_S0_ii_param_4
)
{
	.local .align 8 .b8 	__local_depot28[120];
	.reg .b64 	%SP;
	.reg .b64 	%SPL;
	.reg .pred 	%p<26>;
	.reg .b32 	%r<72>;
	.reg .b32 	%f<70>;
	.reg .b64 	%rd<47>;

	mov.u64 	%SPL, __local_depot28;
	ld.param.u64 	%rd17, [_Z14rms_norm_floatILi32ELi30EEvPfS0_S0_ii_param_0];
	ld.param.u64 	%rd18, [_Z14rms_norm_floatILi32ELi30EEvPfS0_S0_ii_param_1];
	ld.param.u32 	%r32, [_Z14rms_norm_floatILi32ELi30EEvPfS0_S0_ii_param_3];
	ld.param.u32 	%r33, [_Z14rms_norm_floatILi32ELi30EEvPfS0_S0_ii_param_4];
	cvta.to.global.u64 	%rd1, %rd17;
	cvta.to.global.u64 	%rd2, %rd18;
	add.u64 	%rd3, %SPL, 0;
	mov.u32 	%r1, %tid.x;
	mov.u32 	%r34, %tid.y;
	mov.u32 	%r35, %ctaid.x;
	mov.u32 	%r2, %ntid.y;
	mad.lo.s32 	%r60, %r35, %r2, %r34;
	setp.ge.s32 	%p1, %r60, %r32;
	@%p1 bra 	$L__BB28_27;
	cvt.rn.f32.s32 	%f1, %r33;
	mov.u32 	%r36, %nctaid.x;
	mul.lo.s32 	%r4, %r2, %r36;
	not.b32 	%r37, %r1;
	add.s32 	%r5, %r33, %r37;
	shr.u32 	%r38, %r5, 5;
	add.s32 	%r39, %r38, 1;
	and.b32  	%r6, %r39, 3;
	and.b32  	%r7, %r39, 268435452;
$L__BB28_2:
	ld.param.u64 	%rd44, [_Z14rms_norm_floatILi32ELi30EEvPfS0_S0_ii_param_2];
	setp.ge.s32 	%p2, %r1, %r33;
	cvta.to.global.u64 	%rd20, %rd44;
	mul.wide.s32 	%rd21, %r60, 4;
	add.s64 	%rd22, %rd20, %rd21;
	ld.global.f32 	%f2, [%rd22];
	mul.lo.s32 	%r41, %r60, %r33;
	cvt.s64.s32 	%rd4, %r41;
	mov.b32 	%r65, 0;
	mov.f32 	%f69, 0f00000000;
	@%p2 bra 	$L__BB28_10;
	setp.lt.u32 	%p3, %r5, 96;
	mov.f32 	%f69, 0f00000000;
	mov.b32 	%r62, 0;
	mov.u32 	%r64, %r1;
	@%p3 bra 	$L__BB28_6;
	and.b32  	%r45, %r39, 268435452;
	neg.s32 	%r63, %r45;
	add.s64 	%rd46, %rd3, 8;
	cvt.u64.u32 	%rd23, %r1;
	add.s64 	%rd24, %rd23, %rd4;
	shl.b64 	%rd25, %rd24, 2;
	add.s64 	%rd26, %rd1, %rd25;
	add.s64 	%rd45, %rd26, 256;
	mov.f32 	%f69, 0f00000000;
	mov.u32 	%r64, %r1;
$L__BB28_5:
	.pragma "nounroll";
	ld.global.f32 	%f16, [%rd45+-256];
	fma.rn.f32 	%f17, %f16, %f16, %f69;
	ld.global.f32 	%f18, [%rd45+-128];
	st.local.v2.f32 	[%rd46+-8], {%f16, %f18};
	fma.rn.f32 	%f19, %f18, %f18, %f17;
	ld.global.f32 	%f20, [%rd45];
	fma.rn.f32 	%f21, %f20, %f20, %f19;
	ld.global.f32 	%f22, [%rd45+128];
	st.local.v2.f32 	[%rd46], {%f20, %f22};
	fma.rn.f32 	%f69, %f22, %f22, %f21;
	add.s32 	%r64, %r64, 128;
	add.s64 	%rd46, %rd46, 16;
	add.s32 	%r63, %r63, 4;
	add.s64 	%rd45, %rd45, 512;
	setp.eq.s32 	%p4, %r63, 0;
	mov.u32 	%r62, %r7;
	@%p4 bra 	$L__BB28_6;
	bra.uni 	$L__BB28_5;
$L__BB28_6:
	setp.eq.s32 	%p5, %r6, 0;
	mov.u32 	%r65, %r7;
	@%p5 bra 	$L__BB28_10;
	setp.eq.s32 	%p6, %r6, 1;
	cvt.u64.u32 	%rd27, %r64;
	add.s64 	%rd28, %rd27, %rd4;
	shl.b64 	%rd29, %rd28, 2;
	add.s64 	%rd7, %rd1, %rd29;
	ld.global.f32 	%f23, [%rd7];
	mul.wide.u32 	%rd30, %r62, 4;
	add.s64 	%rd8, %rd3, %rd30;
	st.local.f32 	[%rd8], %f23;
	fma.rn.f32 	%f69, %f23, %f23, %f69;
	add.s32 	%r65, %r62, 1;
	@%p6 bra 	$L__BB28_10;
	setp.eq.s32 	%p7, %r6, 2;
	ld.global.f32 	%f24, [%rd7+128];
	st.local.f32 	[%rd8+4], %f24;
	fma.rn.f32 	%f69, %f24, %f24, %f69;
	add.s32 	%r65, %r62, 2;
	@%p7 bra 	$L__BB28_10;
	ld.global.f32 	%f25, [%rd7+256];
	st.local.f32 	[%rd8+8], %f25;
	fma.rn.f32 	%f69, %f25, %f25, %f69;
	add.s32 	%r65, %r62, 3;
$L__BB28_10:
	mov.b32 	%r46, %f69;
	shfl.sync.bfly.b32	%r47|%p8, %r46, 16, 31, -1;
	mov.b32 	%f26, %r47;
	add.f32 	%f27, %f69, %f26;
	mov.b32 	%r48, %f27;
	shfl.sync.bfly.b32	%r49|%p9, %r48, 8, 31, -1;
	mov.b32 	%f28, %r49;
	add.f32 	%f29, %f27, %f28;
	mov.b32 	%r50, %f29;
	shfl.sync.bfly.b32	%r51|%p10, %r50, 4, 31, -1;
	mov.b32 	%f30, %r51;
	add.f32 	%f31, %f29, %f30;
	mov.b32 	%r52, %f31;
	shfl.sync.bfly.b32	%r53|%p11, %r52, 2, 31, -1;
	mov.b32 	%f32, %r53;
	add.f32 	%f33, %f31, %f32;
	mov.b32 	%r54, %f33;
	shfl.sync.bfly.b32	%r55|%p12, %r54, 1, 31, -1;
	mov.b32 	%f34, %r55;
	add.f32 	%f35, %f33, %f34;
	div.rn.f32 	%f36, %f35, %f1;
	add.f32 	%f37, %f36, 0f3727C5AC;
	rsqrt.approx.f32 	%f11, %f37;
	setp.eq.s32 	%p13, %r65, 0;
	@%p13 bra 	$L__BB28_18;
	and.b32  	%r20, %r65, 3;
	setp.lt.u32 	%p14, %r65, 4;
	mov.b32 	%r66, 0;
	@%p14 bra 	$L__BB28_14;
	and.b32  	%r66, %r65, 536870908;
	mov.b32 	%r67, 0;
$L__BB28_13:
	.pragma "nounroll";
	mul.wide.u32 	%rd31, %r67, 4;
	add.s64 	%rd32, %rd3, %rd31;
	ld.local.v2.f32 	{%f38, %f39}, [%rd32];
	mul.f32 	%f40, %f11, %f38;
	mul.f32 	%f41, %f2, %f40;
	mul.f32 	%f42, %f11, %f39;
	mul.f32 	%f43, %f2, %f42;
	st.local.v2.f32 	[%rd32], {%f41, %f43};
	ld.local.v2.f32 	{%f44, %f45}, [%rd32+8];
	mul.f32 	%f46, %f11, %f44;
	mul.f32 	%f47, %f2, %f46;
	mul.f32 	%f48, %f11, %f45;
	mul.f32 	%f49, %f2, %f48;
	st.local.v2.f32 	[%rd32+8], {%f47, %f49};
	add.s32 	%r67, %r67, 4;
	setp.eq.s32 	%p15, %r67, %r66;
	@%p15 bra 	$L__BB28_14;
	bra.uni 	$L__BB28_13;
$L__BB28_14:
	setp.eq.s32 	%p16, %r20, 0;
	@%p16 bra 	$L__BB28_18;
	mul.wide.u32 	%rd33, %r66, 4;
	add.s64 	%rd13, %rd3, %rd33;
	ld.local.f32 	%f50, [%rd13];
	mul.f32 	%f51, %f11, %f50;
	mul.f32 	%f52, %f2, %f51;
	st.local.f32 	[%rd13], %f52;
	setp.eq.s32 	%p17, %r20, 1;
	@%p17 bra 	$L__BB28_18;
	ld.local.f32 	%f53, [%rd13+4];
	mul.f32 	%f54, %f11, %f53;
	mul.f32 	%f55, %f2, %f54;
	st.local.f32 	[%rd13+4], %f55;
	setp.eq.s32 	%p18, %r20, 2;
	@%p18 bra 	$L__BB28_18;
	ld.local.f32 	%f56, [%rd13+8];
	mul.f32 	%f57, %f11, %f56;
	mul.f32 	%f58, %f2, %f57;
	st.local.f32 	[%rd13+8], %f58;
$L__BB28_18:
	setp.ge.s32 	%p19, %r1, %r33;
	@%p19 bra 	$L__BB28_26;
	setp.lt.u32 	%p20, %r5, 96;
	mov.b32 	%r71, 0;
	mov.u32 	%r70, %r1;
	@%p20 bra 	$L__BB28_22;
	mov.b32 	%r69, 0;
	mov.u32 	%r70, %r1;
$L__BB28_21:
	.pragma "nounroll";
	mul.wide.u32 	%rd34, %r69, 4;
	add.s64 	%rd35, %rd3, %rd34;
	ld.local.v2.f32 	{%f59, %f60}, [%rd35];
	cvt.u64.u32 	%rd36, %r70;
	add.s64 	%rd37, %rd36, %rd4;
	shl.b64 	%rd38, %rd37, 2;
	add.s64 	%rd39, %rd2, %rd38;
	st.global.f32 	[%rd39], %f59;
	st.global.f32 	[%rd39+128], %f60;
	ld.local.v2.f32 	{%f61, %f62}, [%rd35+8];
	st.global.f32 	[%rd39+256], %f61;
	add.s32 	%r69, %r69, 4;
	st.global.f32 	[%rd39+384], %f62;
	add.s32 	%r70, %r70, 128;
	setp.ne.s32 	%p21, %r69, %r7;
	mov.u32 	%r71, %r7;
	@%p21 bra 	$L__BB28_21;
$L__BB28_22:
	setp.eq.s32 	%p22, %r6, 0;
	@%p22 bra 	$L__BB28_26;
	setp.eq.s32 	%p23, %r6, 1;
	mul.wide.u32 	%rd40, %r71, 4;
	add.s64 	%rd14, %rd3, %rd40;
	ld.local.f32 	%f63, [%rd14];
	cvt.u64.u32 	%rd41, %r70;
	add.s64 	%rd42, %rd41, %rd4;
	shl.b64 	%rd43, %rd42, 2;
	add.s64 	%rd15, %rd2, %rd43;
	st.global.f32 	[%rd15], %f63;
	@%p23 bra 	$L__BB28_26;
	setp.eq.s32 	%p24, %r6, 2;
	ld.local.f32 	%f64, [%rd14+4];
	st.global.f32 	[%rd15+128], %f64;
	@%p24 bra 	$L__BB28_26;
	ld.local.f32 	%f65, [%rd14+8];
	st.global.f32 	[%rd15+256], %f65;
$L__BB28_26:
	add.s32 	%r60, %r60, %r4;
	setp.lt.s32 	%p25, %r60, %r32;
	@%p25 bra 	$L__BB28_2;
$L__BB28_27:
	ret;

}
	// .globl	_Z14rms_norm_floatILi32ELi31EEvPfS0_S0_ii
.visible .entry _Z14rms_norm_floatILi32ELi31EEvPfS0_S0_ii(
	.param .u64 .ptr .align 1 _Z14rms_norm_floatILi32ELi31EEvPfS0_S0_ii_param_0,
	.param .u64 .ptr .align 1 _Z14rms_norm_floatILi32ELi31EEvPfS0_S0_ii_param_1,
	.param .u64 .ptr .align 1 _Z14rms_norm_floatILi32ELi31EEvPfS0_S0_ii_param_2,
	.param .u32 _Z14rms_norm_floatILi32ELi31EEvPfS0_S0_ii_param_3,
	.param .u32 _Z14rms_norm_floatILi32ELi31EEvPfS0_S0_ii_param_4
)
{
	.local .align 4 .b8 	__local_depot29[124];
	.reg .b64 	%SP;
	.reg .b64 	%SPL;
	.reg .pred 	%p<26>;
	.reg .b32 	%r<69>;
	.reg .b32 	%f<70>;
	.reg .b64 	%rd<46>;

	mov.u64 	%SPL, __local_depot29;
	ld.param.u64 	%rd18, [_Z14rms_norm_floatILi32ELi31EEvPfS0_S0_ii_param_0];
	ld.param.u64 	%rd19, [_Z14rms_norm_floatILi32ELi31EEvPfS0_S0_ii_param_1];
	ld.param.u64 	%rd17, [_Z14rms_norm_floatILi32ELi31EEvPfS0_S0_ii_param_2];
	ld.param.u32 	%r32, [_Z14rms_norm_floatILi32ELi31EEvPfS0_S0_ii_param_3];
	ld.param.u32 	%r33, [_Z14rms_norm_floatILi32ELi31EEvPfS0_S0_ii_param_4];
	cvta.to.global.u64 	%rd1, %rd18;
	cvta.to.global.u64 	%rd2, %rd19;
	add.u64 	%rd3, %SPL, 0;
	mov.u32 	%r1, %tid.x;
	mov.u32 	%r34, %tid.y;
	mov.u32 	%r35, %ctaid.x;
	mov.u32 	%r2, %ntid.y;
	mad.lo.s32 	%r57, %r35, %r2, %r34;
	setp.ge.s32 	%p1, %r57, %r32;
	@%p1 bra 	$L__BB29_27;
	cvt.rn.f32.s32 	%f1, %r33;
	mov.u32 	%r36, %nctaid.x;
	mul.lo.s32 	%r4, %r2, %r36;
	not.b32 	%r37, %r1;
	add.s32 	%r5, %r33, %r37;
	shr.u32 	%r38, %r5, 5;
	add.s32 	%r39, %r38, 1;
	and.b32  	%r6, %r39, 3;
	and.b32  	%r7, %r39, 268435452;
	neg.s32 	%r8, %r7;
	cvta.to.global.u64 	%rd4, %rd17;
$L__BB29_2:
	setp.ge.s32 	%p2, %r1, %r33;
	mul.wide.s32 	%rd21, %r57, 4;
	add.s64 	%rd22, %rd4, %rd21;
	ld.global.f32 	%f2, [%rd22];
	mul.lo.s32 	%r41, %r57, %r33;
	cvt.s64.s32 	%rd5, %r41;
	mov.b32 	%r62, 0;
	mov.f32 	%f69, 0f00000000;
	@%p2 bra 	$L__BB29_10;
	setp.lt.u32 	%p3, %r5, 96;
	mov.f32 	%f69, 0f00000000;
	mov.b32 	%r59, 0;
	mov.u32 	%r61, %r1;
	@%p3 bra 	$L__BB29_6;
	add.s64 	%rd45, %rd3, 8;
	cvt.u64.u32 	%rd23, %r1;
	add.s64 	%rd24, %rd23, %rd5;
	shl.b64 	%rd25, %rd24, 2;
	add.s64 	%rd26, %rd1, %rd25;
	add.s64 	%rd44, %rd26, 256;
	mov.f32 	%f69, 0f00000000;
	mov.u32 	%r60, %r8;
	mov.u32 	%r61, %r1;
$L__BB29_5:
	.pragma "nounroll";
	ld.global.f32 	%f16, [%rd44+-256];
	st.local.f32 	[%rd45+-8], %f16;
	fma.rn.f32 	%f17, %f16, %f16, %f69;
	ld.global.f32 	%f18, [%rd44+-128];
	st.local.f32 	[%rd45+-4], %f18;
	fma.rn.f32 	%f19, %f18, %f18, %f17;
	ld.global.f32 	%f20, [%rd44];
	st.local.f32 	[%rd45], %f20;
	fma.rn.f32 	%f21, %f20, %f20, %f19;
	ld.global.f32 	%f22, [%rd44+128];
	st.local.f32 	[%rd45+4], %f22;
	fma.rn.f32 	%f69, %f22, %f22, %f21;
	add.s32 	%r61, %r61, 128;
	add.s64 	%rd45, %rd45, 16;
	add.s32 	%r60, %r60, 4;
	add.s64 	%rd44, %rd44, 512;
	setp.eq.s32 	%p4, %r60, 0;
	mov.u32 	%r59, %r7;
	@%p4 bra 	$L__BB29_6;
	bra.uni 	$L__BB29_5;
$L__BB29_6:
	setp.eq.s32 	%p5, %r6, 0;
	mov.u32 	%r62, %r7;
	@%p5 bra 	$L__BB29_10;
	setp.eq.s32 	%p6, %r6, 1;
	cvt.u64.u32 	%rd27, %r61;
	add.s64 	%rd28, %rd27, %rd5;
	shl.b64 	%rd29, %rd28, 2;
	add.s64 	%rd8, %rd1, %rd29;
	ld.global.f32 	%f23, [%rd8];
	mul.wide.u32 	%rd30, %r59, 4;
	add.s64 	%rd9, %rd3, %rd30;
	st.local.f32 	[%rd9], %f23;
	fma.rn.f32 	%f69, %f23, %f23, %f69;
	add.s32 	%r62, %r59, 1;
	@%p6 bra 	$L__BB29_10;
	setp.eq.s32 	%p7, %r6, 2;
	ld.global.f32 	%f24, [%rd8+128];
	st.local.f32 	[%rd9+4], %f24;
	fma.rn.f32 	%f69, %f24, %f24, %f69;
	add.s32 	%r62, %r59, 2;
	@%p7 bra 	$L__BB29_10;
	ld.global.f32 	%f25, [%rd8+256];
	st.local.f32 	[%rd9+8], %f25;
	fma.rn.f32 	%f69, %f25, %f25, %f69;
	add.s32 	%r62, %r59, 3;
$L__BB29_10:
	mov.b32 	%r43, %f69;
	shfl.sync.bfly.b32	%r44|%p8, %r43, 16, 31, -1;
	mov.b32 	%f26, %r44;
	add.f32 	%f27, %f69, %f26;
	mov.b32 	%r45, %f27;
	shfl.sync.bfly.b32	%r46|%p9, %r45, 8, 31, -1;
	mov.b32 	%f28, %r46;
	add.f32 	%f29, %f27, %f28;
	mov.b32 	%r47, %f29;
	shfl.sync.bfly.b32	%r48|%p10, %r47, 4, 31, -1;
	mov.b32 	%f30, %r48;
	add.f32 	%f31, %f29, %f30;
	mov.b32 	%r49, %f31;
	shfl.sync.bfly.b32	%r50|%p11, %r49, 2, 31, -1;
	mov.b32 	%f32, %r50;
	add.f32 	%f33, %f31, %f32;
	mov.b32 	%r51, %f33;
	shfl.sync.bfly.b32	%r52|%p12, %r51, 1, 31, -1;
	mov.b32 	%f34, %r52;
	add.f32 	%f35, %f33, %f34;
	div.rn.f32 	%f36, %f35, %f1;
	add.f32 	%f37, %f36, 0f3727C5AC;
	rsqrt.approx.f32 	%f11, %f37;
	setp.eq.s32 	%p13, %r62, 0;
	@%p13 bra 	$L__BB29_18;
	and.b32  	%r20, %r62, 3;
	setp.lt.u32 	%p14, %r62, 4;
	mov.b32 	%r63, 0;
	@%p14 bra 	$L__BB29_14;
	and.b32  	%r63, %r62, 536870908;
	mov.b32 	%r64, 0;
$L__BB29_13:
	.pragma "nounroll";
	mul.wide.u32 	%rd31, %r64, 4;
	add.s64 	%rd32, %rd3, %rd31;
	ld.local.f32 	%f38, [%rd32];
	mul.f32 	%f39, %f11, %f38;
	mul.f32 	%f40, %f2, %f39;
	st.local.f32 	[%rd32], %f40;
	ld.local.f32 	%f41, [%rd32+4];
	mul.f32 	%f42, %f11, %f41;
	mul.f32 	%f43, %f2, %f42;
	st.local.f32 	[%rd32+4], %f43;
	ld.local.f32 	%f44, [%rd32+8];
	mul.f32 	%f45, %f11, %f44;
	mul.f32 	%f46, %f2, %f45;
	st.local.f32 	[%rd32+8], %f46;
	ld.local.f32 	%f47, [%rd32+12];
	mul.f32 	%f48, %f11, %f47;
	mul.f32 	%f49, %f2, %f48;
	st.local.f32 	[%rd32+12], %f49;
	add.s32 	%r64, %r64, 4;
	setp.eq.s32 	%p15, %r64, %r63;
	@%p15 bra 	$L__BB29_14;
	bra.uni 	$L__BB29_13;
$L__BB29_14:
	setp.eq.s32 	%p16, %r20, 0;
	@%p16 bra 	$L__BB29_18;
	mul.wide.u32 	%rd33, %r63, 4;
	add.s64 	%rd14, %rd3, %rd33;
	ld.local.f32 	%f50, [%rd14];
	mul.f32 	%f51, %f11, %f50;
	mul.f32 	%f52, %f2, %f51;
	st.local.f32 	[%rd14], %f52;
	setp.eq.s32 	%p17, %r20, 1;
	@%p17 bra 	$L__BB29_18;
	ld.local.f32 	%f53, [%rd14+4];
	mul.f32 	%f54, %f11, %f53;
	mul.f32 	%f55, %f2, %f54;
	st.local.f32 	[%rd14+4], %f55;
	setp.eq.s32 	%p18, %r20, 2;
	@%p18 bra 	$L__BB29_18;
	ld.local.f32 	%f56, [%rd14+8];
	mul.f32 	%f57, %f11, %f56;
	mul.f32 	%f58, %f2, %f57;
	st.local.f32 	[%rd14+8], %f58;
$L__BB29_18:
	setp.ge.s32 	%p19, %r1, %r33;
	@%p19 bra 	$L__BB29_26;
	setp.lt.u32 	%p20, %r5, 96;
	mov.b32 	%r68, 0;
	mov.u32 	%r67, %r1;
	@%p20 bra 	$L__BB29_22;
	mov.b32 	%r66, 0;
	mov.u32 	%r67, %r1;
$L__BB29_21:
	.pragma "nounroll";
	mul.wide.u32 	%rd34, %r66, 4;
	add.s64 	%rd35, %rd3, %rd34;
	ld.local.f32 	%f59, [%rd35];
	cvt.u64.u32 	%rd36, %r67;
	add.s64 	%rd37, %rd36, %rd5;
	shl.b64 	%rd38, %rd37, 2;
	add.s64 	%rd39, %rd2, %rd38;
	st.global.f32 	[%rd39], %f59;
	ld.local.f32 	%f60, [%rd35+4];
	st.global.f32 	[%rd39+128], %f60;
	ld.local.f32 	%f61, [%rd35+8];
	st.global.f32 	[%rd39+256], %f61;
	add.s32 	%r66, %r66, 4;
	ld.local.f32 	%f62, [%rd35+12];
	st.global.f32 	[%rd39+384], %f62;
	add.s32 	%r67, %r67, 128;
	setp.ne.s32 	%p21, %r66, %r7;
	mov.u32 	%r68, %r7;
	@%p21 bra 	$L__BB29_21;
$L__BB29_22:
	setp.eq.s32 	%p22, %r6, 0;
	@%p22 bra 	$L__BB29_26;
	setp.eq.s32 	%p23, %r6, 1;
	mul.wide.u32 	%rd40, %r68, 4;
	add.s64 	%rd15, %rd3, %rd40;
	ld.local.f32 	%f63, [%rd15];
	cvt.u64.u32 	%rd41, %r67;
	add.s64 	%rd42, %rd41, %rd5;
	shl.b64 	%rd43, %rd42, 2;
	add.s64 	%rd16, %rd2, %rd43;
	st.global.f32 	[%rd16], %f63;
	@%p23 bra 	$L__BB29_26;
	setp.eq.s32 	%p24, %r6, 2;
	ld.local.f32 	%f64, [%rd15+4];
	st.global.f32 	[%rd16+128], %f64;
	@%p24 bra 	$L__BB29_26;
	ld.local.f32 	%f65, [%rd15+8];
	st.global.f32 	[%rd16+256], %f65;
$L__BB29_26:
	add.s32 	%r57, %r57, %r4;
	setp.lt.s32 	%p25, %r57, %r32;
	@%p25 bra 	$L__BB29_2;
$L__BB29_27:
	ret;

}
	// .globl	_Z14rms_norm_floatILi32ELi32EEvPfS0_S0_ii
.visible .entry _Z14rms_norm_floatILi32ELi32EEvPfS0_S0_ii(
	.param .u64 .ptr .align 1 _Z14rms_norm_floatILi32ELi32EEvPfS0_S0_ii_param_0,
	.param .u64 .ptr .align 1 _Z14rms_norm_floatILi32ELi32EEvPfS0_S0_ii_param_1,
	.param .u64 .ptr .align 1 _Z14rms_norm_floatILi32ELi32EEvPfS0_S0_ii_param_2,
	.param .u32 _Z14rms_norm_floatILi32ELi32EEvPfS0_S0_ii_param_3,
	.param .u32 _Z14rms_norm_floatILi32ELi32EEvPfS0_S0_ii_param_4
)
{
	.local .align 16 .b8 	__local_depot30[128];
	.reg .b64 	%SP;
	.reg .b64 	%SPL;
	.reg .pred 	%p<26>;
	.reg .b32 	%r<72>;
	.reg .b32 	%f<70>;
	.reg .b64 	%rd<46>;

	mov.u64 	%SPL, __local_depot30;
	ld.param.u64 	%rd16, [_Z14rms_norm_floatILi32ELi32EEvPfS0_S0_ii_param_0];
	ld.param.u64 	%rd17, [_Z14rms_norm_floatILi32ELi32EEvPfS0_S0_ii_param_1];
	ld.param.u32 	%r32, [_Z14rms_norm_floatILi32ELi32EEvPfS0_S0_ii_param_3];
	ld.param.u32 	%r33, [_Z14rms_norm_floatILi32ELi32EEvPfS0_S0_ii_param_4];
	cvta.to.global.u64 	%rd1, %rd16;
	cvta.to.global.u64 	%rd2, %rd17;
	add.u64 	%rd3, %SPL, 0;
	mov.u32 	%r1, %tid.x;
	mov.u32 	%r34, %tid.y;
	mov.u32 	%r35, %ctaid.x;
	mov.u32 	%r2, %ntid.y;
	mad.lo.s32 	%r60, %r35, %r2, %r34;
	setp.ge.s32 	%p1, %r60, %r32;
	@%p1 bra 	$L__BB30_27;
	cvt.rn.f32.s32 	%f1, %r33;
	mov.u32 	%r36, %nctaid.x;
	mul.lo.s32 	%r4, %r2, %r36;
	not.b32 	%r37, %r1;
	add.s32 	%r5, %r33, %r37;
	shr.u32 	%r38, %r5, 5;
	add.s32 	%r39, %r38, 1;
	and.b32  	%r6, %r39, 3;
	and.b32  	%r7, %r39, 268435452;
$L__BB30_2:
	ld.param.u64 	%rd43, [_Z14rms_norm_floatILi32ELi32EEvPfS0_S0_ii_param_2];
	setp.ge.s32 	%p2, %r1, %r33;
	cvta.to.global.u64 	%rd19, %rd43;
	mul.wide.s32 	%rd20, %r60, 4;
	add.s64 	%rd21, %rd19, %rd20;
	ld.global.f32 	%f2, [%rd21];
	mul.lo.s32 	%r41, %r60, %r33;
	cvt.s64.s32 	%rd4, %r41;
	mov.b32 	%r65, 0;
	mov.f32 	%f69, 0f00000000;
	@%p2 bra 	$L__BB30_10;
	setp.lt.u32 	%p3, %r5, 96;
	mov.f32 	%f69, 0f00000000;
	mov.b32 	%r62, 0;
	mov.u32 	%r64, %r1;
	@%p3 bra 	$L__BB30_6;
	and.b32  	%r45, %r39, 268435452;
	neg.s32 	%r63, %r45;
	cvt.u64.u32 	%rd22, %r1;
	add.s64 	%rd23, %rd22, %rd4;
	shl.b64 	%rd24, %rd23, 2;
	add.s64 	%rd25, %rd1, %rd24;
	add.s64 	%rd44, %rd25, 256;
	mov.f32 	%f69, 0f00000000;
	mov.u64 	%rd45, %rd3;
	mov.u32 	%r64, %r1;
$L__BB30_5:
	.pragma "nounroll";
	ld.global.f32 	%f16, [%rd44+-256];
	fma.rn.f32 	%f17, %f16, %f16, %f69;
	ld.global.f32 	%f18, [%rd44+-128];
	fma.rn.f32 	%f19, %f18, %f18, %f17;
	ld.global.f32 	%f20, [%rd44];
	fma.rn.f32 	%f21, %f20, %f20, %f19;
	ld.global.f32 	%f22, [%rd44+128];
	st.local.v4.f32 	[%rd45], {%f16, %f18, %f20, %f22};
	fma.rn.f32 	%f69, %f22, %f22, %f21;
	add.s32 	%r64, %r64, 128;
	add.s64 	%rd45, %rd45, 16;
	add.s32 	%r63, %r63, 4;
	add.s64 	%rd44, %rd44, 512;
	setp.eq.s32 	%p4, %r63, 0;
	mov.u32 	%r62, %r7;
	@%p4 bra 	$L__BB30_6;
	bra.uni 	$L__BB30_5;
$L__BB30_6:
	setp.eq.s32 	%p5, %r6, 0;
	mov.u32 	%r65, %r7;
	@%p5 bra 	$L__BB30_10;
	setp.eq.s32 	%p6, %r6, 1;
	cvt.u64.u32 	%rd26, %r64;
	add.s64 	%rd27, %rd26, %rd4;
	shl.b64 	%rd28, %rd27, 2;
	add.s64 	%rd6, %rd1, %rd28;
	ld.global.f32 	%f23, [%rd6];
	mul.wide.u32 	%rd29, %r62, 4;
	add.s64 	%rd7, %rd3, %rd29;
	st.local.f32 	[%rd7], %f23;
	fma.rn.f32 	%f69, %f23, %f23, %f69;
	add.s32 	%r65, %r62, 1;
	@%p6 bra 	$L__BB30_10;
	setp.eq.s32 	%p7, %r6, 2;
	ld.global.f32 	%f24, [%rd6+128];
	st.local.f32 	[%rd7+4], %f24;
	fma.rn.f32 	%f69, %f24, %f24, %f69;
	add.s32 	%r65, %r62, 2;
	@%p7 bra 	$L__BB30_10;
	ld.global.f32 	%f25, [%rd6+256];
	st.local.f32 	[%rd7+8], %f25;
	fma.rn.f32 	%f69, %f25, %f25, %f69;
	add.s32 	%r65, %r62, 3;
$L__BB30_10:
	mov.b32 	%r46, %f69;
	shfl.sync.bfly.b32	%r47|%p8, %r46, 16, 31, -1;
	mov.b32 	%f26, %r47;
	add.f32 	%f27, %f69, %f26;
	mov.b32 	%r48, %f27;
	shfl.sync.bfly.b32	%r49|%p9, %r48, 8, 31, -1;
	mov.b32 	%f28, %r49;
	add.f32 	%f29, %f27, %f28;
	mov.b32 	%r50, %f29;
	shfl.sync.bfly.b32	%r51|%p10, %r50, 4, 31, -1;
	mov.b32 	%f30, %r51;
	add.f32 	%f31, %f29, %f30;
	mov.b32 	%r52, %f31;
	shfl.sync.bfly.b32	%r53|%p11, %r52, 2, 31, -1;
	mov.b32 	%f32, %r53;
	add.f32 	%f33, %f31, %f32;
	mov.b32 	%r54, %f33;
	shfl.sync.bfly.b32	%r55|%p12, %r54, 1, 31, -1;
	mov.b32 	%f34, %r55;
	add.f32 	%f35, %f33, %f34;
	div.rn.f32 	%f36, %f35, %f1;
	add.f32 	%f37, %f36, 0f3727C5AC;
	rsqrt.approx.f32 	%f11, %f37;
	setp.eq.s32 	%p13, %r65, 0;
	@%p13 bra 	$L__BB30_18;
	and.b32  	%r20, %r65, 3;
	setp.lt.u32 	%p14, %r65, 4;
	mov.b32 	%r66, 0;
	@%p14 bra 	$L__BB30_14;
	and.b32  	%r66, %r65, 536870908;
	mov.b32 	%r67, 0;
$L__BB30_13:
	.pragma "nounroll";
	mul.wide.u32 	%rd30, %r67, 4;
	add.s64 	%rd31, %rd3, %rd30;
	ld.local.v4.f32 	{%f38, %f39, %f40, %f41}, [%rd31];
	mul.f32 	%f42, %f11, %f38;
	mul.f32 	%f43, %f2, %f42;
	mul.f32 	%f44, %f11, %f39;
	mul.f32 	%f45, %f2, %f44;
	mul.f32 	%f46, %f11, %f40;
	mul.f32 	%f47, %f2, %f46;
	mul.f32 	%f48, %f11, %f41;
	mul.f32 	%f49, %f2, %f48;
	st.local.v4.f32 	[%rd31], {%f43, %f45, %f47, %f49};
	add.s32 	%r67, %r67, 4;
	setp.eq.s32 	%p15, %r67, %r66;
	@%p15 bra 	$L__BB30_14;
	bra.uni 	$L__BB30_13;
$L__BB30_14:
	setp.eq.s32 	%p16, %r20, 0;
	@%p16 bra 	$L__BB30_18;
	mul.wide.u32 	%rd32, %r66, 4;
	add.s64 	%rd12, %rd3, %rd32;
	ld.local.f32 	%f50, [%rd12];
	mul.f32 	%f51, %f11, %f50;
	mul.f32 	%f52, %f2, %f51;
	st.local.f32 	[%rd12], %f52;
	setp.eq.s32 	%p17, %r20, 1;
	@%p17 bra 	$L__BB30_18;
	ld.local.f32 	%f53, [%rd12+4];
	mul.f32 	%f54, %f11, %f53;
	mul.f32 	%f55, %f2, %f54;
	st.local.f32 	[%rd12+4], %f55;
	setp.eq.s32 	%p18, %r20, 2;
	@%p18 bra 	$L__BB30_18;
	ld.local.f32 	%f56, [%rd12+8];
	mul.f32 	%f57, %f11, %f56;
	mul.f32 	%f58, %f2, %f57;
	st.local.f32 	[%rd12+8], %f58;
$L__BB30_18:
	setp.ge.s32 	%p19, %r1, %r33;
	@%p19 bra 	$L__BB30_26;
	setp.lt.u32 	%p20, %r5, 96;
	mov.b32 	%r71, 0;
	mov.u32 	%r70, %r1;
	@%p20 bra 	$L__BB30_22;
	mov.b32 	%r69, 0;
	mov.u32 	%r70, %r1;
$L__BB30_21:
	.pragma "nounroll";
	mul.wide.u32 	%rd33, %r69, 4;
	add.s64 	%rd34, %rd3, %rd33;
	ld.local.v4.f32 	{%f59, %f60, %f61, %f62}, [%rd34];
	cvt.u64.u32 	%rd35, %r70;
	add.s64 	%rd36, %rd35, %rd4;
	shl.b64 	%rd37, %rd36, 2;
	add.s64 	%rd38, %rd2, %rd37;
	st.global.f32 	[%rd38], %f59;
	st.global.f32 	[%rd38+128], %f60;
	st.global.f32 	[%rd38+256], %f61;
	add.s32 	%r69, %r69, 4;
	st.global.f32 	[%rd38+384], %f62;
	add.s32 	%r70, %r70, 128;
	setp.ne.s32 	%p21, %r69, %r7;
	mov.u32 	%r71, %r7;
	@%p21 bra 	$L__BB30_21;
$L__BB30_22:
	setp.eq.s32 	%p22, %r6, 0;
	@%p22 bra 	$L__BB30_26;
	setp.eq.s32 	%p23, %r6, 1;
	mul.wide.u32 	%rd39, %r71, 4;
	add.s64 	%rd13, %rd3, %rd39;
	ld.local.f32 	%f63, [%rd13];
	cvt.u64.u32 	%rd40, %r70;
	add.s64 	%rd41, %rd40, %rd4;
	shl.b64 	%rd42, %rd41, 2;
	add.s64 	%rd14, %rd2, %rd42;
	st.global.f32 	[%rd14], %f63;
	@%p23 bra 	$L__BB30_26;
	setp.eq.s32 	%p24, %r6, 2;
	ld.local.f32 	%f64, [%rd13+4];
	st.global.f32 	[%rd14+128], %f64;
	@%p24 bra 	$L__BB30_26;
	ld.local.f32 	%f65, [%rd13+8];
	st.global.f32 	[%rd14+256], %f65;
$L__BB30_26:
	add.s32 	%r60, %r60, %r4;
	setp.lt.s32 	%p25, %r60, %r32;
	@%p25 bra 	$L__BB30_2;
$L__BB30_27:
	ret;

}


// ===== COMPILED SASS (sm_100) =====

	.target	sm_100

	.elftype	@"ET_EXEC"


//--------------------- .note.nv.tkinfo           --------------------------
	.section	.note.nv.tkinfo,"",@"SHT_NOTE"
	.sectionflags	@"SHF_NOTE_NV_TKINFO"
	.tkinfo
        /*0018*/ 	.word	0x00000002
        /*0030*/ 	.string	""
        /*0030*/ 	.string	"ptxas"
        /*0030*/ 	.string	"Cuda compilation tools, release 13.0, V13.0.88"
        /*0030*/ 	.string	"Build cuda_13.0.r13.0/compiler.36424714_0"
        /*0030*/ 	.string	"-arch sm_100 -m 64 "



//--------------------- .note.nv.cuinfo           --------------------------
	.section	.note.nv.cuinfo,"",@"SHT_NOTE"
	.sectionflags	@"SHF_NOTE_NV_CUINFO"
        /*0018*/ 	.short	0x0002
        /*001a*/ 	.short	0x0064
        /*001c*/ 	.short	0x0082
	.zero		2


//--------------------- .nv.info                  --------------------------
	.section	.nv.info,"",@"SHT_CUDA_INFO"
	.align	4


	//----- nvinfo : EIATTR_REGCOUNT
	.align		4
        /*0000*/ 	.byte	0x04, 0x2f
        /*0002*/ 	.short	(.L_1 - .L_0)
	.align		4
.L_0:
        /*0004*/ 	.word	index@(_Z14rms_norm_floatILi32ELi2EEvPfS0_S0_ii)
        /*0008*/ 	.word	0x0000001b


	//----- nvinfo : EIATTR_FRAME_SIZE
	.align		4
.L_1:
        /*000c*/ 	.byte	0x04, 0x11
        /*000e*/ 	.short	(.L_3 - .L_2)
	.align		4
.L_2:
        /*0010*/ 	.word	index@($__internal_30_$__cuda_sm3x_div_rn_noftz_f32_slowpath)
        /*0014*/ 	.word	0x00000008


	//----- nvinfo : EIATTR_FRAME_SIZE
	.align		4
.L_3:
        /*0018*/ 	.byte	0x04, 0x11
        /*001a*/ 	.short	(.L_5 - .L_4)
	.align		4
.L_4:
        /*001c*/ 	.word	index@(_Z14rms_norm_floatILi32ELi2EEvPfS0_S0_ii)
        /*0020*/ 	.word	0x00000008


	//----- nvinfo : EIATTR_REGCOUNT
	.align		4
.L_5:
        /*0024*/ 	.byte	0x04, 0x2f
        /*0026*/ 	.short	(.L_7 - .L_6)
	.align		4
.L_6:
        /*0028*/ 	.word	index@(_Z14rms_norm_floatILi32ELi3EEvPfS0_S0_ii)
        /*002c*/ 	.word	0x0000001b


	//----- nvinfo : EIATTR_FRAME_SIZE
	.align		4
.L_7:
        /*0030*/ 	.byte	0x04, 0x11
        /*0032*/ 	.short	(.L_9 - .L_8)
	.align		4
.L_8:
        /*0034*/ 	.word	index@($__internal_29_$__cuda_sm3x_div_rn_noftz_f32_slowpath)
        /*0038*/ 	.word	0x00000010


	//----- nvinfo : EIATTR_FRAME_SIZE
	.align		4
.L_9:
        /*003c*/ 	.byte	0x04, 0x11
        /*003e*/ 	.short	(.L_11 - .L_10)
	.align		4
.L_10:
        /*0040*/ 	.word	index@(_Z14rms_norm_floatILi32ELi3EEvPfS0_S0_ii)
        /*0044*/ 	.word	0x00000010


	//----- nvinfo : EIATTR_REGCOUNT
	.align		4
.L_11:
        /*0048*/ 	.byte	0x04, 0x2f
        /*004a*/ 	.short	(.L_13 - .L_12)
	.align		4
.L_12:
        /*004c*/ 	.word	index@(_Z14rms_norm_floatILi32ELi4EEvPfS0_S0_ii)
        /*0050*/ 	.word	0x0000001b


	//----- nvinfo : EIATTR_FRAME_SIZE
	.align		4
.L_13:
        /*0054*/ 	.byte	0x04, 0x11
        /*0056*/ 	.short	(.L_15 - .L_14)
	.align		4
.L_14:
        /*0058*/ 	.word	index@($__internal_28_$__cuda_sm3x_div_rn_noftz_f32_slowpath)
        /*005c*/ 	.word	0x00000010


	//----- nvinfo : EIATTR_FRAME_SIZE
	.align		4
.L_15:
        /*0060*/ 	.byte	0x04, 0x11
        /*0062*/ 	.short	(.L_17 - .L_16)
	.align		4
.L_16:
        /*0064*/ 	.word	index@(_Z14rms_norm_floatILi32ELi4EEvPfS0_S0_ii)
        /*0068*/ 	.word	0x00000010


	//----- nvinfo : EIATTR_REGCOUNT
	.align		4
.L_17:
        /*006c*/ 	.byte	0x04, 0x2f
        /*006e*/ 	.short	(.L_19 - .L_18)
	.align		4
.L_18:
        /*0070*/ 	.word	index@(_Z14rms_norm_floatILi32ELi5EEvPfS0_S0_ii)
        /*0074*/ 	.word	0x0000001b


	//----- nvinfo : EIATTR_FRAME_SIZE
	.align		4
.L_19:
        /*0078*/ 	.byte	0x04, 0x11
        /*007a*/ 	.short	(.L_21 - .L_20)
	.align		4
.L_20:
        /*007c*/ 	.word	index@($__internal_27_$__cuda_sm3x_div_rn_noftz_f32_slowpath)
        /*0080*/ 	.word	0x00000018


	//----- nvinfo : EIATTR_FRAME_SIZE
	.align		4
.L_21:
        /*0084*/ 	.byte	0x04, 0x11
        /*0086*/ 	.short	(.L_23 - .L_22)
	.align		4
.L_22:
        /*0088*/ 	.word	index@(_Z14rms_norm_floatILi32ELi5EEvPfS0_S0_ii)
        /*008c*/ 	.word	0x00000018


	//----- nvinfo : EIATTR_REGCOUNT
	.align		4
.L_23:
        /*0090*/ 	.byte	0x04, 0x2f
        /*0092*/ 	.short	(.L_25 - .L_24)
	.align		4
.L_24:
        /*0094*/ 	.word	index@(_Z14rms_norm_floatILi32ELi6EEvPfS0_S0_ii)
        /*0098*/ 	.word	0x0000001b


	//----- nvinfo : EIATTR_FRAME_SIZE
	.align		4
.L_25:
        /*009c*/ 	.byte	0x04, 0x11
        /*009e*/ 	.short	(.L_27 - .L_26)
	.align		4
.L_26:
        /*00a0*/ 	.word	index@($__internal_26_$__cuda_sm3x_div_rn_noftz_f32_slowpath)
        /*00a4*/ 	.word	0x00000018


	//----- nvinfo : EIATTR_FRAME_SIZE
	.align		4
.L_27:
        /*00a8*/ 	.byte	0x04, 0x11
        /*00aa*/ 	.short	(.L_29 - .L_28)
	.align		4
.L_28:
        /*00ac*/ 	.word	index@(_Z14rms_norm_floatILi32ELi6EEvPfS0_S0_ii)
        /*00b0*/ 	.word	0x00000018


	//----- nvinfo : EIATTR_REGCOUNT
	.align		4
.L_29:
        /*00b4*/ 	.byte	0x04, 0x2f
        /*00b6*/ 	.short	(.L_31 - .L_30)
	.align		4
.L_30:
        /*00b8*/ 	.word	index@(_Z14rms_norm_floatILi32ELi7EEvPfS0_S0_ii)
        /*00bc*/ 	.word	0x0000001b


	//----- nvinfo : EIATTR_FRAME_SIZE
	.align		4
.L_31:
        /*00c0*/ 	.byte	0x04, 0x11
        /*00c2*/ 	.short	(.L_33 - .L_32)
	.align		4
.L_32:
        /*00c4*/ 	.word	index@($__internal_25_$__cuda_sm3x_div_rn_noftz_f32_slowpath)
        /*00c8*/ 	.word	0x00000020


	//----- nvinfo : EIATTR_FRAME_SIZE
	.align		4
.L_33:
        /*00cc*/ 	.byte	0x04, 0x11
        /*00ce*/ 	.short	(.L_35 - .L_34)
	.align		4
.L_34:
        /*00d0*/ 	.word	index@(_Z14rms_norm_floatILi32ELi7EEvPfS0_S0_ii)
        /*00d4*/ 	.word	0x00000020


	//----- nvinfo : EIATTR_REGCOUNT
	.align		4
.L_35:
        /*00d8*/ 	.byte	0x04, 0x2f
        /*00da*/ 	.short	(.L_37 - .L_36)
	.align		4
.L_36:
        /*00dc*/ 	.word	index@(_Z14rms_norm_floatILi32ELi8EEvPfS0_S0_ii)
        /*00e0*/ 	.word	0x0000001b


	//----- nvinfo : EIATTR_FRAME_SIZE
	.align		4
.L_37:
        /*00e4*/ 	.byte	0x04, 0x11
        /*00e6*/ 	.short	(.L_39 - .L_38)
	.align		4
.L_38:
        /*00e8*/ 	.word	index@($__internal_24_$__cuda_sm3x_div_rn_noftz_f32_slowpath)
        /*00ec*/ 	.word	0x00000020


	//----- nvinfo : EIATTR_FRAME_SIZE
	.align		4
.L_39:
        /*00f0*/ 	.byte	0x04, 0x11
        /*00f2*/ 	.short	(.L_41 - .L_40)
	.align		4
.L_40:
        /*00f4*/ 	.word	index@(_Z14rms_norm_floatILi32ELi8EEvPfS0_S0_ii)
        /*00f8*/ 	.word	0x00000020


	//----- nvinfo : EIATTR_REGCOUNT
	.align		4
.L_41:
        /*00fc*/ 	.byte	0x04, 0x2f
        /*00fe*/ 	.short	(.L_43 - .L_42)
	.align		4
.L_42:
        /*0100*/ 	.word	index@(_Z14rms_norm_floatILi32ELi9EEvPfS0_S0_ii)
        /*0104*/ 	.word	0x0000001b


	//----- nvinfo : EIATTR_FRAME_SIZE
	.align		4
.L_43:
        /*0108*/ 	.byte	0x04, 0x11
        /*010a*/ 	.short	(.L_45 - .L_44)
	.align		4
.L_44:
        /*010c*/ 	.word	index@($__internal_23_$__cuda_sm3x_div_rn_noftz_f32_slowpath)
        /*0110*/ 	.word	0x00000028


	//----- nvinfo : EIATTR_FRAME_SIZE
	.align		4
.L_45:
        /*0114*/ 	.byte	0x04, 0x11
        /*0116*/ 	.short	(.L_47 - .L_46)
	.align		4
.L_46:
        /*0118*/ 	.word	index@(_Z14rms_norm_floatILi32ELi9EEvPfS0_S0_ii)
        /*011c*/ 	.word	0x00000028


	//----- nvinfo : EIATTR_REGCOUNT
	.align		4
.L_47:
        /*0120*/ 	.byte	0x04, 0x2f
        /*0122*/ 	.short	(.L_49 - .L_48)
	.align		4
.L_48:
        /*0124*/ 	.word	index@(_Z14rms_norm_floatILi32ELi10EEvPfS0_S0_ii)
        /*0128*/ 	.word	0x0000001b


	//----- nvinfo : EIATTR_FRAME_SIZE
	.align		4
.L_49:
        /*012c*/ 	.byte	0x04, 0x11
        /*012e*/ 	.short	(.L_51 - .L_50)
	.align		4
.L_50:
        /*0130*/ 	.word	index@($__internal_22_$__cuda_sm3x_div_rn_noftz_f32_slowpath)
        /*0134*/ 	.word	0x00000028


	//----- nvinfo : EIATTR_FRAME_SIZE
	.align		4
.L_51:
        /*0138*/ 	.byte	0x04, 0x11
        /*013a*/ 	.short	(.L_53 - .L_52)
	.align		4
.L_52:
        /*013c*/ 	.word	index@(_Z14rms_norm_floatILi32ELi10EEvPfS0_S0_ii)
        /*0140*/ 	.word	0x00000028


	//----- nvinfo : EIATTR_REGCOUNT
	.align		4
.L_53:
        /*0144*/ 	.byte	0x04, 0x2f
        /*0146*/ 	.short	(.L_55 - .L_54)
	.align		4
.L_54:
        /*0148*/ 	.word	index@(_Z14rms_norm_floatILi32ELi11EEvPfS0_S0_ii)
        /*014c*/ 	.word	0x0000001b


	//----- nvinfo : EIATTR_FRAME_SIZE
	.align		4
.L_55:
        /*0150*/ 	.byte	0x04, 0x11
        /*0152*/ 	.short	(.L_57 - .L_56)
	.align		4
.L_56:
        /*0154*/ 	.word	index@($__internal_21_$__cuda_sm3x_div_rn_noftz_f32_slowpath)
        /*0158*/ 	.word	0x00000030


	//----- nvinfo : EIATTR_FRAME_SIZE
	.align		4
.L_57:
        /*015c*/ 	.byte	0x04, 0x11
        /*015e*/ 	.short	(.L_59 - .L_58)
	.align		4
.L_58:
        /*0160*/ 	.word	index@(_Z14rms_norm_floatILi32ELi11EEvPfS0_S0_ii)
        /*0164*/ 	.word	0x00000030


	//----- nvinfo : EIATTR_REGCOUNT
	.align		4
.L_59:
        /*0168*/ 	.byte	0x04, 0x2f
        /*016a*/ 	.short	(.L_61 - .L_60)
	.align		4
.L_60:
        /*016c*/ 	.word	index@(_Z14rms_norm_floatILi32ELi12EEvPfS0_S0_ii)
        /*0170*/ 	.word	0x0000001b


	//----- nvinfo : EIATTR_FRAME_SIZE
	.align		4
.L_61:
        /*0174*/ 	.byte	0x04, 0x11
        /*0176*/ 	.short	(.L_63 - .L_62)
	.align		4
.L_62:
        /*0178*/ 	.word	index@($__internal_20_$__cuda_sm3x_div_rn_noftz_f32_slowpath)
        /*017c*/ 	.word	0x00000030


	//----- nvinfo : EIATTR_FRAME_SIZE
	.align		4
.L_63:
        /*0180*/ 	.byte	0x04, 0x11
        /*0182*/ 	.short	(.L_65 - .L_64)
	.align		4
.L_64:
        /*0184*/ 	.word	index@(_Z14rms_norm_floatILi32ELi12EEvPfS0_S0_ii)
        /*0188*/ 	.word	0x00000030


	//----- nvinfo : EIATTR_REGCOUNT
	.align		4
.L_65:
        /*018c*/ 	.byte	0x04, 0x2f
        /*018e*/ 	.short	(.L_67 - .L_66)
	.align		4
.L_66:
        /*0190*/ 	.word	index@(_Z14rms_norm_floatILi32ELi13EEvPfS0_S0_ii)
        /*0194*/ 	.word	0x0000001b


	//----- nvinfo : EIATTR_FRAME_SIZE
	.align		4
.L_67:
        /*0198*/ 	.byte	0x04, 0x11
        /*019a*/ 	.short	(.L_69 - .L_68)
	.align		4
.L_68:
        /*019c*/ 	.word	index@($__internal_19_$__cuda_sm3x_div_rn_noftz_f32_slowpath)
        /*01a0*/ 	.word	0x00000038


	//----- nvinfo : EIATTR_FRAME_SIZE
	.align		4
.L_69:
        /*01a4*/ 	.byte	0x04, 0x11
        /*01a6*/ 	.short	(.L_71 - .L_70)
	.align		4
.L_70:
        /*01a8*/ 	.word	index@(_Z14rms_norm_floatILi32ELi13EEvPfS0_S0_ii)
        /*01ac*/ 	.word	0x00000038


	//----- nvinfo : EIATTR_REGCOUNT
	.align		4
.L_71:
        /*01b0*/ 	.byte	0x04, 0x2f
        /*01b2*/ 	.short	(.L_73 - .L_72)
	.align		4
.L_72:
        /*01b4*/ 	.word	index@(_Z14rms_norm_floatILi32ELi14EEvPfS0_S0_ii)
        /*01b8*/ 	.word	0x0000001b


	//----- nvinfo : EIATTR_FRAME_SIZE
	.align		4
.L_73:
        /*01bc*/ 	.byte	0x04, 0x11
        /*01be*/ 	.short	(.L_75 - .L_74)
	.align		4
.L_74:
        /*01c0*/ 	.word	index@($__internal_18_$__cuda_sm3x_div_rn_noftz_f32_slowpath)
        /*01c4*/ 	.word	0x00000038


	//----- nvinfo : EIATTR_FRAME_SIZE
	.align		4
.L_75:
        /*01c8*/ 	.byte	0x04, 0x11
        /*01ca*/ 	.short	(.L_77 - .L_76)
	.align		4
.L_76:
        /*01cc*/ 	.word	index@(_Z14rms_norm_floatILi32ELi14EEvPfS0_S0_ii)
        /*01d0*/ 	.word	0x00000038


	//----- nvinfo : EIATTR_REGCOUNT
	.align		4
.L_77:
        /*01d4*/ 	.byte	0x04, 0x2f
        /*01d6*/ 	.short	(.L_79 - .L_78)
	.align		4
.L_78:
        /*01d8*/ 	.word	index@(_Z14rms_norm_floatILi32ELi15EEvPfS0_S0_ii)
        /*01dc*/ 	.word	0x0000001b


	//----- nvinfo : EIATTR_FRAME_SIZE
	.align		4
.L_79:
        /*01e0*/ 	.byte	0x04, 0x11
        /*01e2*/ 	.short	(.L_81 - .L_80)
	.align		4
.L_80:
        /*01e4*/ 	.word	index@($__internal_17_$__cuda_sm3x_div_rn_noftz_f32_slowpath)
        /*01e8*/ 	.word	0x00000040


	//----- nvinfo : EIATTR_FRAME_SIZE
	.align		4
.L_81:
        /*01ec*/ 	.byte	0x04, 0x11
        /*01ee*/ 	.short	(.L_83 - .L_82)
	.align		4
.L_82:
        /*01f0*/ 	.word	index@(_Z14rms_norm_floatILi32ELi15EEvPfS0_S0_ii)
        /*01f4*/ 	.word	0x00000040


	//----- nvinfo : EIATTR_REGCOUNT
	.align		4
.L_83:
        /*01f8*/ 	.byte	0x04, 0x2f
        /*01fa*/ 	.short	(.L_85 - .L_84)
	.align		4
.L_84:
        /*01fc*/ 	.word	index@(_Z14rms_norm_floatILi32ELi16EEvPfS0_S0_ii)
        /*0200*/ 	.word	0x0000001b


	//----- nvinfo : EIATTR_FRAME_SIZE
	.align		4
.L_85:
        /*0204*/ 	.byte	0x04, 0x11
        /*0206*/ 	.short	(.L_87 - .L_86)
	.align		4
.L_86:
        /*0208*/ 	.word	index@($__internal_16_$__cuda_sm3x_div_rn_noftz_f32_slowpath)
        /*020c*/ 	.word	0x00000040


	//----- nvinfo : EIATTR_FRAME_SIZE
	.align		4
.L_87:
        /*0210*/ 	.byte	0x04, 0x11
        /*0212*/ 	.short	(.L_89 - .L_88)
	.align		4
.L_88:
        /*0214*/ 	.word	index@(_Z14rms_norm_floatILi32ELi16EEvPfS0_S0_ii)
        /*0218*/ 	.word	0x00000040


	//----- nvinfo : EIATTR_REGCOUNT
	.align		4
.L_89:
        /*021c*/ 	.byte	0x04, 0x2f
        /*021e*/ 	.short	(.L_91 - .L_90)
	.align		4
.L_90:
        /*0220*/ 	.word	index@(_Z14rms_norm_floatILi32ELi17EEvPfS0_S0_ii)
        /*0224*/ 	.word	0x0000001b


	//----- nvinfo : EIATTR_FRAME_SIZE
	.align		4
.L_91:
        /*0228*/ 	.byte	0x04, 0x11
        /*022a*/ 	.short	(.L_93 - .L_92)
	.align		4
.L_92:
        /*022c*/ 	.word	index@($__internal_15_$__cuda_sm3x_div_rn_noftz_f32_slowpath)
        /*0230*/ 	.word	0x00000048


	//----- nvinfo : EIATTR_FRAME_SIZE
	.align		4
.L_93:
        /*0234*/ 	.byte	0x04, 0x11
        /*0236*/ 	.short	(.L_95 - .L_94)
	.align		4
.L_94:
        /*0238*/ 	.word	index@(_Z14rms_norm_floatILi32ELi17EEvPfS0_S0_ii)
        /*023c*/ 	.word	0x00000048


	//----- nvinfo : EIATTR_REGCOUNT
	.align		4
.L_95:
        /*0240*/ 	.byte	0x04, 0x2f
        /*0242*/ 	.short	(.L_97 - .L_96)
	.align		4
.L_96:
        /*0244*/ 	.word	index@(_Z14rms_norm_floatILi32ELi18EEvPfS0_S0_ii)
        /*0248*/ 	.word	0x0000001b


	//----- nvinfo : EIATTR_FRAME_SIZE
	.align		4
.L_97:
        /*024c*/ 	.byte	0x04, 0x11
        /*024e*/ 	.short	(.L_99 - .L_98)
	.align		4
.L_98:
        /*0250*/ 	.word	index@($__internal_14_$__cuda_sm3x_div_rn_noftz_f32_slowpath)
        /*0254*/ 	.word	0x00000048


	//----- nvinfo : EIATTR_FRAME_SIZE
	.align		4
.L_99:
        /*0258*/ 	.byte	0x04, 0x11
        /*025a*/ 	.short	(.L_101 - .L_100)
	.align		4
.L_100:
        /*025c*/ 	.word	index@(_Z14rms_norm_floatILi32ELi18EEvPfS0_S0_ii)
        /*0260*/ 	.word	0x00000048


	//----- nvinfo : EIATTR_REGCOUNT
	.align		4
.L_101:
        /*0264*/ 	.byte	0x04, 0x2f
        /*0266*/ 	.short	(.L_103 - .L_102)
	.align		4
.L_102:
        /*0268*/ 	.word	index@(_Z14rms_norm_floatILi32ELi19EEvPfS0_S0_ii)
        /*026c*/ 	.word	0x0000001b


	//----- nvinfo : EIATTR_FRAME_SIZE
	.align		4
.L_103:
        /*0270*/ 	.byte	0x04, 0x11
        /*0272*/ 	.short	(.L_105 - .L_104)
	.align		4
.L_104:
        /*0274*/ 	.word	index@($__internal_13_$__cuda_sm3x_div_rn_noftz_f32_slowpath)
        /*0278*/ 	.word	0x00000050


	//----- nvinfo : EIATTR_FRAME_SIZE
	.align		4
.L_105:
        /*027c*/ 	.byte	0x04, 0x11
        /*027e*/ 	.short	(.L_107 - .L_106)
	.align		4
.L_106:
        /*0280*/ 	.word	index@(_Z14rms_norm_floatILi32ELi19EEvPfS0_S0_ii)
        /*0284*/ 	.word	0x00000050


	//----- nvinfo : EIATTR_REGCOUNT
	.align		4
.L_107:
        /*0288*/ 	.byte	0x04, 0x2f
        /*028a*/ 	.short	(.L_109 - .L_108)
	.align		4
.L_108:
        /*028c*/ 	.word	index@(_Z14rms_norm_floatILi32ELi20EEvPfS0_S0_ii)
        /*0290*/ 	.word	0x0000001b


	//----- nvinfo : EIATTR_FRAME_SIZE
	.align		4
.L_109:
        /*0294*/ 	.byte	0x04, 0x11
        /*0296*/ 	.short	(.L_111 - .L_110)
	.align		4
.L_110:
        /*0298*/ 	.word	index@($__internal_12_$__cuda_sm3x_div_rn_noftz_f32_slowpath)
        /*029c*/ 	.word	0x00000050


	//----- nvinfo : EIATTR_FRAME_SIZE
	.align		4
.L_111:
        /*02a0*/ 	.byte	0x04, 0x11
        /*02a2*/ 	.short	(.L_113 - .L_112)
	.align		4
.L_112:
        /*02a4*/ 	.word	index@(_Z14rms_norm_floatILi32ELi20EEvPfS0_S0_ii)
        /*02a8*/ 	.word	0x00000050


	//----- nvinfo : EIATTR_REGCOUNT
	.align		4
.L_113:
        /*02ac*/ 	.byte	0x04, 0x2f
        /*02ae*/ 	.short	(.L_115 - .L_114)
	.align		4
.L_114:
        /*02b0*/ 	.word	index@(_Z14rms_norm_floatILi32ELi21EEvPfS0_S0_ii)
        /*02b4*/ 	.word	0x0000001b


	//----- nvinfo : EIATTR_FRAME_SIZE
	.align		4
.L_115:
        /*02b8*/ 	.byte	0x04, 0x11
        /*02ba*/ 	.short	(.L_117 - .L_116)
	.align		4
.L_116:
        /*02bc*/ 	.word	index@($__internal_11_$__cuda_sm3x_div_rn_noftz_f32_slowpath)
        /*02c0*/ 	.word	0x00000058


	//----- nvinfo : EIATTR_FRAME_SIZE
	.align		4
.L_117:
        /*02c4*/ 	.byte	0x04, 0x11
        /*02c6*/ 	.short	(.L_119 - .L_118)
	.align		4
.L_118:
        /*02c8*/ 	.word	index@(_Z14rms_norm_floatILi32ELi21EEvPfS0_S0_ii)
        /*02cc*/ 	.word	0x00000058


	//----- nvinfo : EIATTR_REGCOUNT
	.align		4
.L_119:
        /*02d0*/ 	.byte	0x04, 0x2f
        /*02d2*/ 	.short	(.L_121 - .L_120)
	.align		4
.L_120:
        /*02d4*/ 	.word	index@(_Z14rms_norm_floatILi32ELi22EEvPfS0_S0_ii)
        /*02d8*/ 	.word	0x0000001b


	//----- nvinfo : EIATTR_FRAME_SIZE
	.align		4
.L_121:
        /*02dc*/ 	.byte	0x04, 0x11
        /*02de*/ 	.short	(.L_123 - .L_122)
	.align		4
.L_122:
        /*02e0*/ 	.word	index@($__internal_10_$__cuda_sm3x_div_rn_noftz_f32_slowpath)
        /*02e4*/ 	.word	0x00000058


	//----- nvinfo : EIATTR_FRAME_SIZE
	.align		4
.L_123:
        /*02e8*/ 	.byte	0x04, 0x11
        /*02ea*/ 	.short	(.L_125 - .L_124)
	.align		4
.L_124:
        /*02ec*/ 	.word	index@(_Z14rms_norm_floatILi32ELi22EEvPfS0_S0_ii)
        /*02f0*/ 	.word	0x00000058


	//----- nvinfo : EIATTR_REGCOUNT
	.align		4
.L_125:
        /*02f4*/ 	.byte	0x04, 0x2f
        /*02f6*/ 	.short	(.L_127 - .L_126)
	.align		4
.L_126:
        /*02f8*/ 	.word	index@(_Z14rms_norm_floatILi32ELi23EEvPfS0_S0_ii)
        /*02fc*/ 	.word	0x0000001b


	//----- nvinfo : EIATTR_FRAME_SIZE
	.align		4
.L_127:
        /*0300*/ 	.byte	0x04, 0x11
        /*0302*/ 	.short	(.L_129 - .L_128)
	.align		4
.L_128:
        /*0304*/ 	.word	index@($__internal_9_$__cuda_sm3x_div_rn_noftz_f32_slowpath)
        /*0308*/ 	.word	0x00000060


	//----- nvinfo : EIATTR_FRAME_SIZE
	.align		4
.L_129:
        /*030c*/ 	.byte	0x04, 0x11
        /*030e*/ 	.short	(.L_131 - .L_130)
	.align		4
.L_130:
        /*0310*/ 	.word	index@(_Z14rms_norm_floatILi32ELi23EEvPfS0_S0_ii)
        /*0314*/ 	.word	0x00000060


	//----- nvinfo : EIATTR_REGCOUNT
	.align		4
.L_131:
        /*0318*/ 	.byte	0x04, 0x2f
        /*031a*/ 	.short	(.L_133 - .L_132)
	.align		4
.L_132:
        /*031c*/ 	.word	index@(_Z14rms_norm_floatILi32ELi24EEvPfS0_S0_ii)
        /*0320*/ 	.word	0x0000001b


	//----- nvinfo : EIATTR_FRAME_SIZE
	.align		4
.L_133:
        /*0324*/ 	.byte	0x04, 0x11
        /*0326*/ 	.short	(.L_135 - .L_134)
	.align		4
.L_134:
        /*0328*/ 	.word	index@($__internal_8_$__cuda_sm3x_div_rn_noftz_f32_slowpath)
        /*032c*/ 	.word	0x00000060


	//----- nvinfo : EIATTR_FRAME_SIZE
	.align		4
.L_135:
        /*0330*/ 	.byte	0x04, 0x11
        /*0332*/ 	.short	(.L_137 - .L_136)
	.align		4
.L_136:
        /*0334*/ 	.word	index@(_Z14rms_norm_floatILi32ELi24EEvPfS0_S0_ii)
        /*0338*/ 	.word	0x00000060


	//----- nvinfo : EIATTR_REGCOUNT
	.align		4
.L_137:
        /*033c*/ 	.byte	0x04, 0x2f
        /*033e*/ 	.short	(.L_139 - .L_138)
	.align		4
.L_138:
        /*0340*/ 	.word	index@(_Z14rms_norm_floatILi32ELi25EEvPfS0_S0_ii)
        /*0344*/ 	.word	0x0000001b


	//----- nvinfo : EIATTR_FRAME_SIZE
	.align		4
.L_139:
        /*0348*/ 	.byte	0x04, 0x11
        /*034a*/ 	.short	(.L_141 - .L_140)
	.align		4
.L_140:
        /*034c*/ 	.word	index@($__internal_7_$__cuda_sm3x_div_rn_noftz_f32_slowpath)
        /*0350*/ 	.word	0x00000068


	//----- nvinfo : EIATTR_FRAME_SIZE
	.align		4
.L_141:
        /*0354*/ 	.byte	0x04, 0x11
        /*0356*/ 	.short	(.L_143 - .L_142)
	.align		4
.L_142:
        /*0358*/ 	.word	index@(_Z14rms_norm_floatILi32ELi25EEvPfS0_S0_ii)
        /*035c*/ 	.word	0x00000068


	//----- nvinfo : EIATTR_REGCOUNT
	.align		4
.L_143:
        /*0360*/ 	.byte	0x04, 0x2f
        /*0362*/ 	.short	(.L_145 - .L_144)
	.align		4
.L_144:
        /*0364*/ 	.word	index@(_Z14rms_norm_floatILi32ELi26EEvPfS0_S0_ii)
        /*0368*/ 	.word	0x0000001b


	//----- nvinfo : EIATTR_FRAME_SIZE
	.align		4
.L_145:
        /*036c*/ 	.byte	0x04, 0x11
        /*036e*/ 	.short	(.L_147 - .L_146)
	.align		4
.L_146:
        /*0370*/ 	.word	index@($__internal_6_$__cuda_sm3x_div_rn_noftz_f32_slowpath)
        /*0374*/ 	.word	0x00000068


	//----- nvinfo : EIATTR_FRAME_SIZE
	.align		4
.L_147:
        /*0378*/ 	.byte	0x04, 0x11
        /*037a*/ 	.short	(.L_149 - .L_148)
	.align		4
.L_148:
        /*037c*/ 	.word	index@(_Z14rms_norm_floatILi32ELi26EEvPfS0_S0_ii)
        /*0380*/ 	.word	0x00000068


	//----- nvinfo : EIATTR_REGCOUNT
	.align		4
.L_149:
        /*0384*/ 	.byte	0x04, 0x2f
        /*0386*/ 	.short	(.L_151 - .L_150)
	.align		4
.L_150:
        /*0388*/ 	.word	index@(_Z14rms_norm_floatILi32ELi27EEvPfS0_S0_ii)
        /*038c*/ 	.word	0x0000001b


	//----- nvinfo : EIATTR_FRAME_SIZE
	.align		4
.L_151:
        /*0390*/ 	.byte	0x04, 0x11
        /*0392*/ 	.short	(.L_153 - .L_152)
	.align		4
.L_152:
        /*0394*/ 	.word	index@($__internal_5_$__cuda_sm3x_div_rn_noftz_f32_slowpath)
        /*0398*/ 	.word	0x00000070


	//----- nvinfo : EIATTR_FRAME_SIZE
	.align		4
.L_153:
        /*039c*/ 	.byte	0x04, 0x11
        /*039e*/ 	.short	(.L_155 - .L_154)
	.align		4
.L_154:
        /*03a0*/ 	.word	index@(_Z14rms_norm_floatILi32ELi27EEvPfS0_S0_ii)
        /*03a4*/ 	.word	0x00000070


	//----- nvinfo : EIATTR_REGCOUNT
	.align		4
.L_155:
        /*03a8*/ 	.byte	0x04, 0x2f
        /*03aa*/ 	.short	(.L_157 - .L_156)
	.align		4
.L_156:
        /*03ac*/ 	.word	index@(_Z14rms_norm_floatILi32ELi28EEvPfS0_S0_ii)
        /*03b0*/ 	.word	0x0000001b


	//----- nvinfo : EIATTR_FRAME_SIZE
	.align		4
.L_157:
        /*03b4*/ 	.byte	0x04, 0x11
        /*03b6*/ 	.short	(.L_159 - .L_158)
	.align		4
.L_158:
        /*03b8*/ 	.word	index@($__internal_4_$__cuda_sm3x_div_rn_noftz_f32_slowpath)
        /*03bc*/ 	.word	0x00000070


	//----- nvinfo : EIATTR_FRAME_SIZE
	.align		4
.L_159:
        /*03c0*/ 	.byte	0x04, 0x11
        /*03c2*/ 	.short	(.L_161 - .L_160)
	.align		4
.L_160:
        /*03c4*/ 	.word	index@(_Z14rms_norm_floatILi32ELi28EEvPfS0_S0_ii)
        /*03c8*/ 	.word	0x00000070


	//----- nvinfo : EIATTR_REGCOUNT
	.align		4
.L_161:
        /*03cc*/ 	.byte	0x04, 0x2f
        /*03ce*/ 	.short	(.L_163 - .L_162)
	.align		4
.L_162:
        /*03d0*/ 	.word	index@(_Z14rms_norm_floatILi32ELi29EEvPfS0_S0_ii)
        /*03d4*/ 	.word	0x0000001b


	//----- nvinfo : EIATTR_FRAME_SIZE
	.align		4
.L_163:
        /*03d8*/ 	.byte	0x04, 0x11
        /*03da*/ 	.short	(.L_165 - .L_164)
	.align		4
.L_164:
        /*03dc*/ 	.word	index@($__internal_3_$__cuda_sm3x_div_rn_noftz_f32_slowpath)
        /*03e0*/ 	.word	0x00000078


	//----- nvinfo : EIATTR_FRAME_SIZE
	.align		4
.L_165:
        /*03e4*/ 	.byte	0x04, 0x11
        /*03e6*/ 	.short	(.L_167 - .L_166)
	.align		4
.L_166:
        /*03e8*/ 	.word	index@(_Z14rms_norm_floatILi32ELi29EEvPfS0_S0_ii)
        /*03ec*/ 	.word	0x00000078


	//----- nvinfo : EIATTR_REGCOUNT
	.align		4
.L_167:
        /*03f0*/ 	.byte	0x04, 0x2f
        /*03f2*/ 	.short	(.L_169 - .L_168)
	.align		4
.L_168:
        /*03f4*/ 	.word	index@(_Z14rms_norm_floatILi32ELi30EEvPfS0_S0_ii)
        /*03f8*/ 	.word	0x0000001b


	//----- nvinfo : EIATTR_FRAME_SIZE
	.align		4
.L_169:
        /*03fc*/ 	.byte	0x04, 0x11
        /*03fe*/ 	.short	(.L_171 - .L_170)
	.align		4
.L_170:
        /*0400*/ 	.word	index@($__internal_2_$__cuda_sm3x_div_rn_noftz_f32_slowpath)
        /*0404*/ 	.word	0x00000078


	//----- nvinfo : EIATTR_FRAME_SIZE
	.align		4
.L_171:
        /*0408*/ 	.byte	0x04, 0x11
        /*040a*/ 	.short	(.L_173 - .L_172)
	.align		4
.L_172:
        /*040c*/ 	.word	index@(_Z14rms_norm_floatILi32ELi30EEvPfS0_S0_ii)
        /*0410*/ 	.word	0x00000078


	//----- nvinfo : EIATTR_REGCOUNT
	.align		4
.L_173:
        /*0414*/ 	.byte	0x04, 0x2f
        /*0416*/ 	.short	(.L_175 - .L_174)
	.align		4
.L_174:
        /*0418*/ 	.word	index@(_Z14rms_norm_floatILi32ELi31EEvPfS0_S0_ii)
        /*041c*/ 	.word	0x0000001b


	//----- nvinfo : EIATTR_FRAME_SIZE
	.align		4
.L_175:
        /*0420*/ 	.byte	0x04, 0x11
        /*0422*/ 	.short	(.L_177 - .L_176)
	.align		4
.L_176:
        /*0424*/ 	.word	index@($__internal_1_$__cuda_sm3x_div_rn_noftz_f32_slowpath)
        /*0428*/ 	.word	0x00000080


	//----- nvinfo : EIATTR_FRAME_SIZE
	.align		4
.L_177:
        /*042c*/ 	.byte	0x04, 0x11
        /*042e*/ 	.short	(.L_179 - .L_178)
	.align		4
.L_178:
        /*0430*/ 	.word	index@(_Z14rms_norm_floatILi32ELi31EEvPfS0_S0_ii)
        /*0434*/ 	.word	0x00000080


	//----- nvinfo : EIATTR_REGCOUNT
	.align		4
.L_179:
        /*0438*/ 	.byte	0x04, 0x2f
        /*043a*/ 	.short	(.L_181 - .L_180)
	.align		4
.L_180:
        /*043c*/ 	.word	index@(_Z14rms_norm_floatILi32ELi32EEvPfS0_S0_ii)
        /*0440*/ 	.word	0x0000001b


	//----- nvinfo : EIATTR_FRAME_SIZE
	.align		4
.L_181:
        /*0444*/ 	.byte	0x04, 0x11
        /*0446*/ 	.short	(.L_183 - .L_182)
	.align		4
.L_182:
        /*0448*/ 	.word	index@($__internal_0_$__cuda_sm3x_div_rn_noftz_f32_slowpath)
        /*044c*/ 	.word	0x00000080


	//----- nvinfo : EIATTR_FRAME_SIZE
	.align		4
.L_183:
        /*0450*/ 	.byte	0x04, 0x11
        /*0452*/ 	.short	(.L_185 - .L_184)
	.align		4
.L_184:
        /*0454*/ 	.word	index@(_Z14rms_norm_floatILi32ELi32EEvPfS0_S0_ii)
        /*0458*/ 	.word	0x00000080


	//----- nvinfo : EIATTR_MIN_STACK_SIZE
	.align		4
.L_185:
        /*045c*/ 	.byte	0x04, 0x12
        /*045e*/ 	.short	(.L_187 - .L_186)
	.align		4
.L_186:
        /*0460*/ 	.word	index@(_Z14rms_norm_floatILi32ELi32EEvPfS0_S0_ii)
        /*0464*/ 	.word	0x00000080


	//----- nvinfo : EIATTR_MIN_STACK_SIZE
	.align		4
.L_187:
        /*0468*/ 	.byte	0x04, 0x12
        /*046a*/ 	.short	(.L_189 - .L_188)
	.align		4
.L_188:
        /*046c*/ 	.word	index@(_Z14rms_norm_floatILi32ELi31EEvPfS0_S0_ii)
        /*0470*/ 	.word	0x00000080


	//----- nvinfo : EIATTR_MIN_STACK_SIZE
	.align		4
.L_189:
        /*0474*/ 	.byte	0x04, 0x12
        /*0476*/ 	.short	(.L_191 - .L_190)
	.align		4
.L_190:
        /*0478*/ 	.word	index@(_Z14rms_norm_floatILi32ELi30EEvPfS0_S0_ii)
        /*047c*/ 	.word	0x00000078


	//----- nvinfo : EIATTR_MIN_STACK_SIZE
	.align		4
.L_191:
        /*0480*/ 	.byte	0x04, 0x12
        /*0482*/ 	.short	(.L_193 - .L_192)
	.align		4
.L_192:
        /*0484*/ 	.word	index@(_Z14rms_norm_floatILi32ELi29EEvPfS0_S0_ii)
        /*0488*/ 	.word	0x00000078


	//----- nvinfo : EIATTR_MIN_STACK_SIZE
	.align		4
.L_193:
        /*048c*/ 	.byte	0x04, 0x12
        /*048e*/ 	.short	(.L_195 - .L_194)
	.align		4
.L_194:
        /*0490*/ 	.word	index@(_Z14rms_norm_floatILi32ELi28EEvPfS0_S0_ii)
        /*0494*/ 	.word	0x00000070


	//----- nvinfo : EIATTR_MIN_STACK_SIZE
	.align		4
.L_195:
        /*0498*/ 	.byte	0x04, 0x12
        /*049a*/ 	.short	(.L_197 - .L_196)
	.align		4
.L_196:
        /*049c*/ 	.word	index@(_Z14rms_norm_floatILi32ELi27EEvPfS0_S0_ii)
        /*04a0*/ 	.word	0x00000070


	//----- nvinfo : EIATTR_MIN_STACK_SIZE
	.align		4
.L_197:
        /*04a4*/ 	.byte	0x04, 0x12
        /*04a6*/ 	.short	(.L_199 - .L_198)
	.align		4
.L_198:
        /*04a8*/ 	.word	index@(_Z14rms_norm_floatILi32ELi26EEvPfS0_S0_ii)
        /*04ac*/ 	.word	0x00000068


	//----- nvinfo : EIATTR_MIN_STACK_SIZE
	.align		4
.L_199:
        /*04b0*/ 	.byte	0x04, 0x12
        /*04b2*/ 	.short	(.L_201 - .L_200)
	.align		4
.L_200:
        /*04b4*/ 	.word	index@(_Z14rms_norm_floatILi32ELi25EEvPfS0_S0_ii)
        /*04b8*/ 	.word	0x00000068


	//----- nvinfo : EIATTR_MIN_STACK_SIZE
	.align		4
.L_201:
        /*04bc*/ 	.byte	0x04, 0x12
        /*04be*/ 	.short	(.L_203 - .L_202)
	.align		4
.L_202:
        /*04c0*/ 	.word	index@(_Z14rms_norm_floatILi32ELi24EEvPfS0_S0_ii)
        /*04c4*/ 	.word	0x00000060


	//----- nvinfo : EIATTR_MIN_STACK_SIZE
	.align		4
.L_203:
        /*04c8*/ 	.byte	0x04, 0x12
        /*04ca*/ 	.short	(.L_205 - .L_204)
	.align		4
.L_204:
        /*04cc*/ 	.word	index@(_Z14rms_norm_floatILi32ELi23EEvPfS0_S0_ii)
        /*04d0*/ 	.word	0x00000060


	//----- nvinfo : EIATTR_MIN_STACK_SIZE
	.align		4
.L_205:
        /*04d4*/ 	.byte	0x04, 0x12
        /*04d6*/ 	.short	(.L_207 - .L_206)
	.align		4
.L_206:
        /*04d8*/ 	.word	index@(_Z14rms_norm_floatILi32ELi22EEvPfS0_S0_ii)
        /*04dc*/ 	.word	0x00000058


	//----- nvinfo : EIATTR_MIN_STACK_SIZE
	.align		4
.L_207:
        /*04e0*/ 	.byte	0x04, 0x12
        /*04e2*/ 	.short	(.L_209 - .L_208)
	.align		4
.L_208:
        /*04e4*/ 	.word	index@(_Z14rms_norm_floatILi32ELi21EEvPfS0_S0_ii)
        /*04e8*/ 	.word	0x00000058


	//----- nvinfo : EIATTR_MIN_STACK_SIZE
	.align		4
.L_209:
        /*04ec*/ 	.byte	0x04, 0x12
        /*04ee*/ 	.short	(.L_211 - .L_210)
	.align		4
.L_210:
        /*04f0*/ 	.word	index@(_Z14rms_norm_floatILi32ELi20EEvPfS0_S0_ii)
        /*04f4*/ 	.word	0x00000050


	//----- nvinfo : EIATTR_MIN_STACK_SIZE
	.align		4
.L_211:
        /*04f8*/ 	.byte	0x04, 0x12
        /*04fa*/ 	.short	(.L_213 - .L_212)
	.align		4
.L_212:
        /*04fc*/ 	.word	index@(_Z14rms_norm_floatILi32ELi19EEvPfS0_S0_ii)
        /*0500*/ 	.word	0x00000050


	//----- nvinfo : EIATTR_MIN_STACK_SIZE
	.align		4
.L_213:
        /*0504*/ 	.byte	0x04, 0x12
        /*0506*/ 	.short	(.L_215 - .L_214)
	.align		4
.L_214:
        /*0508*/ 	.word	index@(_Z14rms_norm_floatILi32ELi18EEvPfS0_S0_ii)
        /*050c*/ 	.word	0x00000048


	//----- nvinfo : EIATTR_MIN_STACK_SIZE
	.align		4
.L_215:
        /*0510*/ 	.byte	0x04, 0x12
        /*0512*/ 	.short	(.L_217 - .L_216)
	.align		4
.L_216:
        /*0514*/ 	.word	index@(_Z14rms_norm_floatILi32ELi17EEvPfS0_S0_ii)
        /*0518*/ 	.word	0x00000048


	//----- nvinfo : EIATTR_MIN_STACK_SIZE
	.align		4
.L_217:
        /*051c*/ 	.byte	0x04, 0x12
        /*051e*/ 	.short	(.L_219 - .L_218)
	.align		4
.L_218:
        /*0520*/ 	.word	index@(_Z14rms_norm_floatILi32ELi16EEvPfS0_S0_ii)
        /*0524*/ 	.word	0x00000040


	//----- nvinfo : EIATTR_MIN_STACK_SIZE
	.align		4
.L_219:
        /*0528*/ 	.byte	0x04, 0x12
        /*052a*/ 	.short	(.L_221 - .L_220)
	.align		4
.L_220:
        /*052c*/ 	.word	index@(_Z14rms_norm_floatILi32ELi15EEvPfS0_S0_ii)
        /*0530*/ 	.word	0x00000040


	//----- nvinfo : EIATTR_MIN_STACK_SIZE
	.align		4
.L_221:
        /*0534*/ 	.byte	0x04, 0x12
        /*0536*/ 	.short	(.L_223 - .L_222)
	.align		4
.L_222:
        /*0538*/ 	.word	index@(_Z14rms_norm_floatILi32ELi14EEvPfS0_S0_ii)
        /*053c*/ 	.word	0x00000038


	//----- nvinfo : EIATTR_MIN_STACK_SIZE
	.align		4
.L_223:
        /*0540*/ 	.byte	0x04, 0x12
        /*0542*/ 	.short	(.L_225 - .L_224)
	.align		4
.L_224:
        /*0544*/ 	.word	index@(_Z14rms_norm_floatILi32ELi13EEvPfS0_S0_ii)
        /*0548*/ 	.word	0x00000038


	//----- nvinfo : EIATTR_MIN_STACK_SIZE
	.align		4
.L_225:
        /*054c*/ 	.byte	0x04, 0x12
        /*054e*/ 	.short	(.L_227 - .L_226)
	.align		4
.L_226:
        /*0550*/ 	.word	index@(_Z14rms_norm_floatILi32ELi12EEvPfS0_S0_ii)
        /*0554*/ 	.word	0x00000030


	//----- nvinfo : EIATTR_MIN_STACK_SIZE
	.align		4
.L_227:
        /*0558*/ 	.byte	0x04, 0x12
        /*055a*/ 	.short	(.L_229 - .L_228)
	.align		4
.L_228:
        /*055c*/ 	.word	index@(_Z14rms_norm_floatILi32ELi11EEvPfS0_S0_ii)
        /*0560*/ 	.word	0x00000030


	//----- nvinfo : EIATTR_MIN_STACK_SIZE
	.align		4
.L_229:
        /*0564*/ 	.byte	0x04, 0x12
        /*0566*/ 	.short	(.L_231 - .L_230)
	.align		4
.L_230:
        /*0568*/ 	.word	index@(_Z14rms_norm_floatILi32ELi10EEvPfS0_S0_ii)
        /*056c*/ 	.word	0x00000028


	//----- nvinfo : EIATTR_MIN_STACK_SIZE
	.align		4
.L_231:
        /*0570*/ 	.byte	0x04, 0x12
        /*0572*/ 	.short	(.L_233 - .L_232)
	.align		4
.L_232:
        /*0574*/ 	.word	index@(_Z14rms_norm_floatILi32ELi9EEvPfS0_S0_ii)
        /*0578*/ 	.word	0x00000028


	//----- nvinfo : EIATTR_MIN_STACK_SIZE
	.align		4
.L_233:
        /*057c*/ 	.byte	0x04, 0x12
        /*057e*/ 	.short	(.L_235 - .L_234)
	.align		4
.L_234:
        /*0580*/ 	.word	index@(_Z14rms_norm_floatILi32ELi8EEvPfS0_S0_ii)
        /*0584*/ 	.word	0x00000020


	//----- nvinfo : EIATTR_MIN_STACK_SIZE
	.align		4
.L_235:
        /*0588*/ 	.byte	0x04, 0x12
        /*058a*/ 	.short	(.L_237 - .L_236)
	.align		4
.L_236:
        /*058c*/ 	.word	index@(_Z14rms_norm_floatILi32ELi7EEvPfS0_S0_ii)
        /*0590*/ 	.word	0x00000020


	//----- nvinfo : EIATTR_MIN_STACK_SIZE
	.align		4
.L_237:
        /*0594*/ 	.byte	0x04, 0x12
        /*0596*/ 	.short	(.L_239 - .L_238)
	.align		4
.L_238:
        /*0598*/ 	.word	index@(_Z14rms_norm_floatILi32ELi6EEvPfS0_S0_ii)
        /*059c*/ 	.word	0x00000018


	//----- nvinfo : EIATTR_MIN_STACK_SIZE
	.align		4
.L_239:
        /*05a0*/ 	.byte	0x04, 0x12
        /*05a2*/ 	.short	(.L_241 - .L_240)
	.align		4
.L_240:
        /*05a4*/ 	.word	index@(_Z14rms_norm_floatILi32ELi5EEvPfS0_S0_ii)
        /*05a8*/ 	.word	0x00000018


	//----- nvinfo : EIATTR_MIN_STACK_SIZE
	.align		4
.L_241:
        /*05ac*/ 	.byte	0x04, 0x12
        /*05ae*/ 	.short	(.L_243 - .L_242)
	.align		4
.L_242:
        /*05b0*/ 	.word	index@(_Z14rms_norm_floatILi32ELi4EEvPfS0_S0_ii)
        /*05b4*/ 	.word	0x00000010


	//----- nvinfo : EIATTR_MIN_STACK_SIZE
	.align		4
.L_243:
        /*05b8*/ 	.byte	0x04, 0x12
        /*05ba*/ 	.short	(.L_245 - .L_244)
	.align		4
.L_244:
        /*05bc*/ 	.word	index@(_Z14rms_norm_floatILi32ELi3EEvPfS0_S0_ii)
        /*05c0*/ 	.word	0x00000010


	//----- nvinfo : EIATTR_MIN_STACK_SIZE
	.align		4
.L_245:
        /*05c4*/ 	.byte	0x04, 0x12
        /*05c6*/ 	.short	(.L_247 - .L_246)
	.align		4
.L_246:
        /*05c8*/ 	.word	index@(_Z14rms_norm_floatILi32ELi2EEvPfS0_S0_ii)
        /*05cc*/ 	.word	0x00000008
.L_247:


//--------------------- .nv.compat                --------------------------
	.section	.nv.compat,"",@"SHT_CUDA_COMPAT_INFO"
	.align	4
        /*0000*/ 	.byte	0x02, 0x09, 0x00, 0x00, 0x02, 0x02, 0x01, 0x00, 0x02, 0x05, 0x05, 0x00, 0x03, 0x07, 0x01, 0x01
        /*0010*/ 	.byte	0x02, 0x03, 0x00, 0x00, 0x02, 0x06, 0x01, 0x00, 0x04, 0x0b, 0x08, 0x00, 0x01, 0x00, 0x00, 0x00
        /*0020*/ 	.byte	0x00, 0x00, 0x00, 0x00


//--------------------- .nv.info._Z14rms_norm_floatILi32ELi32EEvPfS0_S0_ii --------------------------
	.section	.nv.info._Z14rms_norm_floatILi32ELi32EEvPfS0_S0_ii,"",@"SHT_CUDA_INFO"
	.sectionflags	@""
	.align	4


	//----- nvinfo : EIATTR_CUDA_API_VERSION
	.align		4
        /*0000*/ 	.byte	0x04, 0x37
        /*0002*/ 	.short	(.L_249 - .L_248)
.L_248:
        /*0004*/ 	.word	0x00000082


	//----- nvinfo : EIATTR_KPARAM_INFO
	.align		4
.L_249:
        /*0008*/ 	.byte	0x04, 0x17
        /*000a*/ 	.short	(.L_251 - .L_250)
.L_250:
        /*000c*/ 	.word	0x00000000
        /*0010*/ 	.short	0x0004
        /*0012*/ 	.short	0x001c
        /*0014*/ 	.byte	0x00, 0xf0, 0x11, 0x00


	//----- nvinfo : EIATTR_KPARAM_INFO
	.align		4
.L_251:
        /*0018*/ 	.byte	0x04, 0x17
        /*001a*/ 	.short	(.L_253 - .L_252)
.L_252:
        /*001c*/ 	.word	0x00000000
        /*0020*/ 	.short	0x0003
        /*0022*/ 	.short	0x0018
        /*0024*/ 	.byte	0x00, 0xf0, 0x11, 0x00


	//----- nvinfo : EIATTR_KPARAM_INFO
	.align		4
.L_253:
        /*0028*/ 	.byte	0x04, 0x17
        /*002a*/ 	.short	(.L_255 - .L_254)
.L_254:
        /*002c*/ 	.word	0x00000000
        /*0030*/ 	.short	0x0002
        /*0032*/ 	.short	0x0010
        /*0034*/ 	.byte	0x00, 0xf5, 0x21, 0x00


	//----- nvinfo : EIATTR_KPARAM_INFO
	.align		4
.L_255:
        /*0038*/ 	.byte	0x04, 0x17
        /*003a*/ 	.short	(.L_257 - .L_256)
.L_256:
        /*003c*/ 	.word	0x00000000
        /*0040*/ 	.short	0x0001
        /*0042*/ 	.short	0x0008
        /*0044*/ 	.byte	0x00, 0xf5, 0x21, 0x00


	//----- nvinfo : EIATTR_KPARAM_INFO
	.align		4
.L_257:
        /*0048*/ 	.byte	0x04, 0x17
        /*004a*/ 	.short	(.L_259 - .L_258)
.L_258:
        /*004c*/ 	.word	0x00000000
        /*0050*/ 	.short	0x0000
        /*0052*/ 	.short	0x0000
        /*0054*/ 	.byte	0x00, 0xf5, 0x21, 0x00


	//----- nvinfo : EIATTR_SPARSE_MMA_MASK
	.align		4
.L_259:
        /*0058*/ 	.byte	0x03, 0x50
        /*005a*/ 	.short	0x0000


	//----- nvinfo : EIATTR_MAXREG_COUNT
	.align		4
        /*005c*/ 	.byte	0x03, 0x1b
        /*005e*/ 	.short	0x00ff


	//----- nvinfo : EIATTR_MERCURY_ISA_VERSION
	.align		4
        /*0060*/ 	.byte	0x03, 0x5f
        /*0062*/ 	.short	0x0101


	//----- nvinfo : EIATTR_COOP_GROUP_MASK_REGIDS
	.align		4
        /*0064*/ 	.byte	0x04, 0x29
        /*0066*/ 	.short	(.L_261 - .L_260)


	//   ....[0]....
.L_260:
        /*0068*/ 	.word	0xffffffff


	//   ....[1]....
        /*006c*/ 	.word	0xffffffff


	//   ....[2]....
        /*0070*/ 	.word	0xffffffff


	//   ....[3]....
        /*0074*/ 	.word	0xffffffff


	//   ....[4]....
        /*0078*/ 	.word	0xffffffff


	//   ....[5]....
        /*007c*/ 	.word	0x05000011


	//   ....[6]....
        /*0080*/ 	.word	0x05000011


	//   ....[7]....
        /*0084*/ 	.word	0x05000011


	//   ....[8]....
        /*0088*/ 	.word	0x05000011


	//   ....[9]....
        /*008c*/ 	.word	0x05000011


	//----- nvinfo : EIATTR_COOP_GROUP_INSTR_OFFSETS
	.align		4
.L_261:
        /*0090*/ 	.byte	0x04, 0x28
        /*0092*/ 	.short	(.L_263 - .L_262)


	//   ....[0]....
.L_262:
        /*0094*/ 	.word	0x00000640


	//   ....[1]....
        /*0098*/ 	.word	0x00000660


	//   ....[2]....
        /*009c*/ 	.word	0x00000680


	//   ....[3]....
        /*00a0*/ 	.word	0x000006a0


	//   ....[4]....
        /*00a4*/ 	.word	0x000006c0


	//   ....[5]....
        /*00a8*/ 	.word	0x00000e40


	//   ....[6]....
        /*00ac*/ 	.word	0x00000ed0


	//   ....[7]....
        /*00b0*/ 	.word	0x00000f40


	//   ....[8]....
        /*00b4*/ 	.word	0x00000fb0


	//   ....[9]....
        /*00b8*/ 	.word	0x00001020


	//----- nvinfo : EIATTR_VRC_CTA_INIT_COUNT
	.align		4
.L_263:
        /*00bc*/ 	.byte	0x02, 0x4a
	.zero		1
	.zero		1


	//----- nvinfo : EIATTR_EXIT_INSTR_OFFSETS
	.align		4
        /*00c0*/ 	.byte	0x04, 0x1c
        /*00c2*/ 	.short	(.L_265 - .L_264)


	//   ....[0]....
.L_264:
        /*00c4*/ 	.word	0x00000080


	//   ....[1]....
        /*00c8*/ 	.word	0x00000dd0


	//----- nvinfo : EIATTR_CRS_STACK_SIZE
	.align		4
.L_265:
        /*00cc*/ 	.byte	0x04, 0x1e
        /*00ce*/ 	.short	(.L_267 - .L_266)
.L_266:
        /*00d0*/ 	.word	0x00000000


	//----- nvinfo : EIATTR_CBANK_PARAM_SIZE
	.align		4
.L_267:
        /*00d4*/ 	.byte	0x03, 0x19
        /*00d6*/ 	.short	0x0020


	//----- nvinfo : EIATTR_PARAM_CBANK
	.align		4
        /*00d8*/ 	.byte	0x04, 0x0a
        /*00da*/ 	.short	(.L_269 - .L_268)
	.align		4
.L_268:
        /*00dc*/ 	.word	index@(.nv.constant0._Z14rms_norm_floatILi32ELi32EEvPfS0_S0_ii)
        /*00e0*/ 	.short	0x0380
        /*00e2*/ 	.short	0x0020


	//----- nvinfo : EIATTR_SW_WAR
	.align		4
.L_269:
        /*00e4*/ 	.byte	0x04, 0x36
        /*00e6*/ 	.short	(.L_271 - .L_270)
.L_270:
        /*00e8*/ 	.word	0x00000008
.L_271:


//--------------------- .nv.info._Z14rms_norm_floatILi32ELi31EEvPfS0_S0_ii --------------------------
	.section	.nv.info._Z14rms_norm_floatILi32ELi31EEvPfS0_S0_ii,"",@"SHT_CUDA_INFO"
	.sectionflags	@""
	.align	4


	//----- nvinfo : EIATTR_CUDA_API_VERSION
	.align		4
        /*0000*/ 	.byte	0x04, 0x37
        /*0002*/ 	.short	(.L_273 - .L_272)
.L_272:
        /*0004*/ 	.word	0x00000082


	//----- nvinfo : EIATTR_KPARAM_INFO
	.align		4
.L_273:
        /*0008*/ 	.byte	0x04, 0x17
        /*000a*/ 	.short	(.L_275 - .L_274)
.L_274:
        /*000c*/ 	.word	0x00000000
        /*0010*/ 	.short	0x0004
        /*0012*/ 	.short	0x001c
        /*0014*/ 	.byte	0x00, 0xf0, 0x11, 0x00


	//----- nvinfo : EIATTR_KPARAM_INFO
	.align		4
.L_275:
        /*0018*/ 	.byte	0x04, 0x17
        /*001a*/ 	.short	(.L_277 - .L_276)
.L_276:
        /*001c*/ 	.word	0x00000000
        /*0020*/ 	.short	0x0003
        /*0022*/ 	.short	0x0018
        /*0024*/ 	.byte	0x00, 0xf0, 0x11, 0x00


	//----- nvinfo : EIATTR_KPARAM_INFO
	.align		4
.L_277:
        /*0028*/ 	.byte	0x04, 0x17
        /*002a*/ 	.short	(.L_279 - .L_278)
.L_278:
        /*002c*/ 	.word	0x00000000
        /*0030*/ 	.short	0x0002
        /*0032*/ 	.short	0x0010
        /*0034*/ 	.byte	0x00, 0xf5, 0x21, 0x00


	//----- nvinfo : EIATTR_KPARAM_INFO
	.align		4
.L_279:
        /*0038*/ 	.byte	0x04, 0x17
        /*003a*/ 	.short	(.L_281 - .L_280)
.L_280:
        /*003c*/ 	.word	0x00000000
        /*0040*/ 	.short	0x0001
        /*0042*/ 	.short	0x0008
        /*0044*/ 	.byte	0x00, 0xf5, 0x21, 0x00


	//----- nvinfo : EIATTR_KPARAM_INFO
	.align		4
.L_281:
        /*0048*/ 	.byte	0x04, 0x17
        /*004a*/ 	.short	(.L_283 - .L_282)
.L_282:
        /*004c*/ 	.word	0x00000000
        /*0050*/ 	.short	0x0000
        /*0052*/ 	.short	0x0000
        /*0054*/ 	.byte	0x00, 0xf5, 0x21, 0x00


	//----- nvinfo : EIATTR_SPARSE_MMA_MASK
	.align		4
.L_283:
        /*0058*/ 	.byte	0x03, 0x50
        /*005a*/ 	.short	0x0000


	//----- nvinfo : EIATTR_MAXREG_COUNT
	.align		4
        /*005c*/ 	.byte	0x03, 0x1b
        /*005e*/ 	.short	0x00ff


	//----- nvinfo : EIATTR_MERCURY_ISA_VERSION
	.align		4
        /*0060*/ 	.byte	0x03, 0x5f
        /*0062*/ 	.short	0x0101


	//----- nvinfo : EIATTR_COOP_GROUP_MASK_REGIDS
	.align		4
        /*0064*/ 	.byte	0x04, 0x29
        /*0066*/ 	.short	(.L_285 - .L_284)


	//   ....[0]....
.L_284:
        /*0068*/ 	.word	0xffffffff


	//   ....[1]....
        /*006c*/ 	.word	0xffffffff


	//   ....[2]....
        /*0070*/ 	.word	0xffffffff


	//   ....[3]....
        /*0074*/ 	.word	0xffffffff


	//   ....[4]....
        /*0078*/ 	.word	0xffffffff


	//   ....[5]....
        /*007c*/ 	.word	0x05000007


	//   ....[6]....
        /*0080*/ 	.word	0x05000007


	//   ....[7]....
        /*0084*/ 	.word	0x05000007


	//   ....[8]....
        /*0088*/ 	.word	0x05000007


	//   ....[9]....
        /*008c*/ 	.word	0x05000007


	//----- nvinfo : EIATTR_COOP_GROUP_INSTR_OFFSETS
	.align		4
.L_285:
        /*0090*/ 	.byte	0x04, 0x28
        /*0092*/ 	.short	(.L_287 - .L_286)


	//   ....[0]....
.L_286:
        /*0094*/ 	.word	0x00000650


	//   ....[1]....
        /*0098*/ 	.word	0x00000670


	//   ....[2]....
        /*009c*/ 	.word	0x00000690


	//   ....[3]....
        /*00a0*/ 	.word	0x000006b0


	//   ....[4]....
        /*00a4*/ 	.word	0x000006d0


	//   ....[5]....
        /*00a8*/ 	.word	0x00000ed0


	//   ....[6]....
        /*00ac*/ 	.word	0x00000f60


	//   ....[7]....
        /*00b0*/ 	.word	0x00000fd0


	//   ....[8]....
        /*00b4*/ 	.word	0x00001040


	//   ....[9]....
        /*00b8*/ 	.word	0x000010b0


	//----- nvinfo : EIATTR_VRC_CTA_INIT_COUNT
	.align		4
.L_287:
        /*00bc*/ 	.byte	0x02, 0x4a
	.zero		1
	.zero		1


	//----- nvinfo : EIATTR_EXIT_INSTR_OFFSETS
	.align		4
        /*00c0*/ 	.byte	0x04, 0x1c
        /*00c2*/ 	.short	(.L_289 - .L_288)


	//   ....[0]....
.L_288:
        /*00c4*/ 	.word	0x00000080


	//   ....[1]....
        /*00c8*/ 	.word	0x00000e60


	//----- nvinfo : EIATTR_CRS_STACK_SIZE
	.align		4
.L_289:
        /*00cc*/ 	.byte	0x04, 0x1e
        /*00ce*/ 	.short	(.L_291 - .L_290)
.L_290:
        /*00d0*/ 	.word	0x00000000


	//----- nvinfo : EIATTR_CBANK_PARAM_SIZE
	.align		4
.L_291:
        /*00d4*/ 	.byte	0x03, 0x19
        /*00d6*/ 	.short	0x0020


	//----- nvinfo : EIATTR_PARAM_CBANK
	.align		4
        /*00d8*/ 	.byte	0x04, 0x0a
        /*00da*/ 	.short	(.L_293 - .L_292)
	.align		4
.L_292:
        /*00dc*/ 	.word	index@(.nv.constant0._Z14rms_norm_floatILi32ELi31EEvPfS0_S0_ii)
        /*00e0*/ 	.short	0x0380
        /*00e2*/ 	.short	0x0020


	//----- nvinfo : EIATTR_SW_WAR
	.align		4
.L_293:
        /*00e4*/ 	.byte	0x04, 0x36
        /*00e6*/ 	.short	(.L_295 - .L_294)
.L_294:
        /*00e8*/ 	.word	0x00000008
.L_295:


//--------------------- .nv.info._Z14rms_norm_floatILi32ELi30EEvPfS0_S0_ii --------------------------
	.section	.nv.info._Z14rms_norm_floatILi32ELi30EEvPfS0_S0_ii,"",@"SHT_CUDA_INFO"
	.sectionflags	@""
	.align	4


	//----- nvinfo : EIATTR_CUDA_API_VERSION
	.align		4
        /*0000*/ 	.byte	0x04, 0x37
        /*0002*/ 	.short	(.L_297 - .L_296)
.L_296:
        /*0004*/ 	.word	0x00000082


	//----- nvinfo : EIATTR_KPARAM_INFO
	.align		4
.L_297:
        /*0008*/ 	.byte	0x04, 0x17
        /*000a*/ 	.short	(.L_299 - .L_298)
.L_298:
        /*000c*/ 	.word	0x00000000
        /*0010*/ 	.short	0x0004
        /*0012*/ 	.short	0x001c
        /*0014*/ 	.byte	0x00, 0xf0, 0x11, 0x00


	//----- nvinfo : EIATTR_KPARAM_INFO
	.align		4
.L_299:
        /*0018*/ 	.byte	0x04, 0x17
        /*001a*/ 	.short	(.L_301 - .L_300)
.L_300:
        /*001c*/ 	.word	0x00000000
        /*0020*/ 	.short	0x0003
        /*0022*/ 	.short	0x0018
        /*0024*/ 	.byte	0x00, 0xf0, 0x11, 0x00


	//----- nvinfo : EIATTR_KPARAM_INFO
	.align		4
.L_301:
        /*0028*/ 	.byte	0x04, 0x17
        /*002a*/ 	.short	(.L_303 - .L_302)
.L_302:
        /*002c*/ 	.word	0x00000000
        /*0030*/ 	.short	0x0002
        /*0032*/ 	.short	0x0010
        /*0034*/ 	.byte	0x00, 0xf5, 0x21, 0x00


	//----- nvinfo : EIATTR_KPARAM_INFO
	.align		4
.L_303:
        /*0038*/ 	.byte	0x04, 0x17
        /*003a*/ 	.short	(.L_305 - .L_304)
.L_304:
        /*003c*/ 	.word	0x00000000
        /*0040*/ 	.short	0x0001
        /*0042*/ 	.short	0x0008
        /*0044*/ 	.byte	0x00, 0xf5, 0x21, 0x00


	//----- nvinfo : EIATTR_KPARAM_INFO
	.align		4
.L_305:
        /*0048*/ 	.byte	0x04, 0x17
        /*004a*/ 	.short	(.L_307 - .L_306)
.L_306:
        /*004c*/ 	.word	0x00000000
        /*0050*/ 	.short	0x0000
        /*0052*/ 	.short	0x0000
        /*0054*/ 	.byte	0x00, 0xf5, 0x21, 0x00


	//----- nvinfo : EIATTR_SPARSE_MMA_MASK
	.align		4
.L_307:
        /*0058*/ 	.byte	0x03, 0x50
        /*005a*/ 	.short	0x0000


	//----- nvinfo : EIATTR_MAXREG_COUNT
	.align		4
        /*005c*/ 	.byte	0x03, 0x1b
        /*005e*/ 	.short	0x00ff


	//----- nvinfo : EIATTR_MERCURY_ISA_VERSION
	.align		4
        /*0060*/ 	.byte	0x03, 0x5f
        /*0062*/ 	.short	0x0101


	//----- nvinfo : EIATTR_COOP_GROUP_MASK_REGIDS
	.align		4
        /*0064*/ 	.byte	0x04, 0x29
        /*0066*/ 	.short	(.L_309 - .L_308)


	//   ....[0]....
.L_308:
        /*0068*/ 	.word	0xffffffff


	//   ....[1]....
        /*006c*/ 	.word	0xffffffff


	//   ....[2]....
        /*0070*/ 	.word	0xffffffff


	//   ....[3]....
        /*0074*/ 	.word	0xffffffff


	//   ....[4]....
        /*0078*/ 	.word	0xffffffff


	//   ....[5]....
        /*007c*/ 	.word	0x05000007


	//   ....[6]....
        /*0080*/ 	.word	0x05000007


	//   ....[7]....
        /*0084*/ 	.word	0x05000007


	//   ....[8]....
        /*0088*/ 	.word	0x05000007


	//   ....[9]....
        /*008c*/ 	.word	0x05000007


	//----- nvinfo : EIATTR_COOP_GROUP_INSTR_OFFSETS
	.align		4
.L_309:
        /*0090*/ 	.byte	0x04, 0x28
        /*0092*/ 	.short	(.L_311 - .L_310)


	//   ....[0]....
.L_310:
        /*0094*/ 	.word	0x00000650


	//   ....[1]....
        /*0098*/ 	.word	0x00000670


	//   ....[2]....
        /*009c*/ 	.word	0x00000690


	//   ....[3]....
        /*00a0*/ 	.word	0x000006b0


	//   ....[4]....
        /*00a4*/ 	.word	0x000006d0


	//   ....[5]....
        /*00a8*/ 	.word	0x00000e90


	//   ....[6]....
        /*00ac*/ 	.word	0x00000f20


	//   ....[7]....
        /*00b0*/ 	.word	0x00000f90


	//   ....[8]....
        /*00b4*/ 	.word	0x00001000


	//   ....[9]....
        /*00b8*/ 	.word	0x00001070


	//----- nvinfo : EIATTR_VRC_CTA_INIT_COUNT
	.align		4
.L_311:
        /*00bc*/ 	.byte	0x02, 0x4a
	.zero		1
	.zero		1


	//----- nvinfo : EIATTR_EXIT_INSTR_OFFSETS
	.align		4
        /*00c0*/ 	.byte	0x04, 0x1c
        /*00c2*/ 	.short	(.L_313 - .L_312)


	//   ....[0]....
.L_312:
        /*00c4*/ 	.word	0x00000080


	//   ....[1]....
        /*00c8*/ 	.word	0x00000e20


	//----- nvinfo : EIATTR_CRS_STACK_SIZE
	.align		4
.L_313:
        /*00cc*/ 	.byte	0x04, 0x1e
        /*00ce*/ 	.short	(.L_315 - .L_314)
.L_314:
        /*00d0*/ 	.word	0x00000000


	//----- nvinfo : EIATTR_CBANK_PARAM_SIZE
	.align		4
.L_315:
        /*00d4*/ 	.byte	0x03, 0x19
        /*00d6*/ 	.short	0x0020


	//----- nvinfo : EIATTR_PARAM_CBANK
	.align		4
        /*00d8*/ 	.byte	0x04, 0x0a
        /*00da*/ 	.short	(.L_317 - .L_316)
	.align		4
.L_316:
        /*00dc*/ 	.word	index@(.nv.constant0._Z14rms_norm_floatILi32ELi30EEvPfS0_S0_ii)
        /*00e0*/ 	.short	0x0380
        /*00e2*/ 	.short	0x0020


	//----- nvinfo : EIATTR_SW_WAR
	.align		4
.L_317:
        /*00e4*/ 	.byte	0x04, 0x36
        /*00e6*/ 	.short	(.L_319 - .L_318)
.L_318:
        /*00e8*/ 	.word	0x00000008
.L_319:


//--------------------- .nv.info._Z14rms_norm_floatILi32ELi29EEvPfS0_S0_ii --------------------------
	.section	.nv.info._Z14rms_norm_floatILi32ELi29EEvPfS0_S0_ii,"",@"SHT_CUDA_INFO"
	.sectionflags	@""
	.align	4


	//----- nvinfo : EIATTR_CUDA_API_VERSION
	.align		4
        /*0000*/ 	.byte	0x04, 0x37
        /*0002*/ 	.short	(.L_321 - .L_320)
.L_320:
        /*0004*/ 	.word	0x00000082


	//----- nvinfo : EIATTR_KPARAM_INFO
	.align		4
.L_321:
        /*0008*/ 	.byte	0x04, 0x17
        /*000a*/ 	.short	(.L_323 - .L_322)
.L_322:
        /*000c*/ 	.word	0x00000000
        /*0010*/ 	.short	0x0004
        /*0012*/ 	.short	0x001c
        /*0014*/ 	.byte	0x00, 0xf0, 0x11, 0x00


	//----- nvinfo : EIATTR_KPARAM_INFO
	.align		4
.L_323:
        /*0018*/ 	.byte	0x04, 0x17
        /*001a*/ 	.short	(.L_325 - .L_324)
.L_324:
        /*001c*/ 	.word	0x00000000
        /*0020*/ 	.short	0x0003
        /*0022*/ 	.short	0x0018
        /*0024*/ 	.byte	0x00, 0xf0, 0x11, 0x00


	//----- nvinfo : EIATTR_KPARAM_INFO
	.align		4
.L_325:
        /*0028*/ 	.byte	0x04, 0x17
        /*002a*/ 	.short	(.L_327 - .L_326)
.L_326:
        /*002c*/ 	.word	0x00000000
        /*0030*/ 	.short	0x0002
        /*0032*/ 	.short	0x0010
        /*0034*/ 	.byte	0x00, 0xf5, 0x21, 0x00


	//----- nvinfo : EIATTR_KPARAM_INFO
	.align		4
.L_327:
        /*0038*/ 	.byte	0x04, 0x17
        /*003a*/ 	.short	(.L_329 - .L_328)
.L_328:
        /*003c*/ 	.word	0x00000000
        /*0040*/ 	.short	0x0001
        /*0042*/ 	.short	0x0008
        /*0044*/ 	.byte	0x00, 0xf5, 0x21, 0x00


	//----- nvinfo : EIATTR_KPARAM_INFO
	.align		4
.L_329:
        /*0048*/ 	.byte	0x04, 0x17
        /*004a*/ 	.short	(.L_331 - .L_330)
.L_330:
        /*004c*/ 	.word	0x00000000
        /*0050*/ 	.short	0x0000
        /*0052*/ 	.short	0x0000
        /*0054*/ 	.byte	0x00, 0xf5, 0x21, 0x00


	//----- nvinfo : EIATTR_SPARSE_MMA_MASK
	.align		4
.L_331:
        /*0058*/ 	.byte	0x03, 0x50
        /*005a*/ 	.short	0x0000


	//----- nvinfo : EIATTR_MAXREG_COUNT
	.align		4
        /*005c*/ 	.byte	0x03, 0x1b
        /*005e*/ 	.short	0x00ff


	//----- nvinfo : EIATTR_MERCURY_ISA_VERSION
	.align		4
        /*0060*/ 	.byte	0x03, 0x5f
        /*0062*/ 	.short	0x0101


	//----- nvinfo : EIATTR_COOP_GROUP_MASK_REGIDS
	.align		4
        /*0064*/ 	.byte	0x04, 0x29
        /*0066*/ 	.short	(.L_333 - .L_332)


	//   ....[0]....
.L_332:
        /*0068*/ 	.word	0xffffffff


	//   ....[1]....
        /*006c*/ 	.word	0xffffffff


	//   ....[2]....
        /*0070*/ 	.word	0xffffffff


	//   ....[3]....
        /*0074*/ 	.word	0xffffffff


	//   ....[4]....
        /*0078*/ 	.word	0xffffffff


	//   ....[5]....
        /*007c*/ 	.word	0x05000007


	//   ....[6]....
        /*0080*/ 	.word	0x05000007


	//   ....[7]....
        /*0084*/ 	.word	0x05000007


	//   ....[8]....
        /*0088*/ 	.word	0x05000007


	//   ....[9]....
        /*008c*/ 	.word	0x05000007


	//----- nvinfo : EIATTR_COOP_GROUP_INSTR_OFFSETS
	.align		4
.L_333:
        /*0090*/ 	.byte	0x04, 0x28
        /*0092*/ 	.short	(.L_335 - .L_334)


	//   ....[0]....
.L_334:
        /*0094*/ 	.word	0x00000650


	//   ....[1]....
        /*0098*/ 	.word	0x00000670


	//   ....[2]....
        /*009c*/ 	.word	0x00000690


	//   ....[3]....
        /*00a0*/ 	.word	0x000006b0


	//   ....[4]....
        /*00a4*/ 	.word	0x000006d0


	//   ....[5]....
        /*00a8*/ 	.word	0x00000ed0


	//   ....[6]....
        /*00ac*/ 	.word	0x00000f60


	//   ....[7]....
        /*00b0*/ 	.word	0x00000fd0


	//   ....[8]....
        /*00b4*/ 	.word	0x00001040


	//   ....[9]....
        /*00b8*/ 	.word	0x000010b0


	//----- nvinfo : EIATTR_VRC_CTA_INIT_COUNT
	.align		4
.L_335:
        /*00bc*/ 	.byte	0x02, 0x4a
	.zero		1
	.zero		1


	//----- nvinfo : EIATTR_EXIT_INSTR_OFFSETS
	.align		4
        /*00c0*/ 	.byte	0x04, 0x1c
        /*00c2*/ 	.short	(.L_337 - .L_336)


	//   ....[0]....
.L_336:
        /*00c4*/ 	.word	0x00000080


	//   ....[1]....
        /*00c8*/ 	.word	0x00000e60


	//----- nvinfo : EIATTR_CRS_STACK_SIZE
	.align		4
.L_337:
        /*00cc*/ 	.byte	0x04, 0x1e
        /*00ce*/ 	.short	(.L_339 - .L_338)
.L_338:
        /*00d0*/ 	.word	0x00000000


	//----- nvinfo : EIATTR_CBANK_PARAM_SIZE
	.align		4
.L_339:
        /*00d4*/ 	.byte	0x03, 0x19
        /*00d6*/ 	.short	0x0020


	//----- nvinfo : EIATTR_PARAM_CBANK
	.align		4
        /*00d8*/ 	.byte	0x04, 0x0a
        /*00da*/ 	.short	(.L_341 - .L_340)
	.align		4
.L_340:
        /*00dc*/ 	.word	index@(.nv.constant0._Z14rms_norm_floatILi32ELi29EEvPfS0_S0_ii)
        /*00e0*/ 	.short	0x0380
        /*00e2*/ 	.short	0x0020


	//----- nvinfo : EIATTR_SW_WAR
	.align		4
.L_341:
        /*00e4*/ 	.byte	0x04, 0x36
        /*00e6*/ 	.short	(.L_343 - .L_342)
.L_342:
        /*00e8*/ 	.word	0x00000008
.L_343:


//--------------------- .nv.info._Z14rms_norm_floatILi32ELi28EEvPfS0_S0_ii --------------------------
	.section	.nv.info._Z14rms_norm_floatILi32ELi28EEvPfS0_S0_ii,"",@"SHT_CUDA_INFO"
	.sectionflags	@""
	.align	4


	//----- nvinfo : EIATTR_CUDA_API_VERSION
	.align		4
        /*0000*/ 	.byte	0x04, 0x37
        /*0002*/ 	.short	(.L_345 - .L_344)
.L_344:
        /*0004*/ 	.word	0x00000082


	//----- nvinfo : EIATTR_KPARAM_INFO
	.align		4
.L_345:
        /*0008*/ 	.byte	0x04, 0x17
        /*000a*/ 	.short	(.L_347 - .L_346)
.L_346:
        /*000c*/ 	.word	0x00000000
        /*0010*/ 	.short	0x0004
        /*0012*/ 	.short	0x001c
        /*0014*/ 	.byte	0x00, 0xf0, 0x11, 0x00


	//----- nvinfo : EIATTR_KPARAM_INFO
	.align		4
.L_347:
        /*0018*/ 	.byte	0x04, 0x17
        /*001a*/ 	.short	(.L_349 - .L_348)
.L_348:
        /*001c*/ 	.word	0x00000000
        /*0020*/ 	.short	0x0003
        /*0022*/ 	.short	0x0018
        /*0024*/ 	.byte	0x00, 0xf0, 0x11, 0x00


	//----- nvinfo : EIATTR_KPARAM_INFO
	.align		4
.L_349:
        /*0028*/ 	.byte	0x04, 0x17
        /*002a*/ 	.short	(.L_351 - .L_350)
.L_350:
        /*002c*/ 	.word	0x00000000
        /*0030*/ 	.short	0x0002
        /*0032*/ 	.short	0x0010
        /*0034*/ 	.byte	0x00, 0xf5, 0x21, 0x00


	//----- nvinfo : EIATTR_KPARAM_INFO
	.align		4
.L_351:
        /*0038*/ 	.byte	0x04, 0x17
        /*003a*/ 	.short	(.L_353 - .L_352)
.L_352:
        /*003c*/ 	.word	0x00000000
        /*0040*/ 	.short	0x0001
        /*0042*/ 	.short	0x0008
        /*0044*/ 	.byte	0x00, 0xf5, 0x21, 0x00


	//----- nvinfo : EIATTR_KPARAM_INFO
	.align		4
.L_353:
        /*0048*/ 	.byte	0x04, 0x17
        /*004a*/ 	.short	(.L_355 - .L_354)
.L_354:
        /*004c*/ 	.word	0x00000000
        /*0050*/ 	.short	0x0000
        /*0052*/ 	.short	0x0000
        /*0054*/ 	.byte	0x00, 0xf5, 0x21, 0x00


	//----- nvinfo : EIATTR_SPARSE_MMA_MASK
	.align		4
.L_355:
        /*0058*/ 	.byte	0x03, 0x50
        /*005a*/ 	.short	0x0000


	//----- nvinfo : EIATTR_MAXREG_COUNT
	.align		4
        /*005c*/ 	.byte	0x03, 0x1b
        /*005e*/ 	.short	0x00ff


	//----- nvinfo : EIATTR_MERCURY_ISA_VERSION
	.align		4
        /*0060*/ 	.byte	0x03, 0x5f
        /*0062*/ 	.short	0x0101


	//----- nvinfo : EIATTR_COOP_GROUP_MASK_REGIDS
	.align		4
        /*0064*/ 	.byte	0x04, 0x29
        /*0066*/ 	.short	(.L_357 - .L_356)


	//   ....[0]....
.L_356:
        /*0068*/ 	.word	0xffffffff


	//   ....[1]....
        /*006c*/ 	.word	0xffffffff


	//   ....[2]....
        /*0070*/ 	.word	0xffffffff


	//   ....[3]....
        /*0074*/ 	.word	0xffffffff


	//   ....[4]....
        /*0078*/ 	.word	0xffffffff


	//   ....[5]....
        /*007c*/ 	.word	0x05000011


	//   ....[6]....
        /*0080*/ 	.word	0x05000011


	//   ....[7]....
        /*0084*/ 	.word	0x05000011


	//   ....[8]....
        /*0088*/ 	.word	0x05000011


	//   ....[9]....
        /*008c*/ 	.word	0x05000011


	//----- nvinfo : EIATTR_COOP_GROUP_INSTR_OFFSETS
	.align		4
.L_357:
        /*0090*/ 	.byte	0x04, 0x28
        /*0092*/ 	.short	(.L_359 - .L_358)


	//   ....[0]....
.L_358:
        /*0094*/ 	.word	0x00000640


	//   ....[1]....
        /*0098*/ 	.word	0x00000660


	//   ....[2]....
        /*009c*/ 	.word	0x00000680


	//   ....[3]....
        /*00a0*/ 	.word	0x000006a0


	//   ....[4]....
        /*00a4*/ 	.word	0x000006c0


	//   ....[5]....
        /*00a8*/ 	.word	0x00000e40


	//   ....[6]....
        /*00ac*/ 	.word	0x00000ed0


	//   ....[7]....
        /*00b0*/ 	.word	0x00000f40


	//   ....[8]....
        /*00b4*/ 	.word	0x00000fb0


	//   ....[9]....
        /*00b8*/ 	.word	0x00001020


	//----- nvinfo : EIATTR_VRC_CTA_INIT_COUNT
	.align		4
.L_359:
        /*00bc*/ 	.byte	0x02, 0x4a
	.zero		1
	.zero		1


	//----- nvinfo : EIATTR_EXIT_INSTR_OFFSETS
	.align		4
        /*00c0*/ 	.byte	0x04, 0x1c
        /*00c2*/ 	.short	(.L_361 - .L_360)


	//   ....[0]....
.L_360:
        /*00c4*/ 	.word	0x00000080


	//   ....[1]....
        /*00c8*/ 	.word	0x00000dd0


	//----- nvinfo : EIATTR_CRS_STACK_SIZE
	.align		4
.L_361:
        /*00cc*/ 	.byte	0x04, 0x1e
        /*00ce*/ 	.short	(.L_363 - .L_362)
.L_362:
        /*00d0*/ 	.word	0x00000000


	//----- nvinfo : EIATTR_CBANK_PARAM_SIZE
	.align		4
.L_363:
        /*00d4*/ 	.byte	0x03, 0x19
        /*00d6*/ 	.short	0x0020


	//----- nvinfo : EIATTR_PARAM_CBANK
	.align		4
        /*00d8*/ 	.byte	0x04, 0x0a
        /*00da*/ 	.short	(.L_365 - .L_364)
	.align		4
.L_364:
        /*00dc*/ 	.word	index@(.nv.constant0._Z14rms_norm_floatILi32ELi28EEvPfS0_S0_ii)
        /*00e0*/ 	.short	0x0380
        /*00e2*/ 	.short	0x0020


	//----- nvinfo : EIATTR_SW_WAR
	.align		4
.L_365:
        /*00e4*/ 	.byte	0x04, 0x36
        /*00e6*/ 	.short	(.L_367 - .L_366)
.L_366:
        /*00e8*/ 	.word	0x00000008
.L_367:


//--------------------- .nv.info._Z14rms_norm_floatILi32ELi27EEvPfS0_S0_ii --------------------------
	.section	.nv.info._Z14rms_norm_floatILi32ELi27EEvPfS0_S0_ii,"",@"SHT_CUDA_INFO"
	.sectionflags	@""
	.align	4


	//----- nvinfo : EIATTR_CUDA_API_VERSION
	.align		4
        /*0000*/ 	.byte	0x04, 0x37
        /*0002*/ 	.short	(.L_369 - .L_368)
.L_368:
        /*0004*/ 	.word	0x00000082


	//----- nvinfo : EIATTR_KPARAM_INFO
	.align		4
.L_369:
        /*0008*/ 	.byte	0x04, 0x17
        /*000a*/ 	.short	(.L_371 - .L_370)
.L_370:
        /*000c*/ 	.word	0x00000000
        /*0010*/ 	.short	0x0004
        /*0012*/ 	.short	0x001c
        /*0014*/ 	.byte	0x00, 0xf0, 0x11, 0x00


	//----- nvinfo : EIATTR_KPARAM_INFO
	.align		4
.L_371:
        /*0018*/ 	.byte	0x04, 0x17
        /*001a*/ 	.short	(.L_373 - .L_372)
.L_372:
        /*001c*/ 	.word	0x00000000
        /*0020*/ 	.short	0x0003
        /*0022*/ 	.short	0x0018
        /*0024*/ 	.byte	0x00, 0xf0, 0x11, 0x00


	//----- nvinfo : EIATTR_KPARAM_INFO
	.align		4
.L_373:
        /*0028*/ 	.byte	0x04, 0x17
        /*002a*/ 	.short	(.L_375 - .L_374)
.L_374:
        /*002c*/ 	.word	0x00000000
        /*0030*/ 	.short	0x0002
        /*0032*/ 	.short	0x0010
        /*0034*/ 	.byte	0x00, 0xf5, 0x21, 0x00


	//----- nvinfo : EIATTR_KPARAM_INFO
	.align		4
.L_375:
        /*0038*/ 	.byte	0x04, 0x17
        /*003a*/ 	.short	(.L_377 - .L_376)
.L_376:
        /*003c*/ 	.word	0x00000000
        /*0040*/ 	.short	0x0001
        /*0042*/ 	.short	0x0008
        /*0044*/ 	.byte	0x00, 0xf5, 0x21, 0x00


	//----- nvinfo : EIATTR_KPARAM_INFO
	.align		4
.L_377:
        /*0048*/ 	.byte	0x04, 0x17
        /*004a*/ 	.short	(.L_379 - .L_378)
.L_378:
        /*004c*/ 	.word	0x00000000
        /*0050*/ 	.short	0x0000
        /*0052*/ 	.short	0x0000
        /*0054*/ 	.byte	0x00, 0xf5, 0x21, 0x00


	//----- nvinfo : EIATTR_SPARSE_MMA_MASK
	.align		4
.L_379:
        /*0058*/ 	.byte	0x03, 0x50
        /*005a*/ 	.short	0x0000


	//----- nvinfo : EIATTR_MAXREG_COUNT
	.align		4
        /*005c*/ 	.byte	0x03, 0x1b
        /*005e*/ 	.short	0x00ff


	//----- nvinfo : EIATTR_MERCURY_ISA_VERSION
	.align		4
        /*0060*/ 	.byte	0x03, 0x5f
        /*0062*/ 	.short	0x0101


	//----- nvinfo : EIATTR_COOP_GROUP_MASK_REGIDS
	.align		4
        /*0064*/ 	.byte	0x04, 0x29
        /*0066*/ 	.short	(.L_381 - .L_380)


	//   ....[0]....
.L_380:
        /*0068*/ 	.word	0xffffffff


	//   ....[1]....
        /*006c*/ 	.word	0xffffffff


	//   ....[2]....
        /*0070*/ 	.word	0xffffffff


	//   ....[3]....
        /*0074*/ 	.word	0xffffffff


	//   ....[4]....
        /*0078*/ 	.word	0xffffffff


	//   ....[5]....
        /*007c*/ 	.word	0x05000007


	//   ....[6]....
        /*0080*/ 	.word	0x05000007


	//   ....[7]....
        /*0084*/ 	.word	0x05000007


	//   ....[8]....
        /*0088*/ 	.word	0x05000007


	//   ....[9]....
        /*008c*/ 	.word	0x05000007


	//----- nvinfo : EIATTR_COOP_GROUP_INSTR_OFFSETS
	.align		4
.L_381:
        /*0090*/ 	.byte	0x04, 0x28
        /*0092*/ 	.short	(.L_383 - .L_382)


	//   ....[0]....
.L_382:
        /*0094*/ 	.word	0x00000650


	//   ....[1]....
        /*0098*/ 	.word	0x00000670


	//   ....[2]....
        /*009c*/ 	.word	0x00000690


	//   ....[3]....
        /*00a0*/ 	.word	0x000006b0


	//   ....[4]....
        /*00a4*/ 	.word	0x000006d0


	//   ....[5]....
        /*00a8*/ 	.word	0x00000ed0


	//   ....[6]....
        /*00ac*/ 	.word	0x00000f60


	//   ....[7]....
        /*00b0*/ 	.word	0x00000fd0


	//   ....[8]....
        /*00b4*/ 	.word	0x00001040


	//   ....[9]....
        /*00b8*/ 	.word	0x000010b0


	//----- nvinfo : EIATTR_VRC_CTA_INIT_COUNT
	.align		4
.L_383:
        /*00bc*/ 	.byte	0x02, 0x4a
	.zero		1
	.zero		1


	//----- nvinfo : EIATTR_EXIT_INSTR_OFFSETS
	.align		4
        /*00c0*/ 	.byte	0x04, 0x1c
        /*00c2*/ 	.short	(.L_385 - .L_384)


	//   ....[0]....
.L_384:
        /*00c4*/ 	.word	0x00000080


	//   ....[1]....
        /*00c8*/ 	.word	0x00000e60


	//----- nvinfo : EIATTR_CRS_STACK_SIZE
	.align		4
.L_385:
        /*00cc*/ 	.byte	0x04, 0x1e
        /*00ce*/ 	.short	(.L_387 - .L_386)
.L_386:
        /*00d0*/ 	.word	0x00000000


	//----- nvinfo : EIATTR_CBANK_PARAM_SIZE
	.align		4
.L_387:
        /*00d4*/ 	.byte	0x03, 0x19
        /*00d6*/ 	.short	0x0020


	//----- nvinfo : EIATTR_PARAM_CBANK
	.align		4
        /*00d8*/ 	.byte	0x04, 0x0a
        /*00da*/ 	.short	(.L_389 - .L_388)
	.align		4
.L_388:
        /*00dc*/ 	.word	index@(.nv.constant0._Z14rms_norm_floatILi32ELi27EEvPfS0_S0_ii)
        /*00e0*/ 	.short	0x0380
        /*00e2*/ 	.short	0x0020


	//----- nvinfo : EIATTR_SW_WAR
	.align		4
.L_389:
        /*00e4*/ 	.byte	0x04, 0x36
        /*00e6*/ 	.short	(.L_391 - .L_390)
.L_390:
        /*00e8*/ 	.word	0x00000008
.L_391:


//--------------------- .nv.info._Z14rms_norm_floatILi32ELi26EEvPfS0_S0_ii --------------------------
	.section	.nv.info._Z14rms_norm_floatILi32ELi26EEvPfS0_S0_ii,"",@"SHT_CUDA_INFO"
	.sectionflags	@""
	.align	4


	//----- nvinfo : EIATTR_CUDA_API_VERSION
	.align		4
        /*0000*/ 	.byte	0x04, 0x37
        /*0002*/ 	.short	(.L_393 - .L_392)
.L_392:
        /*0004*/ 	.word	0x00000082


	//----- nvinfo : EIATTR_KPARAM_INFO
	.align		4
.L_393:
        /*0008*/ 	.byte	0x04, 0x17
        /*000a*/ 	.short	(.L_395 - .L_394)
.L_394:
        /*000c*/ 	.word	0x00000000
        /*0010*/ 	.short	0x0004
        /*0012*/ 	.short	0x001c
        /*0014*/ 	.byte	0x00, 0xf0, 0x11, 0x00


	//----- nvinfo : EIATTR_KPARAM_INFO
	.align		4
.L_395:
        /*0018*/ 	.byte	0x04, 0x17
        /*001a*/ 	.short	(.L_397 - .L_396)
.L_396:
        /*001c*/ 	.word	0x00000000
        /*0020*/ 	.short	0x0003
        /*0022*/ 	.short	0x0018
        /*0024*/ 	.byte	0x00, 0xf0, 0x11, 0x00


	//----- nvinfo : EIATTR_KPARAM_INFO
	.align		4
.L_397:
        /*0028*/ 	.byte	0x04, 0x17
        /*002a*/ 	.short	(.L_399 - .L_398)
.L_398:
        /*002c*/ 	.word	0x00000000
        /*0030*/ 	.short	0x0002
        /*0032*/ 	.short	0x0010
        /*0034*/ 	.byte	0x00, 0xf5, 0x21, 0x00


	//----- nvinfo : EIATTR_KPARAM_INFO
	.align		4
.L_399:
        /*0038*/ 	.byte	0x04, 0x17
        /*003a*/ 	.short	(.L_401 - .L_400)
.L_400:
        /*003c*/ 	.word	0x00000000
        /*0040*/ 	.short	0x0001
        /*0042*/ 	.short	0x0008
        /*0044*/ 	.byte	0x00, 0xf5, 0x21, 0x00


	//----- nvinfo : EIATTR_KPARAM_INFO
	.align		4
.L_401:
        /*0048*/ 	.byte	0x04, 0x17
        /*004a*/ 	.short	(.L_403 - .L_402)
.L_402:
        /*004c*/ 	.word	0x00000000
        /*0050*/ 	.short	0x0000
        /*0052*/ 	.short	0x0000
        /*0054*/ 	.byte	0x00, 0xf5, 0x21, 0x00


	//----- nvinfo : EIATTR_SPARSE_MMA_MASK
	.align		4
.L_403:
        /*0058*/ 	.byte	0x03, 0x50
        /*005a*/ 	.short	0x0000


	//----- nvinfo : EIATTR_MAXREG_COUNT
	.align		4
        /*005c*/ 	.byte	0x03, 0x1b
        /*005e*/ 	.short	0x00ff


	//----- nvinfo : EIATTR_MERCURY_ISA_VERSION
	.align		4
        /*0060*/ 	.byte	0x03, 0x5f
        /*0062*/ 	.short	0x0101


	//----- nvinfo : EIATTR_COOP_GROUP_MASK_REGIDS
	.align		4
        /*0064*/ 	.byte	0x04, 0x29
        /*0066*/ 	.short	(.L_405 - .L_404)


	//   ....[0]....
.L_404:
        /*0068*/ 	.word	0xffffffff


	//   ....[1]....
        /*006c*/ 	.word	0xffffffff


	//   ....[2]....
        /*0070*/ 	.word	0xffffffff


	//   ....[3]....
        /*0074*/ 	.word	0xffffffff


	//   ....[4]....
        /*0078*/ 	.word	0xffffffff


	//   ....[5]....
        /*007c*/ 	.word	0x05000007


	//   ....[6]....
        /*0080*/ 	.word	0x05000007


	//   ....[7]....
        /*0084*/ 	.word	0x05000007


	//   ....[8]....
        /*0088*/ 	.word	0x05000007


	//   ....[9]....
        /*008c*/ 	.word	0x05000007


	//----- nvinfo : EIATTR_COOP_GROUP_INSTR_OFFSETS
	.align		4
.L_405:
        /*0090*/ 	.byte	0x04, 0x28
        /*0092*/ 	.short	(.L_407 - .L_406)


	//   ....[0]....
.L_406:
        /*0094*/ 	.word	0x00000650


	//   ....[1]....
        /*0098*/ 	.word	0x00000670


	//   ....[2]....
        /*009c*/ 	.word	0x00000690


	//   ....[3]....
        /*00a0*/ 	.word	0x000006b0


	//   ....[4]....
        /*00a4*/ 	.word	0x000006d0


	//   ....[5]....
        /*00a8*/ 	.word	0x00000e90


	//   ....[6]....
        /*00ac*/ 	.word	0x00000f20


	//   ....[7]....
        /*00b0*/ 	.word	0x00000f90


	//   ....[8]....
        /*00b4*/ 	.word	0x00001000


	//   ....[9]....
        /*00b8*/ 	.word	0x00001070


	//----- nvinfo : EIATTR_VRC_CTA_INIT_COUNT
	.align		4
.L_407:
        /*00bc*/ 	.byte	0x02, 0x4a
	.zero		1
	.zero		1


	//----- nvinfo : EIATTR_EXIT_INSTR_OFFSETS
	.align		4
        /*00c0*/ 	.byte	0x04, 0x1c
        /*00c2*/ 	.short	(.L_409 - .L_408)


	//   ....[0]....
.L_408:
        /*00c4*/ 	.word	0x00000080


	//   ....[1]....
        /*00c8*/ 	.word	0x00000e20


	//----- nvinfo : EIATTR_CRS_STACK_SIZE
	.align		4
.L_409:
        /*00cc*/ 	.byte	0x04, 0x1e
        /*00ce*/ 	.short	(.L_411 - .L_410)
.L_410:
        /*00d0*/ 	.word	0x00000000


	//----- nvinfo : EIATTR_CBANK_PARAM_SIZE
	.align		4
.L_411:
        /*00d4*/ 	.byte	0x03, 0x19
        /*00d6*/ 	.short	0x0020


	//----- nvinfo : EIATTR_PARAM_CBANK
	.align		4
        /*00d8*/ 	.byte	0x04, 0x0a
        /*00da*/ 	.short	(.L_413 - .L_412)
	.align		4
.L_412:
        /*00dc*/ 	.word	index@(.nv.constant0._Z14rms_norm_floatILi32ELi26EEvPfS0_S0_ii)
        /*00e0*/ 	.short	0x0380
        /*00e2*/ 	.short	0x0020


	//----- nvinfo : EIATTR_SW_WAR
	.align		4
.L_413:
        /*00e4*/ 	.byte	0x04, 0x36
        /*00e6*/ 	.short	(.L_415 - .L_414)
.L_414:
        /*00e8*/ 	.word	0x00000008
.L_415:


//--------------------- .nv.info._Z14rms_norm_floatILi32ELi25EEvPfS0_S0_ii --------------------------
	.section	.nv.info._Z14rms_norm_floatILi32ELi25EEvPfS0_S0_ii,"",@"SHT_CUDA_INFO"
	.sectionflags	@""
	.align	4


	//----- nvinfo : EIATTR_CUDA_API_VERSION
	.align		4
        /*0000*/ 	.byte	0x04, 0x37
        /*0002*/ 	.short	(.L_417 - .L_416)
.L_416:
        /*0004*/ 	.word	0x00000082


	//----- nvinfo : EIATTR_KPARAM_INFO
	.align		4
.L_417:
        /*0008*/ 	.byte	0x04, 0x17
        /*000a*/ 	.short	(.L_419 - .L_418)
.L_418:
        /*000c*/ 	.word	0x00000000
        /*0010*/ 	.short	0x0004
        /*0012*/ 	.short	0x001c
        /*0014*/ 	.byte	0x00, 0xf0, 0x11, 0x00


	//----- nvinfo : EIATTR_KPARAM_INFO
	.align		4
.L_419:
        /*0018*/ 	.byte	0x04, 0x17
        /*001a*/ 	.short	(.L_421 - .L_420)
.L_420:
        /*001c*/ 	.word	0x00000000
        /*0020*/ 	.short	0x0003
        /*0022*/ 	.short	0x0018
        /*0024*/ 	.byte	0x00, 0xf0, 0x11, 0x00


	//----- nvinfo : EIATTR_KPARAM_INFO
	.align		4
.L_421:
        /*0028*/ 	.byte	0x04, 0x17
        /*002a*/ 	.short	(.L_423 - .L_422)
.L_422:
        /*002c*/ 	.word	0x00000000
        /*0030*/ 	.short	0x0002
        /*0032*/ 	.short	0x0010
        /*0034*/ 	.byte	0x00, 0xf5, 0x21, 0x00


	//----- nvinfo : EIATTR_KPARAM_INFO
	.align		4
.L_423:
        /*0038*/ 	.byte	0x04, 0x17
        /*003a*/ 	.short	(.L_425 - .L_424)
.L_424:
        /*003c*/ 	.word	0x00000000
        /*0040*/ 	.short	0x0001
        /*0042*/ 	.short	0x0008
        /*0044*/ 	.byte	0x00, 0xf5, 0x21, 0x00


	//----- nvinfo : EIATTR_KPARAM_INFO
	.align		4
.L_425:
        /*0048*/ 	.byte	0x04, 0x17
        /*004a*/ 	.short	(.L_427 - .L_426)
.L_426:
        /*004c*/ 	.word	0x00000000
        /*0050*/ 	.short	0x0000
        /*0052*/ 	.short	0x0000
        /*0054*/ 	.byte	0x00, 0xf5, 0x21, 0x00


	//----- nvinfo : EIATTR_SPARSE_MMA_MASK
	.align		4
.L_427:
        /*0058*/ 	.byte	0x03, 0x50
        /*005a*/ 	.short	0x0000


	//----- nvinfo : EIATTR_MAXREG_COUNT
	.align		4
        /*005c*/ 	.byte	0x03, 0x1b
        /*005e*/ 	.short	0x00ff


	//----- nvinfo : EIATTR_MERCURY_ISA_VERSION
	.align		4
        /*0060*/ 	.byte	0x03, 0x5f
        /*0062*/ 	.short	0x0101


	//----- nvinfo : EIATTR_COOP_GROUP_MASK_REGIDS
	.align		4
        /*0064*/ 	.byte	0x04, 0x29
        /*0066*/ 	.short	(.L_429 - .L_428)


	//   ....[0]....
.L_428:
        /*0068*/ 	.word	0xffffffff


	//   ....[1]....
        /*006c*/ 	.word	0xffffffff


	//   ....[2]....
        /*0070*/ 	.word	0xffffffff


	//   ....[3]....
        /*0074*/ 	.word	0xffffffff


	//   ....[4]....
        /*0078*/ 	.word	0xffffffff


	//   ....[5]....
        /*007c*/ 	.word	0x05000007


	//   ....[6]....
        /*0080*/ 	.word	0x05000007


	//   ....[7]....
        /*0084*/ 	.word	0x05000007


	//   ....[8]....
        /*0088*/ 	.word	0x05000007


	//   ....[9]....
        /*008c*/ 	.word	0x05000007


	//----- nvinfo : EIATTR_COOP_GROUP_INSTR_OFFSETS
	.align		4
.L_429:
        /*0090*/ 	.byte	0x04, 0x28
        /*0092*/ 	.short	(.L_431 - .L_430)


	//   ....[0]....
.L_430:
        /*0094*/ 	.word	0x00000650


	//   ....[1]....
        /*0098*/ 	.word	0x00000670


	//   ....[2]....
        /*009c*/ 	.word	0x00000690


	//   ....[3]....
        /*00a0*/ 	.word	0x000006b0


	//   ....[4]....
        /*00a4*/ 	.word	0x000006d0


	//   ....[5]....
        /*00a8*/ 	.word	0x00000ed0


	//   ....[6]....
        /*00ac*/ 	.word	0x00000f60


	//   ....[7]....
        /*00b0*/ 	.word	0x00000fd0


	//   ....[8]....
        /*00b4*/ 	.word	0x00001040


	//   ....[9]....
        /*00b8*/ 	.word	0x000010b0


	//----- nvinfo : EIATTR_VRC_CTA_INIT_COUNT
	.align		4
.L_431:
        /*00bc*/ 	.byte	0x02, 0x4a
	.zero		1
	.zero		1


	//----- nvinfo : EIATTR_EXIT_INSTR_OFFSETS
	.align		4
        /*00c0*/ 	.byte	0x04, 0x1c
        /*00c2*/ 	.short	(.L_433 - .L_432)


	//   ....[0]....
.L_432:
        /*00c4*/ 	.word	0x00000080


	//   ....[1]....
        /*00c8*/ 	.word	0x00000e60


	//----- nvinfo : EIATTR_CRS_STACK_SIZE
	.align		4
.L_433:
        /*00cc*/ 	.byte	0x04, 0x1e
        /*00ce*/ 	.short	(.L_435 - .L_434)
.L_434:
        /*00d0*/ 	.word	0x00000000


	//----- nvinfo : EIATTR_CBANK_PARAM_SIZE
	.align		4
.L_435:
        /*00d4*/ 	.byte	0x03, 0x19
        /*00d6*/ 	.short	0x0020


	//----- nvinfo : EIATTR_PARAM_CBANK
	.align		4
        /*00d8*/ 	.byte	0x04, 0x0a
        /*00da*/ 	.short	(.L_437 - .L_436)
	.align		4
.L_436:
        /*00dc*/ 	.word	index@(.nv.constant0._Z14rms_norm_floatILi32ELi25EEvPfS0_S0_ii)
        /*00e0*/ 	.short	0x0380
        /*00e2*/ 	.short	0x0020


	//----- nvinfo : EIATTR_SW_WAR
	.align		4
.L_437:
        /*00e4*/ 	.byte	0x04, 0x36
        /*00e6*/ 	.short	(.L_439 - .L_438)
.L_438:
        /*00e8*/ 	.word	0x00000008
.L_439:


//--------------------- .nv.info._Z14rms_norm_floatILi32ELi24EEvPfS0_S0_ii --------------------------
	.section	.nv.info._Z14rms_norm_floatILi32ELi24EEvPfS0_S0_ii,"",@"SHT_CUDA_INFO"
	.sectionflags	@""
	.align	4


	//----- nvinfo : EIATTR_CUDA_API_VERSION
	.align		4
        /*0000*/ 	.byte	0x04, 0x37
        /*0002*/ 	.short	(.L_441 - .L_440)
.L_440:
        /*0004*/ 	.word	0x00000082


	//----- nvinfo : EIATTR_KPARAM_INFO
	.align		4
.L_441:
        /*0008*/ 	.byte	0x04, 0x17
        /*000a*/ 	.short	(.L_443 - .L_442)
.L_442:
        /*000c*/ 	.word	0x00000000
        /*0010*/ 	.short	0x0004
        /*0012*/ 	.short	0x001c
        /*0014*/ 	.byte	0x00, 0xf0, 0x11, 0x00


	//----- nvinfo : EIATTR_KPARAM_INFO
	.align		4
.L_443:
        /*0018*/ 	.byte	0x04, 0x17
        /*001a*/ 	.short	(.L_445 - .L_444)
.L_444:
        /*001c*/ 	.word	0x00000000
        /*0020*/ 	.short	0x0003
        /*0022*/ 	.short	0x0018
        /*0024*/ 	.byte	0x00, 0xf0, 0x11, 0x00


	//----- nvinfo : EIATTR_KPARAM_INFO
	.align		4
.L_445:
        /*0028*/ 	.byte	0x04, 0x17
        /*002a*/ 	.short	(.L_447 - .L_446)
.L_446:
        /*002c*/ 	.word	0x00000000
        /*0030*/ 	.short	0x0002
        /*0032*/ 	.short	0x0010
        /*0034*/ 	.byte	0x00, 0xf5, 0x21, 0x00


	//----- nvinfo : EIATTR_KPARAM_INFO
	.align		4
.L_447:
        /*0038*/ 	.byte	0x04, 0x17
        /*003a*/ 	.short	(.L_449 - .L_448)
.L_448:
        /*003c*/ 	.word	0x00000000
        /*0040*/ 	.short	0x0001
        /*0042*/ 	.short	0x0008
        /*0044*/ 	.byte	0x00, 0xf5, 0x21, 0x00


	//----- nvinfo : EIATTR_KPARAM_INFO
	.align		4
.L_449:
        /*0048*/ 	.byte	0x04, 0x17
        /*004a*/ 	.short	(.L_451 - .L_450)
.L_450:
        /*004c*/ 	.word	0x00000000
        /*0050*/ 	.short	0x0000
        /*0052*/ 	.short	0x0000
        /*0054*/ 	.byte	0x00, 0xf5, 0x21, 0x00


	//----- nvinfo : EIATTR_SPARSE_MMA_MASK
	.align		4
.L_451:
        /*0058*/ 	.byte	0x03, 0x50
        /*005a*/ 	.short	0x0000


	//----- nvinfo : EIATTR_MAXREG_COUNT
	.align		4
        /*005c*/ 	.byte	0x03, 0x1b
        /*005e*/ 	.short	0x00ff


	//----- nvinfo : EIATTR_MERCURY_ISA_VERSION
	.align		4
        /*0060*/ 	.byte	0x03, 0x5f
        /*0062*/ 	.short	0x0101


	//----- nvinfo : EIATTR_COOP_GROUP_MASK_REGIDS
	.align		4
        /*0064*/ 	.byte	0x04, 0x29
        /*0066*/ 	.short	(.L_453 - .L_452)


	//   ....[0]....
.L_452:
        /*0068*/ 	.word	0xffffffff


	//   ....[1]....
        /*006c*/ 	.word	0xffffffff


	//   ....[2]....
        /*0070*/ 	.word	0xffffffff


	//   ....[3]....
        /*0074*/ 	.word	0xffffffff


	//   ....[4]....
        /*0078*/ 	.word	0xffffffff


	//   ....[5]....
        /*007c*/ 	.word	0x05000011


	//   ....[6]....
        /*0080*/ 	.word	0x05000011


	//   ....[7]....
        /*0084*/ 	.word	0x05000011


	//   ....[8]....
        /*0088*/ 	.word	0x05000011


	//   ....[9]....
        /*008c*/ 	.word	0x05000011


	//----- nvinfo : EIATTR_COOP_GROUP_INSTR_OFFSETS
	.align		4
.L_453:
        /*0090*/ 	.byte	0x04, 0x28
        /*0092*/ 	.short	(.L_455 - .L_454)


	//   ....[0]....
.L_454:
        /*0094*/ 	.word	0x00000640


	//   ....[1]....
        /*0098*/ 	.word	0x00000660


	//   ....[2]....
        /*009c*/ 	.word	0x00000680


	//   ....[3]....
        /*00a0*/ 	.word	0x000006a0


	//   ....[4]....
        /*00a4*/ 	.word	0x000006c0


	//   ....[5]....
        /*00a8*/ 	.word	0x00000e40


	//   ....[6]....
        /*00ac*/ 	.word	0x00000ed0


	//   ....[7]....
        /*00b0*/ 	.word	0x00000f40


	//   ....[8]....
        /*00b4*/ 	.word	0x00000fb0


	//   ....[9]....
        /*00b8*/ 	.word	0x00001020


	//----- nvinfo : EIATTR_VRC_CTA_INIT_COUNT
	.align		4
.L_455:
        /*00bc*/ 	.byte	0x02, 0x4a
	.zero		1
	.zero		1


	//----- nvinfo : EIATTR_EXIT_INSTR_OFFSETS
	.align		4
        /*00c0*/ 	.byte	0x04, 0x1c
        /*00c2*/ 	.short	(.L_457 - .L_456)


	//   ....[0]....
.L_456:
        /*00c4*/ 	.word	0x00000080


	//   ....[1]....
        /*00c8*/ 	.word	0x00000dd0


	//----- nvinfo : EIATTR_CRS_STACK_SIZE
	.align		4
.L_457:
        /*00cc*/ 	.byte	0x04, 0x1e
        /*00ce*/ 	.short	(.L_459 - .L_458)
.L_458:
        /*00d0*/ 	.word	0x00000000


	//----- nvinfo : EIATTR_CBANK_PARAM_SIZE
	.align		4
.L_459:
        /*00d4*/ 	.byte	0x03, 0x19
        /*00d6*/ 	.short	0x0020


	//----- nvinfo : EIATTR_PARAM_CBANK
	.align		4
        /*00d8*/ 	.byte	0x04, 0x0a
        /*00da*/ 	.short	(.L_461 - .L_460)
	.align		4
.L_460:
        /*00dc*/ 	.word	index@(.nv.constant0._Z14rms_norm_floatILi32ELi24EEvPfS0_S0_ii)
        /*00e0*/ 	.short	0x0380
        /*00e2*/ 	.short	0x0020


	//----- nvinfo : EIATTR_SW_WAR
	.align		4
.L_461:
        /*00e4*/ 	.byte	0x04, 0x36
        /*00e6*/ 	.short	(.L_463 - .L_462)
.L_462:
        /*00e8*/ 	.word	0x00000008
.L_463:


//--------------------- .nv.info._Z14rms_norm_floatILi32ELi23EEvPfS0_S0_ii --------------------------
	.section	.nv.info._Z14rms_norm_floatILi32ELi23EEvPfS0_S0_ii,"",@"SHT_CUDA_INFO"
	.sectionflags	@""
	.align	4


	//----- nvinfo : EIATTR_CUDA_API_VERSION
	.align		4
        /*0000*/ 	.byte	0x04, 0x37
        /*0002*/ 	.short	(.L_465 - .L_464)
.L_464:
        /*0004*/ 	.word	0x00000082


	//----- nvinfo : EIATTR_KPARAM_INFO
	.align		4
.L_465:
        /*0008*/ 	.byte	0x04, 0x17
        /*000a*/ 	.short	(.L_467 - .L_466)
.L_466:
        /*000c*/ 	.word	0x00000000
        /*0010*/ 	.short	0x0004
        /*0012*/ 	.short	0x001c
        /*0014*/ 	.byte	0x00, 0xf0, 0x11, 0x00


	//----- nvinfo : EIATTR_KPARAM_INFO
	.align		4
.L_467:
        /*0018*/ 	.byte	0x04, 0x17
        /*001a*/ 	.short	(.L_469 - .L_468)
.L_468:
        /*001c*/ 	.word	0x00000000
        /*0020*/ 	.short	0x0003
        /*0022*/ 	.short	0x0018
        /*0024*/ 	.byte	0x00, 0xf0, 0x11, 0x00


	//----- nvinfo : EIATTR_KPARAM_INFO
	.align		4
.L_469:
        /*0028*/ 	.byte	0x04, 0x17
        /*002a*/ 	.short	(.L_471 - .L_470)
.L_470:
        /*002c*/ 	.word	0x00000000
        /*0030*/ 	.short	0x0002
        /*0032*/ 	.short	0x0010
        /*0034*/ 	.byte	0x00, 0xf5, 0x21, 0x00


	//----- nvinfo : EIATTR_KPARAM_INFO
	.align		4
.L_471:
        /*0038*/ 	.byte	0x04, 0x17
        /*003a*/ 	.short	(.L_473 - .L_472)
.L_472:
        /*003c*/ 	.word	0x00000000
        /*0040*/ 	.short	0x0001
        /*0042*/ 	.short	0x0008
        /*0044*/ 	.byte	0x00, 0xf5, 0x21, 0x00


	//----- nvinfo : EIATTR_KPARAM_INFO
	.align		4
.L_473:
        /*0048*/ 	.byte	0x04, 0x17
        /*004a*/ 	.short	(.L_475 - .L_474)
.L_474:
        /*004c*/ 	.word	0x00000000
        /*0050*/ 	.short	0x0000
        /*0052*/ 	.short	0x0000
        /*0054*/ 	.byte	0x00, 0xf5, 0x21, 0x00


	//----- nvinfo : EIATTR_SPARSE_MMA_MASK
	.align		4
.L_475:
        /*0058*/ 	.byte	0x03, 0x50
        /*005a*/ 	.short	0x0000


	//----- nvinfo : EIATTR_MAXREG_COUNT
	.align		4
        /*005c*/ 	.byte	0x03, 0x1b
        /*005e*/ 	.short	0x00ff


	//----- nvinfo : EIATTR_MERCURY_ISA_VERSION
	.align		4
        /*0060*/ 	.byte	0x03, 0x5f
        /*0062*/ 	.short	0x0101


	//----- nvinfo : EIATTR_COOP_GROUP_MASK_REGIDS
	.align		4
        /*0064*/ 	.byte	0x04, 0x29
        /*0066*/ 	.short	(.L_477 - .L_476)


	//   ....[0]....
.L_476:
        /*0068*/ 	.word	0xffffffff


	//   ....[1]....
        /*006c*/ 	.word	0xffffffff


	//   ....[2]....
        /*0070*/ 	.word	0xffffffff


	//   ....[3]....
        /*0074*/ 	.word	0xffffffff


	//   ....[4]....
        /*0078*/ 	.word	0xffffffff


	//   ....[5]....
        /*007c*/ 	.word	0x05000007


	//   ....[6]....
        /*0080*/ 	.word	0x05000007


	//   ....[7]....
        /*0084*/ 	.word	0x05000007


	//   ....[8]....
        /*0088*/ 	.word	0x05000007


	//   ....[9]....
        /*008c*/ 	.word	0x05000007


	//----- nvinfo : EIATTR_COOP_GROUP_INSTR_OFFSETS
	.align		4
.L_477:
        /*0090*/ 	.byte	0x04, 0x28
        /*0092*/ 	.short	(.L_479 - .L_478)


	//   ....[0]....
.L_478:
        /*0094*/ 	.word	0x00000650


	//   ....[1]....
        /*0098*/ 	.word	0x00000670


	//   ....[2]....
        /*009c*/ 	.word	0x00000690


	//   ....[3]....
        /*00a0*/ 	.word	0x000006b0


	//   ....[4]....
        /*00a4*/ 	.word	0x000006d0


	//   ....[5]....
        /*00a8*/ 	.word	0x00000ed0


	//   ....[6]....
        /*00ac*/ 	.word	0x00000f60


	//   ....[7]....
        /*00b0*/ 	.word	0x00000fd0


	//   ....[8]....
        /*00b4*/ 	.word	0x00001040


	//   ....[9]....
        /*00b8*/ 	.word	0x000010b0


	//----- nvinfo : EIATTR_VRC_CTA_INIT_COUNT
	.align		4
.L_479:
        /*00bc*/ 	.byte	0x02, 0x4a
	.zero		1
	.zero		1


	//----- nvinfo : EIATTR_EXIT_INSTR_OFFSETS
	.align		4
        /*00c0*/ 	.byte	0x04, 0x1c
        /*00c2*/ 	.short	(.L_481 - .L_480)


	//   ....[0]....
.L_480:
        /*00c4*/ 	.word	0x00000080


	//   ....[1]....
        /*00c8*/ 	.word	0x00000e60


	//----- nvinfo : EIATTR_CRS_STACK_SIZE
	.align		4
.L_481:
        /*00cc*/ 	.byte	0x04, 0x1e
        /*00ce*/ 	.short	(.L_483 - .L_482)
.L_482:
        /*00d0*/ 	.word	0x00000000


	//----- nvinfo : EIATTR_CBANK_PARAM_SIZE
	.align		4
.L_483:
        /*00d4*/ 	.byte	0x03, 0x19
        /*00d6*/ 	.short	0x0020


	//----- nvinfo : EIATTR_PARAM_CBANK
	.align		4
        /*00d8*/ 	.byte	0x04, 0x0a
        /*00da*/ 	.short	(.L_485 - .L_484)
	.align		4
.L_484:
        /*00dc*/ 	.word	index@(.nv.constant0._Z14rms_norm_floatILi32ELi23EEvPfS0_S0_ii)
        /*00e0*/ 	.short	0x0380
        /*00e2*/ 	.short	0x0020


	//----- nvinfo : EIATTR_SW_WAR
	.align		4
.L_485:
        /*00e4*/ 	.byte	0x04, 0x36
        /*00e6*/ 	.short	(.L_487 - .L_486)
.L_486:
        /*00e8*/ 	.word	0x00000008
.L_487:


//--------------------- .nv.info._Z14rms_norm_floatILi32ELi22EEvPfS0_S0_ii --------------------------
	.section	.nv.info._Z14rms_norm_floatILi32ELi22EEvPfS0_S0_ii,"",@"SHT_CUDA_INFO"
	.sectionflags	@""
	.align	4


	//----- nvinfo : EIATTR_CUDA_API_VERSION
	.align		4
        /*0000*/ 	.byte	0x04, 0x37
        /*0002*/ 	.short	(.L_489 - .L_488)
.L_488:
        /*0004*/ 	.word	0x00000082


	//----- nvinfo : EIATTR_KPARAM_INFO
	.align		4
.L_489:
        /*0008*/ 	.byte	0x04, 0x17
        /*000a*/ 	.short	(.L_491 - .L_490)
.L_490:
        /*000c*/ 	.word	0x00000000
        /*0010*/ 	.short	0x0004
        /*0012*/ 	.short	0x001c
        /*0014*/ 	.byte	0x00, 0xf0, 0x11, 0x00


	//----- nvinfo : EIATTR_KPARAM_INFO
	.align		4
.L_491:
        /*0018*/ 	.byte	0x04, 0x17
        /*001a*/ 	.short	(.L_493 - .L_492)
.L_492:
        /*001c*/ 	.word	0x00000000
        /*0020*/ 	.short	0x0003
        /*0022*/ 	.short	0x0018
        /*0024*/ 	.byte	0x00, 0xf0, 0x11, 0x00


	//----- nvinfo : EIATTR_KPARAM_INFO
	.align		4
.L_493:
        /*0028*/ 	.byte	0x04, 0x17
        /*002a*/ 	.short	(.L_495 - .L_494)
.L_494:
        /*002c*/ 	.word	0x00000000
        /*0030*/ 	.short	0x0002
        /*0032*/ 	.short	0x0010
        /*0034*/ 	.byte	0x00, 0xf5, 0x21, 0x00


	//----- nvinfo : EIATTR_KPARAM_INFO
	.align		4
.L_495:
        /*0038*/ 	.byte	0x04, 0x17
        /*003a*/ 	.short	(.L_497 - .L_496)
.L_496:
        /*003c*/ 	.word	0x00000000
        /*0040*/ 	.short	0x0001
        /*0042*/ 	.short	0x0008
        /*0044*/ 	.byte	0x00, 0xf5, 0x21, 0x00


	//----- nvinfo : EIATTR_KPARAM_INFO
	.align		4
.L_497:
        /*0048*/ 	.byte	0x04, 0x17
        /*004a*/ 	.short	(.L_499 - .L_498)
.L_498:
        /*004c*/ 	.word	0x00000000
        /*0050*/ 	.short	0x0000
        /*0052*/ 	.short	0x0000
        /*0054*/ 	.byte	0x00, 0xf5, 0x21, 0x00


	//----- nvinfo : EIATTR_SPARSE_MMA_MASK
	.align		4
.L_499:
        /*0058*/ 	.byte	0x03, 0x50
        /*005a*/ 	.short	0x0000


	//----- nvinfo : EIATTR_MAXREG_COUNT
	.align		4
        /*005c*/ 	.byte	0x03, 0x1b
        /*005e*/ 	.short	0x00ff


	//----- nvinfo : EIATTR_MERCURY_ISA_VERSION
	.align		4
        /*0060*/ 	.byte	0x03, 0x5f
        /*0062*/ 	.short	0x0101


	//----- nvinfo : EIATTR_COOP_GROUP_MASK_REGIDS
	.align		4
        /*0064*/ 	.byte	0x04, 0x29
        /*0066*/ 	.short	(.L_501 - .L_500)


	//   ....[0]....
.L_500:
        /*0068*/ 	.word	0xffffffff


	//   ....[1]....
        /*006c*/ 	.word	0xffffffff


	//   ....[2]....
        /*0070*/ 	.word	0xffffffff


	//   ....[3]....
        /*0074*/ 	.word	0xffffffff


	//   ....[4]....
        /*0078*/ 	.word	0xffffffff


	//   ....[5]....
        /*007c*/ 	.word	0x05000007


	//   ....[6]....
        /*0080*/ 	.word	0x05000007


	//   ....[7]....
        /*0084*/ 	.word	0x05000007


	//   ....[8]....
        /*0088*/ 	.word	0x05000007


	//   ....[9]....
        /*008c*/ 	.word	0x05000007


	//----- nvinfo : EIATTR_COOP_GROUP_INSTR_OFFSETS
	.align		4
.L_501:
        /*0090*/ 	.byte	0x04, 0x28
        /*0092*/ 	.short	(.L_503 - .L_502)


	//   ....[0]....
.L_502:
        /*0094*/ 	.word	0x00000650


	//   ....[1]....
        /*0098*/ 	.word	0x00000670


	//   ....[2]....
        /*009c*/ 	.word	0x00000690


	//   ....[3]....
        /*00a0*/ 	.word	0x000006b0


	//   ....[4]....
        /*00a4*/ 	.word	0x000006d0


	//   ....[5]....
        /*00a8*/ 	.word	0x00000e90


	//   ....[6]....
        /*00ac*/ 	.word	0x00000f20


	//   ....[7]....
        /*00b0*/ 	.word	0x00000f90


	//   ....[8]....
        /*00b4*/ 	.word	0x00001000


	//   ....[9]....
        /*00b8*/ 	.word	0x00001070


	//----- nvinfo : EIATTR_VRC_CTA_INIT_COUNT
	.align		4
.L_503:
        /*00bc*/ 	.byte	0x02, 0x4a
	.zero		1
	.zero		1


	//----- nvinfo : EIATTR_EXIT_INSTR_OFFSETS
	.align		4
        /*00c0*/ 	.byte	0x04, 0x1c
        /*00c2*/ 	.short	(.L_505 - .L_504)


	//   ....[0]....
.L_504:
        /*00c4*/ 	.word	0x00000080


	//   ....[1]....
        /*00c8*/ 	.word	0x00000e20


	//----- nvinfo : EIATTR_CRS_STACK_SIZE
	.align		4
.L_505:
        /*00cc*/ 	.byte	0x04, 0x1e
        /*00ce*/ 	.short	(.L_507 - .L_506)
.L_506:
        /*00d0*/ 	.word	0x00000000


	//----- nvinfo : EIATTR_CBANK_PARAM_SIZE
	.align		4
.L_507:
        /*00d4*/ 	.byte	0x03, 0x19
        /*00d6*/ 	.short	0x0020


	//----- nvinfo : EIATTR_PARAM_CBANK
	.align		4
        /*00d8*/ 	.byte	0x04, 0x0a
        /*00da*/ 	.short	(.L_509 - .L_508)
	.align		4
.L_508:
        /*00dc*/ 	.word	index@(.nv.constant0._Z14rms_norm_floatILi32ELi22EEvPfS0_S0_ii)
        /*00e0*/ 	.short	0x0380
        /*00e2*/ 	.short	0x0020


	//----- nvinfo : EIATTR_SW_WAR
	.align		4
.L_509:
        /*00e4*/ 	.byte	0x04, 0x36
        /*00e6*/ 	.short	(.L_511 - .L_510)
.L_510:
        /*00e8*/ 	.word	0x00000008
.L_511:


//--------------------- .nv.info._Z14rms_norm_floatILi32ELi21EEvPfS0_S0_ii --------------------------
	.section	.nv.info._Z14rms_norm_floatILi32ELi21EEvPfS0_S0_ii,"",@"SHT_CUDA_INFO"
	.sectionflags	@""
	.align	4


	//----- nvinfo : EIATTR_CUDA_API_VERSION
	.align		4
        /*0000*/ 	.byte	0x04, 0x37
        /*0002*/ 	.short	(.L_513 - .L_512)
.L_512:
        /*0004*/ 	.word	0x00000082


	//----- nvinfo : EIATTR_KPARAM_INFO
	.align		4
.L_513:
        /*0008*/ 	.byte	0x04, 0x17
        /*000a*/ 	.short	(.L_515 - .L_514)
.L_514:
        /*000c*/ 	.word	0x00000000
        /*0010*/ 	.short	0x0004
        /*0012*/ 	.short	0x001c
        /*0014*/ 	.byte	0x00, 0xf0, 0x11, 0x00


	//----- nvinfo : EIATTR_KPARAM_INFO
	.align		4
.L_515:
        /*0018*/ 	.byte	0x04, 0x17
        /*001a*/ 	.short	(.L_517 - .L_516)
.L_516:
        /*001c*/ 	.word	0x00000000
        /*0020*/ 	.short	0x0003
        /*0022*/ 	.short	0x0018
        /*0024*/ 	.byte	0x00, 0xf0, 0x11, 0x00


	//----- nvinfo : EIATTR_KPARAM_INFO
	.align		4
.L_517:
        /*0028*/ 	.byte	0x04, 0x17
        /*002a*/ 	.short	(.L_519 - .L_518)
.L_518:
        /*002c*/ 	.word	0x00000000
        /*0030*/ 	.short	0x0002
        /*0032*/ 	.short	0x0010
        /*0034*/ 	.byte	0x00, 0xf5, 0x21, 0x00


	//----- nvinfo : EIATTR_KPARAM_INFO
	.align		4
.L_519:
        /*0038*/ 	.byte	0x04, 0x17
        /*003a*/ 	.short	(.L_521 - .L_520)
.L_520:
        /*003c*/ 	.word	0x00000000
        /*0040*/ 	.short	0x0001
        /*0042*/ 	.short	0x0008
        /*0044*/ 	.byte	0x00, 0xf5, 0x21, 0x00


	//----- nvinfo : EIATTR_KPARAM_INFO
	.align		4
.L_521:
        /*0048*/ 	.byte	0x04, 0x17
        /*004a*/ 	.short	(.L_523 - .L_522)
.L_522:
        /*004c*/ 	.word	0x00000000
        /*0050*/ 	.short	0x0000
        /*0052*/ 	.short	0x0000
        /*0054*/ 	.byte	0x00, 0xf5, 0x21, 0x00


	//----- nvinfo : EIATTR_SPARSE_MMA_MASK
	.align		4
.L_523:
        /*0058*/ 	.byte	0x03, 0x50
        /*005a*/ 	.short	0x0000


	//----- nvinfo : EIATTR_MAXREG_COUNT
	.align		4
        /*005c*/ 	.byte	0x03, 0x1b
        /*005e*/ 	.short	0x00ff


	//----- nvinfo : EIATTR_MERCURY_ISA_VERSION
	.align		4
        /*0060*/ 	.byte	0x03, 0x5f
        /*0062*/ 	.short	0x0101


	//----- nvinfo : EIATTR_COOP_GROUP_MASK_REGIDS
	.align		4
        /*0064*/ 	.byte	0x04, 0x29
        /*0066*/ 	.short	(.L_525 - .L_524)


	//   ....[0]....
.L_524:
        /*0068*/ 	.word	0xffffffff


	//   ....[1]....
        /*006c*/ 	.word	0xffffffff


	//   ....[2]....
        /*0070*/ 	.word	0xffffffff


	//   ....[3]....
        /*0074*/ 	.word	0xffffffff


	//   ....[4]....
        /*0078*/ 	.word	0xffffffff


	//   ....[5]....
        /*007c*/ 	.word	0x05000007


	//   ....[6]....
        /*0080*/ 	.word	0x05000007


	//   ....[7]....
        /*0084*/ 	.word	0x05000007


	//   ....[8]....
        /*0088*/ 	.word	0x05000007


	//   ....[9]....
        /*008c*/ 	.word	0x05000007


	//----- nvinfo : EIATTR_COOP_GROUP_INSTR_OFFSETS
	.align		4
.L_525:
        /*0090*/ 	.byte	0x04, 0x28
        /*0092*/ 	.short	(.L_527 - .L_526)


	//   ....[0]....
.L_526:
        /*0094*/ 	.word	0x00000650


	//   ....[1]....
        /*0098*/ 	.word	0x00000670


	//   ....[2]....
        /*009c*/ 	.word	0x00000690


	//   ....[3]....
        /*00a0*/ 	.word	0x000006b0


	//   ....[4]....
        /*00a4*/ 	.word	0x000006d0


	//   ....[5]....
        /*00a8*/ 	.word	0x00000ed0


	//   ....[6]....
        /*00ac*/ 	.word	0x00000f60


	//   ....[7]....
        /*00b0*/ 	.word	0x00000fd0


	//   ....[8]....
        /*00b4*/ 	.word	0x00001040


	//   ....[9]....
        /*00b8*/ 	.word	0x000010b0


	//----- nvinfo : EIATTR_VRC_CTA_INIT_COUNT
	.align		4
.L_527:
        /*00bc*/ 	.byte	0x02, 0x4a
	.zero		1
	.zero		1


	//----- nvinfo : EIATTR_EXIT_INSTR_OFFSETS
	.align		4
        /*00c0*/ 	.byte	0x04, 0x1c
        /*00c2*/ 	.short	(.L_529 - .L_528)


	//   ....[0]....
.L_528:
        /*00c4*/ 	.word	0x00000080


	//   ....[1]....
        /*00c8*/ 	.word	0x00000e60


	//----- nvinfo : EIATTR_CRS_STACK_SIZE
	.align		4
.L_529:
        /*00cc*/ 	.byte	0x04, 0x1e
        /*00ce*/ 	.short	(.L_531 - .L_530)
.L_530:
        /*00d0*/ 	.word	0x00000000


	//----- nvinfo : EIATTR_CBANK_PARAM_SIZE
	.align		4
.L_531:
        /*00d4*/ 	.byte	0x03, 0x19
        /*00d6*/ 	.short	0x0020


	//----- nvinfo : EIATTR_PARAM_CBANK
	.align		4
        /*00d8*/ 	.byte	0x04, 0x0a
        /*00da*/ 	.short	(.L_533 - .L_532)
	.align		4
.L_532:
        /*00dc*/ 	.word	index@(.nv.constant0._Z14rms_norm_floatILi32ELi21EEvPfS0_S0_ii)
        /*00e0*/ 	.short	0x0380
        /*00e2*/ 	.short	0x0020


	//----- nvinfo : EIATTR_SW_WAR
	.align		4
.L_533:
        /*00e4*/ 	.byte	0x04, 0x36
        /*00e6*/ 	.short	(.L_535 - .L_534)
.L_534:
        /*00e8*/ 	.word	0x00000008
.L_535:


//--------------------- .nv.info._Z14rms_norm_floatILi32ELi20EEvPfS0_S0_ii --------------------------
	.section	.nv.info._Z14rms_norm_floatILi32ELi20EEvPfS0_S0_ii,"",@"SHT_CUDA_INFO"
	.sectionflags	@""
	.align	4


	//----- nvinfo : EIATTR_CUDA_API_VERSION
	.align		4
        /*0000*/ 	.byte	0x04, 0x37
        /*0002*/ 	.short	(.L_537 - .L_536)
.L_536:
        /*0004*/ 	.word	0x00000082


	//----- nvinfo : EIATTR_KPARAM_INFO
	.align		4
.L_537:
        /*0008*/ 	.byte	0x04, 0x17
        /*000a*/ 	.short	(.L_539 - .L_538)
.L_538:
        /*000c*/ 	.word	0x00000000
        /*0010*/ 	.short	0x0004
        /*0012*/ 	.short	0x001c
        /*0014*/ 	.byte	0x00, 0xf0, 0x11, 0x00


	//----- nvinfo : EIATTR_KPARAM_INFO
	.align		4
.L_539:
        /*0018*/ 	.byte	0x04, 0x17
        /*001a*/ 	.short	(.L_541 - .L_540)
.L_540:
        /*001c*/ 	.word	0x00000000
        /*0020*/ 	.short	0x0003
        /*0022*/ 	.short	0x0018
        /*0024*/ 	.byte	0x00, 0xf0, 0x11, 0x00


	//----- nvinfo : EIATTR_KPARAM_INFO
	.align		4
.L_541:
        /*0028*/ 	.byte	0x04, 0x17
        /*002a*/ 	.short	(.L_543 - .L_542)
.L_542:
        /*002c*/ 	.word	0x00000000
        /*0030*/ 	.short	0x0002
        /*0032*/ 	.short	0x0010
        /*0034*/ 	.byte	0x00, 0xf5, 0x21, 0x00


	//----- nvinfo : EIATTR_KPARAM_INFO
	.align		4
.L_543:
        /*0038*/ 	.byte	0x04, 0x17
        /*003a*/ 	.short	(.L_545 - .L_544)
.L_544:
        /*003c*/ 	.word	0x00000000
        /*0040*/ 	.short	0x0001
        /*0042*/ 	.short	0x0008
        /*0044*/ 	.byte	0x00, 0xf5, 0x21, 0x00


	//----- nvinfo : EIATTR_KPARAM_INFO
	.align		4
.L_545:
        /*0048*/ 	.byte	0x04, 0x17
        /*004a*/ 	.short	(.L_547 - .L_546)
.L_546:
        /*004c*/ 	.word	0x00000000
        /*0050*/ 	.short	0x0000
        /*0052*/ 	.short	0x0000
        /*0054*/ 	.byte	0x00, 0xf5, 0x21, 0x00


	//----- nvinfo : EIATTR_SPARSE_MMA_MASK
	.align		4
.L_547:
        /*0058*/ 	.byte	0x03, 0x50
        /*005a*/ 	.short	0x0000


	//----- nvinfo : EIATTR_MAXREG_COUNT
	.align		4
        /*005c*/ 	.byte	0x03, 0x1b
        /*005e*/ 	.short	0x00ff


	//----- nvinfo : EIATTR_MERCURY_ISA_VERSION
	.align		4
        /*0060*/ 	.byte	0x03, 0x5f
        /*0062*/ 	.short	0x0101


	//----- nvinfo : EIATTR_COOP_GROUP_MASK_REGIDS
	.align		4
        /*0064*/ 	.byte	0x04, 0x29
        /*0066*/ 	.short	(.L_549 - .L_548)


	//   ....[0]....
.L_548:
        /*0068*/ 	.word	0xffffffff


	//   ....[1]....
        /*006c*/ 	.word	0xffffffff


	//   ....[2]....
        /*0070*/ 	.word	0xffffffff


	//   ....[3]....
        /*0074*/ 	.word	0xffffffff


	//   ....[4]....
        /*0078*/ 	.word	0xffffffff


	//   ....[5]....
        /*007c*/ 	.word	0x05000011


	//   ....[6]....
        /*0080*/ 	.word	0x05000011


	//   ....[7]....
        /*0084*/ 	.word	0x05000011


	//   ....[8]....
        /*0088*/ 	.word	0x05000011


	//   ....[9]....
        /*008c*/ 	.word	0x05000011


	//----- nvinfo : EIATTR_COOP_GROUP_INSTR_OFFSETS
	.align		4
.L_549:
        /*0090*/ 	.byte	0x04, 0x28
        /*0092*/ 	.short	(.L_551 - .L_550)


	//   ....[0]....
.L_550:
        /*0094*/ 	.word	0x00000640


	//   ....[1]....
        /*0098*/ 	.word	0x00000660


	//   ....[2]....
        /*009c*/ 	.word	0x00000680


	//   ....[3]....
        /*00a0*/ 	.word	0x000006a0


	//   ....[4]....
        /*00a4*/ 	.word	0x000006c0


	//   ....[5]....
        /*00a8*/ 	.word	0x00000e40


	//   ....[6]....
        /*00ac*/ 	.word	0x00000ed0


	//   ....[7]....
        /*00b0*/ 	.word	0x00000f40


	//   ....[8]....
        /*00b4*/ 	.word	0x00000fb0


	//   ....[9]....
        /*00b8*/ 	.word	0x00001020


	//----- nvinfo : EIATTR_VRC_CTA_INIT_COUNT
	.align		4
.L_551:
        /*00bc*/ 	.byte	0x02, 0x4a
	.zero		1
	.zero		1


	//----- nvinfo : EIATTR_EXIT_INSTR_OFFSETS
	.align		4
        /*00c0*/ 	.byte	0x04, 0x1c
        /*00c2*/ 	.short	(.L_553 - .L_552)


	//   ....[0]....
.L_552:
        /*00c4*/ 	.word	0x00000080


	//   ....[1]....
        /*00c8*/ 	.word	0x00000dd0


	//----- nvinfo : EIATTR_CRS_STACK_SIZE
	.align		4
.L_553:
        /*00cc*/ 	.byte	0x04, 0x1e
        /*00ce*/ 	.short	(.L_555 - .L_554)
.L_554:
        /*00d0*/ 	.word	0x00000000


	//----- nvinfo : EIATTR_CBANK_PARAM_SIZE
	.align		4
.L_555:
        /*00d4*/ 	.byte	0x03, 0x19
        /*00d6*/ 	.short	0x0020


	//----- nvinfo : EIATTR_PARAM_CBANK
	.align		4
        /*00d8*/ 	.byte	0x04, 0x0a
        /*00da*/ 	.short	(.L_557 - .L_556)
	.align		4
.L_556:
        /*00dc*/ 	.word	index@(.nv.constant0._Z14rms_norm_floatILi32ELi20EEvPfS0_S0_ii)
        /*00e0*/ 	.short	0x0380
        /*00e2*/ 	.short	0x0020


	//----- nvinfo : EIATTR_SW_WAR
	.align		4
.L_557:
        /*00e4*/ 	.byte	0x04, 0x36
        /*00e6*/ 	.short	(.L_559 - .L_558)
.L_558:
        /*00e8*/ 	.word	0x00000008
.L_559:


//--------------------- .nv.info._Z14rms_norm_floatILi32ELi19EEvPfS0_S0_ii --------------------------
	.section	.nv.info._Z14rms_norm_floatILi32ELi19EEvPfS0_S0_ii,"",@"SHT_CUDA_INFO"
	.sectionflags	@""
	.align	4


	//----- nvinfo : EIATTR_CUDA_API_VERSION
	.align		4
        /*0000*/ 	.byte	0x04, 0x37
        /*0002*/ 	.short	(.L_561 - .L_560)
.L_560:
        /*0004*/ 	.word	0x00000082


	//----- nvinfo : EIATTR_KPARAM_INFO
	.align		4
.L_561:
        /*0008*/ 	.byte	0x04, 0x17
        /*000a*/ 	.short	(.L_563 - .L_562)
.L_562:
        /*000c*/ 	.word	0x00000000
        /*0010*/ 	.short	0x0004
        /*0012*/ 	.short	0x001c
        /*0014*/ 	.byte	0x00, 0xf0, 0x11, 0x00


	//----- nvinfo : EIATTR_KPARAM_INFO
	.align		4
.L_563:
        /*0018*/ 	.byte	0x04, 0x17
        /*001a*/ 	.short	(.L_565 - .L_564)
.L_564:
        /*001c*/ 	.word	0x00000000
        /*0020*/ 	.short	0x0003
        /*0022*/ 	.short	0x0018
        /*0024*/ 	.byte	0x00, 0xf0, 0x11, 0x00


	//----- nvinfo : EIATTR_KPARAM_INFO
	.align		4
.L_565:
        /*0028*/ 	.byte	0x04, 0x17
        /*002a*/ 	.short	(.L_567 - .L_566)
.L_566:
        /*002c*/ 	.word	0x00000000
        /*0030*/ 	.short	0x0002
        /*0032*/ 	.short	0x0010
        /*0034*/ 	.byte	0x00, 0xf5, 0x21, 0x00


	//----- nvinfo : EIATTR_KPARAM_INFO
	.align		4
.L_567:
        /*0038*/ 	.byte	0x04, 0x17
        /*003a*/ 	.short	(.L_569 - .L_568)
.L_568:
        /*003c*/ 	.word	0x00000000
        /*0040*/ 	.short	0x0001
        /*0042*/ 	.short	0x0008
        /*0044*/ 	.byte	0x00, 0xf5, 0x21, 0x00


	//----- nvinfo : EIATTR_KPARAM_INFO
	.align		4
.L_569:
        /*0048*/ 	.byte	0x04, 0x17
        /*004a*/ 	.short	(.L_571 - .L_570)
.L_570:
        /*004c*/ 	.word	0x00000000
        /*0050*/ 	.short	0x0000
        /*0052*/ 	.short	0x0000
        /*0054*/ 	.byte	0x00, 0xf5, 0x21, 0x00


	//----- nvinfo : EIATTR_SPARSE_MMA_MASK
	.align		4
.L_571:
        /*0058*/ 	.byte	0x03, 0x50
        /*005a*/ 	.short	0x0000


	//----- nvinfo : EIATTR_MAXREG_COUNT
	.align		4
        /*005c*/ 	.byte	0x03, 0x1b
        /*005e*/ 	.short	0x00ff


	//----- nvinfo : EIATTR_MERCURY_ISA_VERSION
	.align		4
        /*0060*/ 	.byte	0x03, 0x5f
        /*0062*/ 	.short	0x0101


	//----- nvinfo : EIATTR_COOP_GROUP_MASK_REGIDS
	.align		4
        /*0064*/ 	.byte	0x04, 0x29
        /*0066*/ 	.short	(.L_573 - .L_572)


	//   ....[0]....
.L_572:
        /*0068*/ 	.word	0xffffffff


	//   ....[1]....
        /*006c*/ 	.word	0xffffffff


	//   ....[2]....
        /*0070*/ 	.word	0xffffffff


	//   ....[3]....
        /*0074*/ 	.word	0xffffffff


	//   ....[4]....
        /*0078*/ 	.word	0xffffffff


	//   ....[5]....
        /*007c*/ 	.word	0x05000007


	//   ....[6]....
        /*0080*/ 	.word	0x05000007


	//   ....[7]....
        /*0084*/ 	.word	0x05000007


	//   ....[8]....
        /*0088*/ 	.word	0x05000007


	//   ....[9]....
        /*008c*/ 	.word	0x05000007


	//----- nvinfo : EIATTR_COOP_GROUP_INSTR_OFFSETS
	.align		4
.L_573:
        /*0090*/ 	.byte	0x04, 0x28
        /*0092*/ 	.short	(.L_575 - .L_574)


	//   ....[0]....
.L_574:
        /*0094*/ 	.word	0x00000650


	//   ....[1]....
        /*0098*/ 	.word	0x00000670


	//   ....[2]....
        /*009c*/ 	.word	0x00000690


	//   ....[3]....
        /*00a0*/ 	.word	0x000006b0


	//   ....[4]....
        /*00a4*/ 	.word	0x000006d0


	//   ....[5]....
        /*00a8*/ 	.word	0x00000ed0


	//   ....[6]....
        /*00ac*/ 	.word	0x00000f60


	//   ....[7]....
        /*00b0*/ 	.word	0x00000fd0


	//   ....[8]....
        /*00b4*/ 	.word	0x00001040


	//   ....[9]....
        /*00b8*/ 	.word	0x000010b0


	//----- nvinfo : EIATTR_VRC_CTA_INIT_COUNT
	.align		4
.L_575:
        /*00bc*/ 	.byte	0x02, 0x4a
	.zero		1
	.zero		1


	//----- nvinfo : EIATTR_EXIT_INSTR_OFFSETS
	.align		4
        /*00c0*/ 	.byte	0x04, 0x1c
        /*00c2*/ 	.short	(.L_577 - .L_576)


	//   ....[0]....
.L_576:
        /*00c4*/ 	.word	0x00000080


	//   ....[1]....
        /*00c8*/ 	.word	0x00000e60


	//----- nvinfo : EIATTR_CRS_STACK_SIZE
	.align		4
.L_577:
        /*00cc*/ 	.byte	0x04, 0x1e
        /*00ce*/ 	.short	(.L_579 - .L_578)
.L_578:
        /*00d0*/ 	.word	0x00000000


	//----- nvinfo : EIATTR_CBANK_PARAM_SIZE
	.align		4
.L_579:
        /*00d4*/ 	.byte	0x03, 0x19
        /*00d6*/ 	.short	0x0020


	//----- nvinfo : EIATTR_PARAM_CBANK
	.align		4
        /*00d8*/ 	.byte	0x04, 0x0a
        /*00da*/ 	.short	(.L_581 - .L_580)
	.align		4
.L_580:
        /*00dc*/ 	.word	index@(.nv.constant0._Z14rms_norm_floatILi32ELi19EEvPfS0_S0_ii)
        /*00e0*/ 	.short	0x0380
        /*00e2*/ 	.short	0x0020


	//----- nvinfo : EIATTR_SW_WAR
	.align		4
.L_581:
        /*00e4*/ 	.byte	0x04, 0x36
        /*00e6*/ 	.short	(.L_583 - .L_582)
.L_582:
        /*00e8*/ 	.word	0x00000008
.L_583:


//--------------------- .nv.info._Z14rms_norm_floatILi32ELi18EEvPfS0_S0_ii --------------------------
	.section	.nv.info._Z14rms_norm_floatILi32ELi18EEvPfS0_S0_ii,"",@"SHT_CUDA_INFO"
	.sectionflags	@""
	.align	4


	//----- nvinfo : EIATTR_CUDA_API_VERSION
	.align		4
        /*0000*/ 	.byte	0x04, 0x37
        /*0002*/ 	.short	(.L_585 - .L_584)
.L_584:
        /*0004*/ 	.word	0x00000082


	//----- nvinfo : EIATTR_KPARAM_INFO
	.align		4
.L_585:
        /*0008*/ 	.byte	0x04, 0x17
        /*000a*/ 	.short	(.L_587 - .L_586)
.L_586:
        /*000c*/ 	.word	0x00000000
        /*0010*/ 	.short	0x0004
        /*0012*/ 	.short	0x001c
        /*0014*/ 	.byte	0x00, 0xf0, 0x11, 0x00


	//----- nvinfo : EIATTR_KPARAM_INFO
	.align		4
.L_587:
        /*0018*/ 	.byte	0x04, 0x17
        /*001a*/ 	.short	(.L_589 - .L_588)
.L_588:
        /*001c*/ 	.word	0x00000000
        /*0020*/ 	.short	0x0003
        /*0022*/ 	.short	0x0018
        /*0024*/ 	.byte	0x00, 0xf0, 0x11, 0x00


	//----- nvinfo : EIATTR_KPARAM_INFO
	.align		4
.L_589:
        /*0028*/ 	.byte	0x04, 0x17
        /*002a*/ 	.short	(.L_591 - .L_590)
.L_590:
        /*002c*/ 	.word	0x00000000
        /*0030*/ 	.short	0x0002
        /*0032*/ 	.short	0x0010
        /*0034*/ 	.byte	0x00, 0xf5, 0x21, 0x00


	//----- nvinfo : EIATTR_KPARAM_INFO
	.align		4
.L_591:
        /*0038*/ 	.byte	0x04, 0x17
        /*003a*/ 	.short	(.L_593 - .L_592)
.L_592:
        /*003c*/ 	.word	0x00000000
        /*0040*/ 	.short	0x0001
        /*0042*/ 	.short	0x0008
        /*0044*/ 	.byte	0x00, 0xf5, 0x21, 0x00


	//----- nvinfo : EIATTR_KPARAM_INFO
	.align		4
.L_593:
        /*0048*/ 	.byte	0x04, 0x17
        /*004a*/ 	.short	(.L_595 - .L_594)
.L_594:
        /*004c*/ 	.word	0x00000000
        /*0050*/ 	.short	0x0000
        /*0052*/ 	.short	0x0000
        /*0054*/ 	.byte	0x00, 0xf5, 0x21, 0x00


	//----- nvinfo : EIATTR_SPARSE_MMA_MASK
	.align		4
.L_595:
        /*0058*/ 	.byte	0x03, 0x50
        /*005a*/ 	.short	0x0000


	//----- nvinfo : EIATTR_MAXREG_COUNT
	.align		4
        /*005c*/ 	.byte	0x03, 0x1b
        /*005e*/ 	.short	0x00ff


	//----- nvinfo : EIATTR_MERCURY_ISA_VERSION
	.align		4
        /*0060*/ 	.byte	0x03, 0x5f
        /*0062*/ 	.short	0x0101


	//----- nvinfo : EIATTR_COOP_GROUP_MASK_REGIDS
	.align		4
        /*0064*/ 	.byte	0x04, 0x29
        /*0066*/ 	.short	(.L_597 - .L_596)


	//   ....[0]....
.L_596:
        /*0068*/ 	.word	0xffffffff


	//   ....[1]....
        /*006c*/ 	.word	0xffffffff


	//   ....[2]....
        /*0070*/ 	.word	0xffffffff


	//   ....[3]....
        /*0074*/ 	.word	0xffffffff


	//   ....[4]....
        /*0078*/ 	.word	0xffffffff


	//   ....[5]....
        /*007c*/ 	.word	0x05000007


	//   ....[6]....
        /*0080*/ 	.word	0x05000007


	//   ....[7]....
        /*0084*/ 	.word	0x05000007


	//   ....[8]....
        /*0088*/ 	.word	0x05000007


	//   ....[9]....
        /*008c*/ 	.word	0x05000007


	//----- nvinfo : EIATTR_COOP_GROUP_INSTR_OFFSETS
	.align		4
.L_597:
        /*0090*/ 	.byte	0x04, 0x28
        /*0092*/ 	.short	(.L_599 - .L_598)


	//   ....[0]....
.L_598:
        /*0094*/ 	.word	0x00000650


	//   ....[1]....
        /*0098*/ 	.word	0x00000670


	//   ....[2]....
        /*009c*/ 	.word	0x00000690


	//   ....[3]....
        /*00a0*/ 	.word	0x000006b0


	//   ....[4]....
        /*00a4*/ 	.word	0x000006d0


	//   ....[5]....
        /*00a8*/ 	.word	0x00000e90


	//   ....[6]....
        /*00ac*/ 	.word	0x00000f20


	//   ....[7]....
        /*00b0*/ 	.word	0x00000f90


	//   ....[8]....
        /*00b4*/ 	.word	0x00001000


	//   ....[9]....
        /*00b8*/ 	.word	0x00001070


	//----- nvinfo : EIATTR_VRC_CTA_INIT_COUNT
	.align		4
.L_599:
        /*00bc*/ 	.byte	0x02, 0x4a
	.zero		1
	.zero		1


	//----- nvinfo : EIATTR_EXIT_INSTR_OFFSETS
	.align		4
        /*00c0*/ 	.byte	0x04, 0x1c
        /*00c2*/ 	.short	(.L_601 - .L_600)


	//   ....[0]....
.L_600:
        /*00c4*/ 	.word	0x00000080


	//   ....[1]....
        /*00c8*/ 	.word	0x00000e20


	//----- nvinfo : EIATTR_CRS_STACK_SIZE
	.align		4
.L_601:
        /*00cc*/ 	.byte	0x04, 0x1e
        /*00ce*/ 	.short	(.L_603 - .L_602)
.L_602:
        /*00d0*/ 	.word	0x00000000


	//----- nvinfo : EIATTR_CBANK_PARAM_SIZE
	.align		4
.L_603:
        /*00d4*/ 	.byte	0x03, 0x19
        /*00d6*/ 	.short	0x0020


	//----- nvinfo : EIATTR_PARAM_CBANK
	.align		4
        /*00d8*/ 	.byte	0x04, 0x0a
        /*00da*/ 	.short	(.L_605 - .L_604)
	.align		4
.L_604:
        /*00dc*/ 	.word	index@(.nv.constant0._Z14rms_norm_floatILi32ELi18EEvPfS0_S0_ii)
        /*00e0*/ 	.short	0x0380
        /*00e2*/ 	.short	0x0020


	//----- nvinfo : EIATTR_SW_WAR
	.align		4
.L_605:
        /*00e4*/ 	.byte	0x04, 0x36
        /*00e6*/ 	.short	(.L_607 - .L_606)
.L_606:
        /*00e8*/ 	.word	0x00000008
.L_607:


//--------------------- .nv.info._Z14rms_norm_floatILi32ELi17EEvPfS0_S0_ii --------------------------
	.section	.nv.info._Z14rms_norm_floatILi32ELi17EEvPfS0_S0_ii,"",@"SHT_CUDA_INFO"
	.sectionflags	@""
	.align	4


	//----- nvinfo : EIATTR_CUDA_API_VERSION
	.align		4
        /*0000*/ 	.byte	0x04, 0x37
        /*0002*/ 	.short	(.L_609 - .L_608)
.L_608:
        /*0004*/ 	.word	0x00000082


	//----- nvinfo : EIATTR_KPARAM_INFO
	.align		4
.L_609:
        /*0008*/ 	.byte	0x04, 0x17
        /*000a*/ 	.short	(.L_611 - .L_610)
.L_610:
        /*000c*/ 	.word	0x00000000
        /*0010*/ 	.short	0x0004
        /*0012*/ 	.short	0x001c
        /*0014*/ 	.byte	0x00, 0xf0, 0x11, 0x00


	//----- nvinfo : EIATTR_KPARAM_INFO
	.align		4
.L_611:
        /*0018*/ 	.byte	0x04, 0x17
        /*001a*/ 	.short	(.L_613 - .L_612)
.L_612:
        /*001c*/ 	.word	0x00000000
        /*0020*/ 	.short	0x0003
        /*0022*/ 	.short	0x0018
        /*0024*/ 	.byte	0x00, 0xf0, 0x11, 0x00


	//----- nvinfo : EIATTR_KPARAM_INFO
	.align		4
.L_613:
        /*0028*/ 	.byte	0x04, 0x17
        /*002a*/ 	.short	(.L_615 - .L_614)
.L_614:
        /*002c*/ 	.word	0x00000000
        /*0030*/ 	.short	0x0002
        /*0032*/ 	.short	0x0010
        /*0034*/ 	.byte	0x00, 0xf5, 0x21, 0x00


	//----- nvinfo : EIATTR_KPARAM_INFO
	.align		4
.L_615:
        /*0038*/ 	.byte	0x04, 0x17
        /*003a*/ 	.short	(.L_617 - .L_616)
.L_616:
        /*003c*/ 	.word	0x00000000
        /*0040*/ 	.short	0x0001
        /*0042*/ 	.short	0x0008
        /*0044*/ 	.byte	0x00, 0xf5, 0x21, 0x00


	//----- nvinfo : EIATTR_KPARAM_INFO
	.align		4
.L_617:
        /*0048*/ 	.byte	0x04, 0x17
        /*004a*/ 	.short	(.L_619 - .L_618)
.L_618:
        /*004c*/ 	.word	0x00000000
        /*0050*/ 	.short	0x0000
        /*0052*/ 	.short	0x0000
        /*0054*/ 	.byte	0x00, 0xf5, 0x21, 0x00


	//----- nvinfo : EIATTR_SPARSE_MMA_MASK
	.align		4
.L_619:
        /*0058*/ 	.byte	0x03, 0x50
        /*005a*/ 	.short	0x0000


	//----- nvinfo : EIATTR_MAXREG_COUNT
	.align		4
        /*005c*/ 	.byte	0x03, 0x1b
        /*005e*/ 	.short	0x00ff


	//----- nvinfo : EIATTR_MERCURY_ISA_VERSION
	.align		4
        /*0060*/ 	.byte	0x03, 0x5f
        /*0062*/ 	.short	0x0101


	//----- nvinfo : EIATTR_COOP_GROUP_MASK_REGIDS
	.align		4
        /*0064*/ 	.byte	0x04, 0x29
        /*0066*/ 	.short	(.L_621 - .L_620)


	//   ....[0]....
.L_620:
        /*0068*/ 	.word	0xffffffff


	//   ....[1]....
        /*006c*/ 	.word	0xffffffff


	//   ....[2]....
        /*0070*/ 	.word	0xffffffff


	//   ....[3]....
        /*0074*/ 	.word	0xffffffff


	//   ....[4]....
        /*0078*/ 	.word	0xffffffff


	//   ....[5]....
        /*007c*/ 	.word	0x05000007


	//   ....[6]....
        /*0080*/ 	.word	0x05000007


	//   ....[7]....
        /*0084*/ 	.word	0x05000007


	//   ....[8]....
        /*0088*/ 	.word	0x05000007


	//   ....[9]....
        /*008c*/ 	.word	0x05000007


	//----- nvinfo : EIATTR_COOP_GROUP_INSTR_OFFSETS
	.align		4
.L_621:
        /*0090*/ 	.byte	0x04, 0x28
        /*0092*/ 	.short	(.L_623 - .L_622)


	//   ....[0]....
.L_622:
        /*0094*/ 	.word	0x00000650


	//   ....[1]....
        /*0098*/ 	.word	0x00000670


	//   ....[2]....
        /*009c*/ 	.word	0x00000690


	//   ....[3]....
        /*00a0*/ 	.word	0x000006b0


	//   ....[4]....
        /*00a4*/ 	.word	0x000006d0


	//   ....[5]....
        /*00a8*/ 	.word	0x00000ed0


	//   ....[6]....
        /*00ac*/ 	.word	0x00000f60


	//   ....[7]....
        /*00b0*/ 	.word	0x00000fd0


	//   ....[8]....
        /*00b4*/ 	.word	0x00001040


	//   ....[9]....
        /*00b8*/ 	.word	0x000010b0


	//----- nvinfo : EIATTR_VRC_CTA_INIT_COUNT
	.align		4
.L_623:
        /*00bc*/ 	.byte	0x02, 0x4a
	.zero		1
	.zero		1


	//----- nvinfo : EIATTR_EXIT_INSTR_OFFSETS
	.align		4
        /*00c0*/ 	.byte	0x04, 0x1c
        /*00c2*/ 	.short	(.L_625 - .L_624)


	//   ....[0]....
.L_624:
        /*00c4*/ 	.word	0x00000080


	//   ....[1]....
        /*00c8*/ 	.word	0x00000e60


	//----- nvinfo : EIATTR_CRS_STACK_SIZE
	.align		4
.L_625:
        /*00cc*/ 	.byte	0x04, 0x1e
        /*00ce*/ 	.short	(.L_627 - .L_626)
.L_626:
        /*00d0*/ 	.word	0x00000000


	//----- nvinfo : EIATTR_CBANK_PARAM_SIZE
	.align		4
.L_627:
        /*00d4*/ 	.byte	0x03, 0x19
        /*00d6*/ 	.short	0x0020


	//----- nvinfo : EIATTR_PARAM_CBANK
	.align		4
        /*00d8*/ 	.byte	0x04, 0x0a
        /*00da*/ 	.short	(.L_629 - .L_628)
	.align		4
.L_628:
        /*00dc*/ 	.word	index@(.nv.constant0._Z14rms_norm_floatILi32ELi17EEvPfS0_S0_ii)
        /*00e0*/ 	.short	0x0380
        /*00e2*/ 	.short	0x0020


	//----- nvinfo : EIATTR_SW_WAR
	.align		4
.L_629:
        /*00e4*/ 	.byte	0x04, 0x36
        /*00e6*/ 	.short	(.L_631 - .L_630)
.L_630:
        /*00e8*/ 	.word	0x00000008
.L_631:


//--------------------- .nv.info._Z14rms_norm_floatILi32ELi16EEvPfS0_S0_ii --------------------------
	.section	.nv.info._Z14rms_norm_floatILi32ELi16EEvPfS0_S0_ii,"",@"SHT_CUDA_INFO"
	.sectionflags	@""
	.align	4


	//----- nvinfo : EIATTR_CUDA_API_VERSION
	.align		4
        /*0000*/ 	.byte	0x04, 0x37
        /*0002*/ 	.short	(.L_633 - .L_632)
.L_632:
        /*0004*/ 	.word	0x00000082


	//----- nvinfo : EIATTR_KPARAM_INFO
	.align		4
.L_633:
        /*0008*/ 	.byte	0x04, 0x17
        /*000a*/ 	.short	(.L_635 - .L_634)
.L_634:
        /*000c*/ 	.word	0x00000000
        /*0010*/ 	.short	0x0004
        /*0012*/ 	.short	0x001c
        /*0014*/ 	.byte	0x00, 0xf0, 0x11, 0x00


	//----- nvinfo : EIATTR_KPARAM_INFO
	.align		4
.L_635:
        /*0018*/ 	.byte	0x04, 0x17
        /*001a*/ 	.short	(.L_637 - .L_636)
.L_636:
        /*001c*/ 	.word	0x00000000
        /*0020*/ 	.short	0x0003
        /*0022*/ 	.short	0x0018
        /*0024*/ 	.byte	0x00, 0xf0, 0x11, 0x00


	//----- nvinfo : EIATTR_KPARAM_INFO
	.align		4
.L_637:
        /*0028*/ 	.byte	0x04, 0x17
        /*002a*/ 	.short	(.L_639 - .L_638)
.L_638:
        /*002c*/ 	.word	0x00000000
        /*0030*/ 	.short	0x0002
        /*0032*/ 	.short	0x0010
        /*0034*/ 	.byte	0x00, 0xf5, 0x21, 0x00


	//----- nvinfo : EIATTR_KPARAM_INFO
	.align		4
.L_639:
        /*0038*/ 	.byte	0x04, 0x17
        /*003a*/ 	.short	(.L_641 - .L_640)
.L_640:
        /*003c*/ 	.word	0x00000000
        /*0040*/ 	.short	0x0001
        /*0042*/ 	.short	0x0008
        /*0044*/ 	.byte	0x00, 0xf5, 0x21, 0x00


	//----- nvinfo : EIATTR_KPARAM_INFO
	.align		4
.L_641:
        /*0048*/ 	.byte	0x04, 0x17
        /*004a*/ 	.short	(.L_643 - .L_642)
.L_642:
        /*004c*/ 	.word	0x00000000
        /*0050*/ 	.short	0x0000
        /*0052*/ 	.short	0x0000
        /*0054*/ 	.byte	0x00, 0xf5, 0x21, 0x00


	//----- nvinfo : EIATTR_SPARSE_MMA_MASK
	.align		4
.L_643:
        /*0058*/ 	.byte	0x03, 0x50
        /*005a*/ 	.short	0x0000


	//----- nvinfo : EIATTR_MAXREG_COUNT
	.align		4
        /*005c*/ 	.byte	0x03, 0x1b
        /*005e*/ 	.short	0x00ff


	//----- nvinfo : EIATTR_MERCURY_ISA_VERSION
	.align		4
        /*0060*/ 	.byte	0x03, 0x5f
        /*0062*/ 	.short	0x0101


	//----- nvinfo : EIATTR_COOP_GROUP_MASK_REGIDS
	.align		4
        /*0064*/ 	.byte	0x04, 0x29
        /*0066*/ 	.short	(.L_645 - .L_644)


	//   ....[0]....
.L_644:
        /*0068*/ 	.word	0xffffffff


	//   ....[1]....
        /*006c*/ 	.word	0xffffffff


	//   ....[2]....
        /*0070*/ 	.word	0xffffffff


	//   ....[3]....
        /*0074*/ 	.word	0xffffffff


	//   ....[4]....
        /*0078*/ 	.word	0xffffffff


	//   ....[5]....
        /*007c*/ 	.word	0x05000011


	//   ....[6]....
        /*0080*/ 	.word	0x05000011


	//   ....[7]....
        /*0084*/ 	.word	0x05000011


	//   ....[8]....
        /*0088*/ 	.word	0x05000011


	//   ....[9]....
        /*008c*/ 	.word	0x05000011


	//----- nvinfo : EIATTR_COOP_GROUP_INSTR_OFFSETS
	.align		4
.L_645:
        /*0090*/ 	.byte	0x04, 0x28
        /*0092*/ 	.short	(.L_647 - .L_646)


	//   ....[0]....
.L_646:
        /*0094*/ 	.word	0x00000640


	//   ....[1]....
        /*0098*/ 	.word	0x00000660


	//   ....[2]....
        /*009c*/ 	.word	0x00000680


	//   ....[3]....
        /*00a0*/ 	.word	0x000006a0


	//   ....[4]....
        /*00a4*/ 	.word	0x000006c0


	//   ....[5]....
        /*00a8*/ 	.word	0x00000e40


	//   ....[6]....
        /*00ac*/ 	.word	0x00000ed0


	//   ....[7]....
        /*00b0*/ 	.word	0x00000f40


	//   ....[8]....
        /*00b4*/ 	.word	0x00000fb0


	//   ....[9]....
        /*00b8*/ 	.word	0x00001020


	//----- nvinfo : EIATTR_VRC_CTA_INIT_COUNT
	.align		4
.L_647:
        /*00bc*/ 	.byte	0x02, 0x4a
	.zero		1
	.zero		1


	//----- nvinfo : EIATTR_EXIT_INSTR_OFFSETS
	.align		4
        /*00c0*/ 	.byte	0x04, 0x1c
        /*00c2*/ 	.short	(.L_649 - .L_648)


	//   ....[0]....
.L_648:
        /*00c4*/ 	.word	0x00000080


	//   ....[1]....
        /*00c8*/ 	.word	0x00000dd0


	//----- nvinfo : EIATTR_CRS_STACK_SIZE
	.align		4
.L_649:
        /*00cc*/ 	.byte	0x04, 0x1e
        /*00ce*/ 	.short	(.L_651 - .L_650)
.L_650:
        /*00d0*/ 	.word	0x00000000


	//----- nvinfo : EIATTR_CBANK_PARAM_SIZE
	.align		4
.L_651:
        /*00d4*/ 	.byte	0x03, 0x19
        /*00d6*/ 	.short	0x0020


	//----- nvinfo : EIATTR_PARAM_CBANK
	.align		4
        /*00d8*/ 	.byte	0x04, 0x0a
        /*00da*/ 	.short	(.L_653 - .L_652)
	.align		4
.L_652:
        /*00dc*/ 	.word	index@(.nv.constant0._Z14rms_norm_floatILi32ELi16EEvPfS0_S0_ii)
        /*00e0*/ 	.short	0x0380
        /*00e2*/ 	.short	0x0020


	//----- nvinfo : EIATTR_SW_WAR
	.align		4
.L_653:
        /*00e4*/ 	.byte	0x04, 0x36
        /*00e6*/ 	.short	(.L_655 - .L_654)
.L_654:
        /*00e8*/ 	.word	0x00000008
.L_655:


//--------------------- .nv.info._Z14rms_norm_floatILi32ELi15EEvPfS0_S0_ii --------------------------
	.section	.nv.info._Z14rms_norm_floatILi32ELi15EEvPfS0_S0_ii,"",@"SHT_CUDA_INFO"
	.sectionflags	@""
	.align	4


	//----- nvinfo : EIATTR_CUDA_API_VERSION
	.align		4
        /*0000*/ 	.byte	0x04, 0x37
        /*0002*/ 	.short	(.L_657 - .L_656)
.L_656:
        /*0004*/ 	.word	0x00000082


	//----- nvinfo : EIATTR_KPARAM_INFO
	.align		4
.L_657:
        /*0008*/ 	.byte	0x04, 0x17
        /*000a*/ 	.short	(.L_659 - .L_658)
.L_658:
        /*000c*/ 	.word	0x00000000
        /*0010*/ 	.short	0x0004
        /*0012*/ 	.short	0x001c
        /*0014*/ 	.byte	0x00, 0xf0, 0x11, 0x00


	//----- nvinfo : EIATTR_KPARAM_INFO
	.align		4
.L_659:
        /*0018*/ 	.byte	0x04, 0x17
        /*001a*/ 	.short	(.L_661 - .L_660)
.L_660:
        /*001c*/ 	.word	0x00000000
        /*0020*/ 	.short	0x0003
        /*0022*/ 	.short	0x0018
        /*0024*/ 	.byte	0x00, 0xf0, 0x11, 0x00


	//----- nvinfo : EIATTR_KPARAM_INFO
	.align		4
.L_661:
        /*0028*/ 	.byte	0x04, 0x17
        /*002a*/ 	.short	(.L_663 - .L_662)
.L_662:
        /*002c*/ 	.word	0x00000000
        /*0030*/ 	.short	0x0002
        /*0032*/ 	.short	0x0010
        /*0034*/ 	.byte	0x00, 0xf5, 0x21, 0x00


	//----- nvinfo : EIATTR_KPARAM_INFO
	.align		4
.L_663:
        /*0038*/ 	.byte	0x04, 0x17
        /*003a*/ 	.short	(.L_665 - .L_664)
.L_664:
        /*003c*/ 	.word	0x00000000
        /*0040*/ 	.short	0x0001
        /*0042*/ 	.short	0x0008
        /*0044*/ 	.byte	0x00, 0xf5, 0x21, 0x00


	//----- nvinfo : EIATTR_KPARAM_INFO
	.align		4
.L_665:
        /*0048*/ 	.byte	0x04, 0x17
        /*004a*/ 	.short	(.L_667 - .L_666)
.L_666:
        /*004c*/ 	.word	0x00000000
        /*0050*/ 	.short	0x0000
        /*0052*/ 	.short	0x0000
        /*0054*/ 	.byte	0x00, 0xf5, 0x21, 0x00


	//----- nvinfo : EIATTR_SPARSE_MMA_MASK
	.align		4
.L_667:
        /*0058*/ 	.byte	0x03, 0x50
        /*005a*/ 	.short	0x0000


	//----- nvinfo : EIATTR_MAXREG_COUNT
	.align		4
        /*005c*/ 	.byte	0x03, 0x1b
        /*005e*/ 	.short	0x00ff


	//----- nvinfo : EIATTR_MERCURY_ISA_VERSION
	.align		4
        /*0060*/ 	.byte	0x03, 0x5f
        /*0062*/ 	.short	0x0101


	//----- nvinfo : EIATTR_COOP_GROUP_MASK_REGIDS
	.align		4
        /*0064*/ 	.byte	0x04, 0x29
        /*0066*/ 	.short	(.L_669 - .L_668)


	//   ....[0]....
.L_668:
        /*0068*/ 	.word	0xffffffff


	//   ....[1]....
        /*006c*/ 	.word	0xffffffff


	//   ....[2]....
        /*0070*/ 	.word	0xffffffff


	//   ....[3]....
        /*0074*/ 	.word	0xffffffff


	//   ....[4]....
        /*0078*/ 	.word	0xffffffff


	//   ....[5]....
        /*007c*/ 	.word	0x05000007


	//   ....[6]....
        /*0080*/ 	.word	0x05000007


	//   ....[7]....
        /*0084*/ 	.word	0x05000007


	//   ....[8]....
        /*0088*/ 	.word	0x05000007


	//   ....[9]....
        /*008c*/ 	.word	0x05000007


	//----- nvinfo : EIATTR_COOP_GROUP_INSTR_OFFSETS
	.align		4
.L_669:
        /*0090*/ 	.byte	0x04, 0x28
        /*0092*/ 	.short	(.L_671 - .L_670)


	//   ....[0]....
.L_670:
        /*0094*/ 	.word	0x00000650


	//   ....[1]....
        /*0098*/ 	.word	0x00000670


	//   ....[2]....
        /*009c*/ 	.word	0x00000690


	//   ....[3]....
        /*00a0*/ 	.word	0x000006b0


	//   ....[4]....
        /*00a4*/ 	.word	0x000006d0


	//   ....[5]....
        /*00a8*/ 	.word	0x00000ed0


	//   ....[6]....
        /*00ac*/ 	.word	0x00000f60


	//   ....[7]....
        /*00b0*/ 	.word	0x00000fd0


	//   ....[8]....
        /*00b4*/ 	.word	0x00001040


	//   ....[9]....
        /*00b8*/ 	.word	0x000010b0


	//----- nvinfo : EIATTR_VRC_CTA_INIT_COUNT
	.align		4
.L_671:
        /*00bc*/ 	.byte	0x02, 0x4a
	.zero		1
	.zero		1


	//----- nvinfo : EIATTR_EXIT_INSTR_OFFSETS
	.align		4
        /*00c0*/ 	.byte	0x04, 0x1c
        /*00c2*/ 	.short	(.L_673 - .L_672)


	//   ....[0]....
.L_672:
        /*00c4*/ 	.word	0x00000080


	//   ....[1]....
        /*00c8*/ 	.word	0x00000e60


	//----- nvinfo : EIATTR_CRS_STACK_SIZE
	.align		4
.L_673:
        /*00cc*/ 	.byte	0x04, 0x1e
        /*00ce*/ 	.short	(.L_675 - .L_674)
.L_674:
        /*00d0*/ 	.word	0x00000000


	//----- nvinfo : EIATTR_CBANK_PARAM_SIZE
	.align		4
.L_675:
        /*00d4*/ 	.byte	0x03, 0x19
        /*00d6*/ 	.short	0x0020


	//----- nvinfo : EIATTR_PARAM_CBANK
	.align		4
        /*00d8*/ 	.byte	0x04, 0x0a
        /*00da*/ 	.short	(.L_677 - .L_676)
	.align		4
.L_676:
        /*00dc*/ 	.word	index@(.nv.constant0._Z14rms_norm_floatILi32ELi15EEvPfS0_S0_ii)
        /*00e0*/ 	.short	0x0380
        /*00e2*/ 	.short	0x0020


	//----- nvinfo : EIATTR_SW_WAR
	.align		4
.L_677:
        /*00e4*/ 	.byte	0x04, 0x36
        /*00e6*/ 	.short	(.L_679 - .L_678)
.L_678:
        /*00e8*/ 	.word	0x00000008
.L_679:


//--------------------- .nv.info._Z14rms_norm_floatILi32ELi14EEvPfS0_S0_ii --------------------------
	.section	.nv.info._Z14rms_norm_floatILi32ELi14EEvPfS0_S0_ii,"",@"SHT_CUDA_INFO"
	.sectionflags	@""
	.align	4


	//----- nvinfo : EIATTR_CUDA_API_VERSION
	.align		4
        /*0000*/ 	.byte	0x04, 0x37
        /*0002*/ 	.short	(.L_681 - .L_680)
.L_680:
        /*0004*/ 	.word	0x00000082


	//----- nvinfo : EIATTR_KPARAM_INFO
	.align		4
.L_681:
        /*0008*/ 	.byte	0x04, 0x17
        /*000a*/ 	.short	(.L_683 - .L_682)
.L_682:
        /*000c*/ 	.word	0x00000000
        /*0010*/ 	.short	0x0004
        /*0012*/ 	.short	0x001c
        /*0014*/ 	.byte	0x00, 0xf0, 0x11, 0x00


	//----- nvinfo : EIATTR_KPARAM_INFO
	.align		4
.L_683:
        /*0018*/ 	.byte	0x04, 0x17
        /*001a*/ 	.short	(.L_685 - .L_684)
.L_684:
        /*001c*/ 	.word	0x00000000
        /*0020*/ 	.short	0x0003
        /*0022*/ 	.short	0x0018
        /*0024*/ 	.byte	0x00, 0xf0, 0x11, 0x00


	//----- nvinfo : EIATTR_KPARAM_INFO
	.align		4
.L_685:
        /*0028*/ 	.byte	0x04, 0x17
        /*002a*/ 	.short	(.L_687 - .L_686)
.L_686:
        /*002c*/ 	.word	0x00000000
        /*0030*/ 	.short	0x0002
        /*0032*/ 	.short	0x0010
        /*0034*/ 	.byte	0x00, 0xf5, 0x21, 0x00


	//----- nvinfo : EIATTR_KPARAM_INFO
	.align		4
.L_687:
        /*0038*/ 	.byte	0x04, 0x17
        /*003a*/ 	.short	(.L_689 - .L_688)
.L_688:
        /*003c*/ 	.word	0x00000000
        /*0040*/ 	.short	0x0001
        /*0042*/ 	.short	0x0008
        /*0044*/ 	.byte	0x00, 0xf5, 0x21, 0x00


	//----- nvinfo : EIATTR_KPARAM_INFO
	.align		4
.L_689:
        /*0048*/ 	.byte	0x04, 0x17
        /*004a*/ 	.short	(.L_691 - .L_690)
.L_690:
        /*004c*/ 	.word	0x00000000
        /*0050*/ 	.short	0x0000
        /*0052*/ 	.short	0x0000
        /*0054*/ 	.byte	0x00, 0xf5, 0x21, 0x00


	//----- nvinfo : EIATTR_SPARSE_MMA_MASK
	.align		4
.L_691:
        /*0058*/ 	.byte	0x03, 0x50
        /*005a*/ 	.short	0x0000


	//----- nvinfo : EIATTR_MAXREG_COUNT
	.align		4
        /*005c*/ 	.byte	0x03, 0x1b
        /*005e*/ 	.short	0x00ff


	//----- nvinfo : EIATTR_MERCURY_ISA_VERSION
	.align		4
        /*0060*/ 	.byte	0x03, 0x5f
        /*0062*/ 	.short	0x0101


	//----- nvinfo : EIATTR_COOP_GROUP_MASK_REGIDS
	.align		4
        /*0064*/ 	.byte	0x04, 0x29
        /*0066*/ 	.short	(.L_693 - .L_692)


	//   ....[0]....
.L_692:
        /*0068*/ 	.word	0xffffffff


	//   ....[1]....
        /*006c*/ 	.word	0xffffffff


	//   ....[2]....
        /*0070*/ 	.word	0xffffffff


	//   ....[3]....
        /*0074*/ 	.word	0xffffffff


	//   ....[4]....
        /*0078*/ 	.word	0xffffffff


	//   ....[5]....
        /*007c*/ 	.word	0x05000007


	//   ....[6]....
        /*0080*/ 	.word	0x05000007


	//   ....[7]....
        /*0084*/ 	.word	0x05000007


	//   ....[8]....
        /*0088*/ 	.word	0x05000007


	//   ....[9]....
        /*008c*/ 	.word	0x05000007


	//----- nvinfo : EIATTR_COOP_GROUP_INSTR_OFFSETS
	.align		4
.L_693:
        /*0090*/ 	.byte	0x04, 0x28
        /*0092*/ 	.short	(.L_695 - .L_694)


	//   ....[0]....
.L_694:
        /*0094*/ 	.word	0x00000650


	//   ....[1]....
        /*0098*/ 	.word	0x00000670


	//   ....[2]....
        /*009c*/ 	.word	0x00000690


	//   ....[3]....
        /*00a0*/ 	.word	0x000006b0


	//   ....[4]....
        /*00a4*/ 	.word	0x000006d0


	//   ....[5]....
        /*00a8*/ 	.word	0x00000e90


	//   ....[6]....
        /*00ac*/ 	.word	0x00000f20


	//   ....[7]....
        /*00b0*/ 	.word	0x00000f90


	//   ....[8]....
        /*00b4*/ 	.word	0x00001000


	//   ....[9]....
        /*00b8*/ 	.word	0x00001070


	//----- nvinfo : EIATTR_VRC_CTA_INIT_COUNT
	.align		4
.L_695:
        /*00bc*/ 	.byte	0x02, 0x4a
	.zero		1
	.zero		1


	//----- nvinfo : EIATTR_EXIT_INSTR_OFFSETS
	.align		4
        /*00c0*/ 	.byte	0x04, 0x1c
        /*00c2*/ 	.short	(.L_697 - .L_696)


	//   ....[0]....
.L_696:
        /*00c4*/ 	.word	0x00000080


	//   ....[1]....
        /*00c8*/ 	.word	0x00000e20


	//----- nvinfo : EIATTR_CRS_STACK_SIZE
	.align		4
.L_697:
        /*00cc*/ 	.byte	0x04, 0x1e
        /*00ce*/ 	.short	(.L_699 - .L_698)
.L_698:
        /*00d0*/ 	.word	0x00000000


	//----- nvinfo : EIATTR_CBANK_PARAM_SIZE
	.align		4
.L_699:
        /*00d4*/ 	.byte	0x03, 0x19
        /*00d6*/ 	.short	0x0020


	//----- nvinfo : EIATTR_PARAM_CBANK
	.align		4
        /*00d8*/ 	.byte	0x04, 0x0a
        /*00da*/ 	.short	(.L_701 - .L_700)
	.align		4
.L_700:
        /*00dc*/ 	.word	index@(.nv.constant0._Z14rms_norm_floatILi32ELi14EEvPfS0_S0_ii)
        /*00e0*/ 	.short	0x0380
        /*00e2*/ 	.short	0x0020


	//----- nvinfo : EIATTR_SW_WAR
	.align		4
.L_701:
        /*00e4*/ 	.byte	0x04, 0x36
        /*00e6*/ 	.short	(.L_703 - .L_702)
.L_702:
        /*00e8*/ 	.word	0x00000008
.L_703:


//--------------------- .nv.info._Z14rms_norm_floatILi32ELi13EEvPfS0_S0_ii --------------------------
	.section	.nv.info._Z14rms_norm_floatILi32ELi13EEvPfS0_S0_ii,"",@"SHT_CUDA_INFO"
	.sectionflags	@""
	.align	4


	//----- nvinfo : EIATTR_CUDA_API_VERSION
	.align		4
        /*0000*/ 	.byte	0x04, 0x37
        /*0002*/ 	.short	(.L_705 - .L_704)
.L_704:
        /*0004*/ 	.word	0x00000082


	//----- nvinfo : EIATTR_KPARAM_INFO
	.align		4
.L_705:
        /*0008*/ 	.byte	0x04, 0x17
        /*000a*/ 	.short	(.L_707 - .L_706)
.L_706:
        /*000c*/ 	.word	0x00000000
        /*0010*/ 	.short	0x0004
        /*0012*/ 	.short	0x001c
        /*0014*/ 	.byte	0x00, 0xf0, 0x11, 0x00


	//----- nvinfo : EIATTR_KPARAM_INFO
	.align		4
.L_707:
        /*0018*/ 	.byte	0x04, 0x17
        /*001a*/ 	.short	(.L_709 - .L_708)
.L_708:
        /*001c*/ 	.word	0x00000000
        /*0020*/ 	.short	0x0003
        /*0022*/ 	.short	0x0018
        /*0024*/ 	.byte	0x00, 0xf0, 0x11, 0x00


	//----- nvinfo : EIATTR_KPARAM_INFO
	.align		4
.L_709:
        /*0028*/ 	.byte	0x04, 0x17
        /*002a*/ 	.short	(.L_711 - .L_710)
.L_710:
        /*002c*/ 	.word	0x00000000
        /*0030*/ 	.short	0x0002
        /*0032*/ 	.short	0x0010
        /*0034*/ 	.byte	0x00, 0xf5, 0x21, 0x00


	//----- nvinfo : EIATTR_KPARAM_INFO
	.align		4
.L_711:
        /*0038*/ 	.byte	0x04, 0x17
        /*003a*/ 	.short	(.L_713 - .L_712)
.L_712:
        /*003c*/ 	.word	0x00000000
        /*0040*/ 	.short	0x0001
        /*0042*/ 	.short	0x0008
        /*0044*/ 	.byte	0x00, 0xf5, 0x21, 0x00


	//----- nvinfo : EIATTR_KPARAM_INFO
	.align		4
.L_713:
        /*0048*/ 	.byte	0x04, 0x17
        /*004a*/ 	.short	(.L_715 - .L_714)
.L_714:
        /*004c*/ 	.word	0x00000000
        /*0050*/ 	.short	0x0000
        /*0052*/ 	.short	0x0000
        /*0054*/ 	.byte	0x00, 0xf5, 0x21, 0x00


	//----- nvinfo : EIATTR_SPARSE_MMA_MASK
	.align		4
.L_715:
        /*0058*/ 	.byte	0x03, 0x50
        /*005a*/ 	.short	0x0000


	//----- nvinfo : EIATTR_MAXREG_COUNT
	.align		4
        /*005c*/ 	.byte	0x03, 0x1b
        /*005e*/ 	.short	0x00ff


	//----- nvinfo : EIATTR_MERCURY_ISA_VERSION
	.align		4
        /*0060*/ 	.byte	0x03, 0x5f
        /*0062*/ 	.short	0x0101


	//----- nvinfo : EIATTR_COOP_GROUP_MASK_REGIDS
	.align		4
        /*0064*/ 	.byte	0x04, 0x29
        /*0066*/ 	.short	(.L_717 - .L_716)


	//   ....[0]....
.L_716:
        /*0068*/ 	.word	0xffffffff


	//   ....[1]....
        /*006c*/ 	.word	0xffffffff


	//   ....[2]....
        /*0070*/ 	.word	0xffffffff


	//   ....[3]....
        /*0074*/ 	.word	0xffffffff


	//   ....[4]....
        /*0078*/ 	.word	0xffffffff


	//   ....[5]....
        /*007c*/ 	.word	0x05000007


	//   ....[6]....
        /*0080*/ 	.word	0x05000007


	//   ....[7]....
        /*0084*/ 	.word	0x05000007


	//   ....[8]....
        /*0088*/ 	.word	0x05000007


	//   ....[9]....
        /*008c*/ 	.word	0x05000007


	//----- nvinfo : EIATTR_COOP_GROUP_INSTR_OFFSETS
	.align		4
.L_717:
        /*0090*/ 	.byte	0x04, 0x28
        /*0092*/ 	.short	(.L_719 - .L_718)


	//   ....[0]....
.L_718:
        /*0094*/ 	.word	0x00000650


	//   ....[1]....
        /*0098*/ 	.word	0x00000670


	//   ....[2]....
        /*009c*/ 	.word	0x00000690


	//   ....[3]....
        /*00a0*/ 	.word	0x000006b0


	//   ....[4]....
        /*00a4*/ 	.word	0x000006d0


	//   ....[5]....
        /*00a8*/ 	.word	0x00000ed0


	//   ....[6]....
        /*00ac*/ 	.word	0x00000f60


	//   ....[7]....
        /*00b0*/ 	.word	0x00000fd0


	//   ....[8]....
        /*00b4*/ 	.word	0x00001040


	//   ....[9]....
        /*00b8*/ 	.word	0x000010b0


	//----- nvinfo : EIATTR_VRC_CTA_INIT_COUNT
	.align		4
.L_719:
        /*00bc*/ 	.byte	0x02, 0x4a
	.zero		1
	.zero		1


	//----- nvinfo : EIATTR_EXIT_INSTR_OFFSETS
	.align		4
        /*00c0*/ 	.byte	0x04, 0x1c
        /*00c2*/ 	.short	(.L_721 - .L_720)


	//   ....[0]....
.L_720:
        /*00c4*/ 	.word	0x00000080


	//   ....[1]....
        /*00c8*/ 	.word	0x00000e60


	//----- nvinfo : EIATTR_CRS_STACK_SIZE
	.align		4
.L_721:
        /*00cc*/ 	.byte	0x04, 0x1e
        /*00ce*/ 	.short	(.L_723 - .L_722)
.L_722:
        /*00d0*/ 	.word	0x00000000


	//----- nvinfo : EIATTR_CBANK_PARAM_SIZE
	.align		4
.L_723:
        /*00d4*/ 	.byte	0x03, 0x19
        /*00d6*/ 	.short	0x0020


	//----- nvinfo : EIATTR_PARAM_CBANK
	.align		4
        /*00d8*/ 	.byte	0x04, 0x0a
        /*00da*/ 	.short	(.L_725 - .L_724)
	.align		4
.L_724:
        /*00dc*/ 	.word	index@(.nv.constant0._Z14rms_norm_floatILi32ELi13EEvPfS0_S0_ii)
        /*00e0*/ 	.short	0x0380
        /*00e2*/ 	.short	0x0020


	//----- nvinfo : EIATTR_SW_WAR
	.align		4
.L_725:
        /*00e4*/ 	.byte	0x04, 0x36
        /*00e6*/ 	.short	(.L_727 - .L_726)
.L_726:
        /*00e8*/ 	.word	0x00000008
.L_727:


//--------------------- .nv.info._Z14rms_norm_floatILi32ELi12EEvPfS0_S0_ii --------------------------
	.section	.nv.info._Z14rms_norm_floatILi32ELi12EEvPfS0_S0_ii,"",@"SHT_CUDA_INFO"
	.sectionflags	@""
	.align	4


	//----- nvinfo : EIATTR_CUDA_API_VERSION
	.align		4
        /*0000*/ 	.byte	0x04, 0x37
        /*0002*/ 	.short	(.L_729 - .L_728)
.L_728:
        /*0004*/ 	.word	0x00000082


	//----- nvinfo : EIATTR_KPARAM_INFO
	.align		4
.L_729:
        /*0008*/ 	.byte	0x04, 0x17
        /*000a*/ 	.short	(.L_731 - .L_730)
.L_730:
        /*000c*/ 	.word	0x00000000
        /*0010*/ 	.short	0x0004
        /*0012*/ 	.short	0x001c
        /*0014*/ 	.byte	0x00, 0xf0, 0x11, 0x00


	//----- nvinfo : EIATTR_KPARAM_INFO
	.align		4
.L_731:
        /*0018*/ 	.byte	0x04, 0x17
        /*001a*/ 	.short	(.L_733 - .L_732)
.L_732:
        /*001c*/ 	.word	0x00000000
        /*0020*/ 	.short	0x0003
        /*0022*/ 	.short	0x0018
        /*0024*/ 	.byte	0x00, 0xf0, 0x11, 0x00


	//----- nvinfo : EIATTR_KPARAM_INFO
	.align		4
.L_733:
        /*0028*/ 	.byte	0x04, 0x17
        /*002a*/ 	.short	(.L_735 - .L_734)
.L_734:
        /*002c*/ 	.word	0x00000000
        /*0030*/ 	.short	0x0002
        /*0032*/ 	.short	0x0010
        /*0034*/ 	.byte	0x00, 0xf5, 0x21, 0x00


	//----- nvinfo : EIATTR_KPARAM_INFO
	.align		4
.L_735:
        /*0038*/ 	.byte	0x04, 0x17
        /*003a*/ 	.short	(.L_737 - .L_736)
.L_736:
        /*003c*/ 	.word	0x00000000
        /*0040*/ 	.short	0x0001
        /*0042*/ 	.short	0x0008
        /*0044*/ 	.byte	0x00, 0xf5, 0x21, 0x00


	//----- nvinfo : EIATTR_KPARAM_INFO
	.align		4
.L_737:
        /*0048*/ 	.byte	0x04, 0x17
        /*004a*/ 	.short	(.L_739 - .L_738)
.L_738:
        /*004c*/ 	.word	0x00000000
        /*0050*/ 	.short	0x0000
        /*0052*/ 	.short	0x0000
        /*0054*/ 	.byte	0x00, 0xf5, 0x21, 0x00


	//----- nvinfo : EIATTR_SPARSE_MMA_MASK
	.align		4
.L_739:
        /*0058*/ 	.byte	0x03, 0x50
        /*005a*/ 	.short	0x0000


	//----- nvinfo : EIATTR_MAXREG_COUNT
	.align		4
        /*005c*/ 	.byte	0x03, 0x1b
        /*005e*/ 	.short	0x00ff


	//----- nvinfo : EIATTR_MERCURY_ISA_VERSION
	.align		4
        /*0060*/ 	.byte	0x03, 0x5f
        /*0062*/ 	.short	0x0101


	//----- nvinfo : EIATTR_COOP_GROUP_MASK_REGIDS
	.align		4
        /*0064*/ 	.byte	0x04, 0x29
        /*0066*/ 	.short	(.L_741 - .L_740)


	//   ....[0]....
.L_740:
        /*0068*/ 	.word	0xffffffff


	//   ....[1]....
        /*006c*/ 	.word	0xffffffff


	//   ....[2]....
        /*0070*/ 	.word	0xffffffff


	//   ....[3]....
        /*0074*/ 	.word	0xffffffff


	//   ....[4]....
        /*0078*/ 	.word	0xffffffff


	//   ....[5]....
        /*007c*/ 	.word	0x05000011


	//   ....[6]....
        /*0080*/ 	.word	0x05000011


	//   ....[7]....
        /*0084*/ 	.word	0x05000011


	//   ....[8]....
        /*0088*/ 	.word	0x05000011


	//   ....[9]....
        /*008c*/ 	.word	0x05000011


	//----- nvinfo : EIATTR_COOP_GROUP_INSTR_OFFSETS
	.align		4
.L_741:
        /*0090*/ 	.byte	0x04, 0x28
        /*0092*/ 	.short	(.L_743 - .L_742)


	//   ....[0]....
.L_742:
        /*0094*/ 	.word	0x00000640


	//   ....[1]....
        /*0098*/ 	.word	0x00000660


	//   ....[2]....
        /*009c*/ 	.word	0x00000680


	//   ....[3]....
        /*00a0*/ 	.word	0x000006a0


	//   ....[4]....
        /*00a4*/ 	.word	0x000006c0


	//   ....[5]....
        /*00a8*/ 	.word	0x00000e40


	//   ....[6]....
        /*00ac*/ 	.word	0x00000ed0


	//   ....[7]....
        /*00b0*/ 	.word	0x00000f40


	//   ....[8]....
        /*00b4*/ 	.word	0x00000fb0


	//   ....[9]....
        /*00b8*/ 	.word	0x00001020


	//----- nvinfo : EIATTR_VRC_CTA_INIT_COUNT
	.align		4
.L_743:
        /*00bc*/ 	.byte	0x02, 0x4a
	.zero		1
	.zero		1


	//----- nvinfo : EIATTR_EXIT_INSTR_OFFSETS
	.align		4
        /*00c0*/ 	.byte	0x04, 0x1c
        /*00c2*/ 	.short	(.L_745 - .L_744)


	//   ....[0]....
.L_744:
        /*00c4*/ 	.word	0x00000080


	//   ....[1]....
        /*00c8*/ 	.word	0x00000dd0


	//----- nvinfo : EIATTR_CRS_STACK_SIZE
	.align		4
.L_745:
        /*00cc*/ 	.byte	0x04, 0x1e
        /*00ce*/ 	.short	(.L_747 - .L_746)
.L_746:
        /*00d0*/ 	.word	0x00000000


	//----- nvinfo : EIATTR_CBANK_PARAM_SIZE
	.align		4
.L_747:
        /*00d4*/ 	.byte	0x03, 0x19
        /*00d6*/ 	.short	0x0020


	//----- nvinfo : EIATTR_PARAM_CBANK
	.align		4
        /*00d8*/ 	.byte	0x04, 0x0a
        /*00da*/ 	.short	(.L_749 - .L_748)
	.align		4
.L_748:
        /*00dc*/ 	.word	index@(.nv.constant0._Z14rms_norm_floatILi32ELi12EEvPfS0_S0_ii)
        /*00e0*/ 	.short	0x0380
        /*00e2*/ 	.short	0x0020


	//----- nvinfo : EIATTR_SW_WAR
	.align		4
.L_749:
        /*00e4*/ 	.byte	0x04, 0x36
        /*00e6*/ 	.short	(.L_751 - .L_750)
.L_750:
        /*00e8*/ 	.word	0x00000008
.L_751:


//--------------------- .nv.info._Z14rms_norm_floatILi32ELi11EEvPfS0_S0_ii --------------------------
	.section	.nv.info._Z14rms_norm_floatILi32ELi11EEvPfS0_S0_ii,"",@"SHT_CUDA_INFO"
	.sectionflags	@""
	.align	4


	//----- nvinfo : EIATTR_CUDA_API_VERSION
	.align		4
        /*0000*/ 	.byte	0x04, 0x37
        /*0002*/ 	.short	(.L_753 - .L_752)
.L_752:
        /*0004*/ 	.word	0x00000082


	//----- nvinfo : EIATTR_KPARAM_INFO
	.align		4
.L_753:
        /*0008*/ 	.byte	0x04, 0x17
        /*000a*/ 	.short	(.L_755 - .L_754)
.L_754:
        /*000c*/ 	.word	0x00000000
        /*0010*/ 	.short	0x0004
        /*0012*/ 	.short	0x001c
        /*0014*/ 	.byte	0x00, 0xf0, 0x11, 0x00


	//----- nvinfo : EIATTR_KPARAM_INFO
	.align		4
.L_755:
        /*0018*/ 	.byte	0x04, 0x17
        /*001a*/ 	.short	(.L_757 - .L_756)
.L_756:
        /*001c*/ 	.word	0x00000000
        /*0020*/ 	.short	0x0003
        /*0022*/ 	.short	0x0018
        /*0024*/ 	.byte	0x00, 0xf0, 0x11, 0x00


	//----- nvinfo : EIATTR_KPARAM_INFO
	.align		4
.L_757:
        /*0028*/ 	.byte	0x04, 0x17
        /*002a*/ 	.short	(.L_759 - .L_758)
.L_758:
        /*002c*/ 	.word	0x00000000
        /*0030*/ 	.short	0x0002
        /*0032*/ 	.short	0x0010
        /*0034*/ 	.byte	0x00, 0xf5, 0x21, 0x00


	//----- nvinfo : EIATTR_KPARAM_INFO
	.align		4
.L_759:
        /*0038*/ 	.byte	0x04, 0x17
        /*003a*/ 	.short	(.L_761 - .L_760)
.L_760:
        /*003c*/ 	.word	0x00000000
        /*0040*/ 	.short	0x0001
        /*0042*/ 	.short	0x0008
        /*0044*/ 	.byte	0x00, 0xf5, 0x21, 0x00


	//----- nvinfo : EIATTR_KPARAM_INFO
	.align		4
.L_761:
        /*0048*/ 	.byte	0x04, 0x17
        /*004a*/ 	.short	(.L_763 - .L_762)
.L_762:
        /*004c*/ 	.word	0x00000000
        /*0050*/ 	.short	0x0000
        /*0052*/ 	.short	0x0000
        /*0054*/ 	.byte	0x00, 0xf5, 0x21, 0x00


	//----- nvinfo : EIATTR_SPARSE_MMA_MASK
	.align		4
.L_763:
        /*0058*/ 	.byte	0x03, 0x50
        /*005a*/ 	.short	0x0000


	//----- nvinfo : EIATTR_MAXREG_COUNT
	.align		4
        /*005c*/ 	.byte	0x03, 0x1b
        /*005e*/ 	.short	0x00ff


	//----- nvinfo : EIATTR_MERCURY_ISA_VERSION
	.align		4
        /*0060*/ 	.byte	0x03, 0x5f
        /*0062*/ 	.short	0x0101


	//----- nvinfo : EIATTR_COOP_GROUP_MASK_REGIDS
	.align		4
        /*0064*/ 	.byte	0x04, 0x29
        /*0066*/ 	.short	(.L_765 - .L_764)


	//   ....[0]....
.L_764:
        /*0068*/ 	.word	0xffffffff


	//   ....[1]....
        /*006c*/ 	.word	0xffffffff


	//   ....[2]....
        /*0070*/ 	.word	0xffffffff


	//   ....[3]....
        /*0074*/ 	.word	0xffffffff


	//   ....[4]....
        /*0078*/ 	.word	0xffffffff


	//   ....[5]....
        /*007c*/ 	.word	0x05000007


	//   ....[6]....
        /*0080*/ 	.word	0x05000007


	//   ....[7]....
        /*0084*/ 	.word	0x05000007


	//   ....[8]....
        /*0088*/ 	.word	0x05000007


	//   ....[9]....
        /*008c*/ 	.word	0x05000007


	//----- nvinfo : EIATTR_COOP_GROUP_INSTR_OFFSETS
	.align		4
.L_765:
        /*0090*/ 	.byte	0x04, 0x28
        /*0092*/ 	.short	(.L_767 - .L_766)


	//   ....[0]....
.L_766:
        /*0094*/ 	.word	0x00000650


	//   ....[1]....
        /*0098*/ 	.word	0x00000670


	//   ....[2]....
        /*009c*/ 	.word	0x00000690


	//   ....[3]....
        /*00a0*/ 	.word	0x000006b0


	//   ....[4]....
        /*00a4*/ 	.word	0x000006d0


	//   ....[5]....
        /*00a8*/ 	.word	0x00000ed0


	//   ....[6]....
        /*00ac*/ 	.word	0x00000f60


	//   ....[7]....
        /*00b0*/ 	.word	0x00000fd0


	//   ....[8]....
        /*00b4*/ 	.word	0x00001040


	//   ....[9]....
        /*00b8*/ 	.word	0x000010b0


	//----- nvinfo : EIATTR_VRC_CTA_INIT_COUNT
	.align		4
.L_767:
        /*00bc*/ 	.byte	0x02, 0x4a
	.zero		1
	.zero		1


	//----- nvinfo : EIATTR_EXIT_INSTR_OFFSETS
	.align		4
        /*00c0*/ 	.byte	0x04, 0x1c
        /*00c2*/ 	.short	(.L_769 - .L_768)


	//   ....[0]....
.L_768:
        /*00c4*/ 	.word	0x00000080


	//   ....[1]....
        /*00c8*/ 	.word	0x00000e60


	//----- nvinfo : EIATTR_CRS_STACK_SIZE
	.align		4
.L_769:
        /*00cc*/ 	.byte	0x04, 0x1e
        /*00ce*/ 	.short	(.L_771 - .L_770)
.L_770:
        /*00d0*/ 	.word	0x00000000


	//----- nvinfo : EIATTR_CBANK_PARAM_SIZE
	.align		4
.L_771:
        /*00d4*/ 	.byte	0x03, 0x19
        /*00d6*/ 	.short	0x0020


	//----- nvinfo : EIATTR_PARAM_CBANK
	.align		4
        /*00d8*/ 	.byte	0x04, 0x0a
        /*00da*/ 	.short	(.L_773 - .L_772)
	.align		4
.L_772:
        /*00dc*/ 	.word	index@(.nv.constant0._Z14rms_norm_floatILi32ELi11EEvPfS0_S0_ii)
        /*00e0*/ 	.short	0x0380
        /*00e2*/ 	.short	0x0020


	//----- nvinfo : EIATTR_SW_WAR
	.align		4
.L_773:
        /*00e4*/ 	.byte	0x04, 0x36
        /*00e6*/ 	.short	(.L_775 - .L_774)
.L_774:
        /*00e8*/ 	.word	0x00000008
.L_775:


//--------------------- .nv.info._Z14rms_norm_floatILi32ELi10EEvPfS0_S0_ii --------------------------
	.section	.nv.info._Z14rms_norm_floatILi32ELi10EEvPfS0_S0_ii,"",@"SHT_CUDA_INFO"
	.sectionflags	@""
	.align	4


	//----- nvinfo : EIATTR_CUDA_API_VERSION
	.align		4
        /*0000*/ 	.byte	0x04, 0x37
        /*0002*/ 	.short	(.L_777 - .L_776)
.L_776:
        /*0004*/ 	.word	0x00000082


	//----- nvinfo : EIATTR_KPARAM_INFO
	.align		4
.L_777:
        /*0008*/ 	.byte	0x04, 0x17
        /*000a*/ 	.short	(.L_779 - .L_778)
.L_778:
        /*000c*/ 	.word	0x00000000
        /*0010*/ 	.short	0x0004
        /*0012*/ 	.short	0x001c
        /*0014*/ 	.byte	0x00, 0xf0, 0x11, 0x00


	//----- nvinfo : EIATTR_KPARAM_INFO
	.align		4
.L_779:
        /*0018*/ 	.byte	0x04, 0x17
        /*001a*/ 	.short	(.L_781 - .L_780)
.L_780:
        /*001c*/ 	.word	0x00000000
        /*0020*/ 	.short	0x0003
        /*0022*/ 	.short	0x0018
        /*0024*/ 	.byte	0x00, 0xf0, 0x11, 0x00


	//----- nvinfo : EIATTR_KPARAM_INFO
	.align		4
.L_781:
        /*0028*/ 	.byte	0x04, 0x17
        /*002a*/ 	.short	(.L_783 - .L_782)
.L_782:
        /*002c*/ 	.word	0x00000000
        /*0030*/ 	.short	0x0002
        /*0032*/ 	.short	0x0010
        /*0034*/ 	.byte	0x00, 0xf5, 0x21, 0x00


	//----- nvinfo : EIATTR_KPARAM_INFO
	.align		4
.L_783:
        /*0038*/ 	.byte	0x04, 0x17
        /*003a*/ 	.short	(.L_785 - .L_784)
.L_784:
        /*003c*/ 	.word	0x00000000
        /*0040*/ 	.short	0x0001
        /*0042*/ 	.short	0x0008
        /*0044*/ 	.byte	0x00, 0xf5, 0x21, 0x00


	//----- nvinfo : EIATTR_KPARAM_INFO
	.align		4
.L_785:
        /*0048*/ 	.byte	0x04, 0x17
        /*004a*/ 	.short	(.L_787 - .L_786)
.L_786:
        /*004c*/ 	.word	0x00000000
        /*0050*/ 	.short	0x0000
        /*0052*/ 	.short	0x0000
        /*0054*/ 	.byte	0x00, 0xf5, 0x21, 0x00


	//----- nvinfo : EIATTR_SPARSE_MMA_MASK
	.align		4
.L_787:
        /*0058*/ 	.byte	0x03, 0x50
        /*005a*/ 	.short	0x0000


	//----- nvinfo : EIATTR_MAXREG_COUNT
	.align		4
        /*005c*/ 	.byte	0x03, 0x1b
        /*005e*/ 	.short	0x00ff


	//----- nvinfo : EIATTR_MERCURY_ISA_VERSION
	.align		4
        /*0060*/ 	.byte	0x03, 0x5f
        /*0062*/ 	.short	0x0101


	//----- nvinfo : EIATTR_COOP_GROUP_MASK_REGIDS
	.align		4
        /*0064*/ 	.byte	0x04, 0x29
        /*0066*/ 	.short	(.L_789 - .L_788)


	//   ....[0]....
.L_788:
        /*0068*/ 	.word	0xffffffff


	//   ....[1]....
        /*006c*/ 	.word	0xffffffff


	//   ....[2]....
        /*0070*/ 	.word	0xffffffff


	//   ....[3]....
        /*0074*/ 	.word	0xffffffff


	//   ....[4]....
        /*0078*/ 	.word	0xffffffff


	//   ....[5]....
        /*007c*/ 	.word	0x05000007


	//   ....[6]....
        /*0080*/ 	.word	0x05000007


	//   ....[7]....
        /*0084*/ 	.word	0x05000007


	//   ....[8]....
        /*0088*/ 	.word	0x05000007


	//   ....[9]....
        /*008c*/ 	.word	0x05000007


	//----- nvinfo : EIATTR_COOP_GROUP_INSTR_OFFSETS
	.align		4
.L_789:
        /*0090*/ 	.byte	0x04, 0x28
        /*0092*/ 	.short	(.L_791 - .L_790)


	//   ....[0]....
.L_790:
        /*0094*/ 	.word	0x00000650


	//   ....[1]....
        /*0098*/ 	.word	0x00000670


	//   ....[2]....
        /*009c*/ 	.word	0x00000690


	//   ....[3]....
        /*00a0*/ 	.word	0x000006b0


	//   ....[4]....
        /*00a4*/ 	.word	0x000006d0


	//   ....[5]....
        /*00a8*/ 	.word	0x00000e90


	//   ....[6]....
        /*00ac*/ 	.word	0x00000f20


	//   ....[7]....
        /*00b0*/ 	.word	0x00000f90


	//   ....[8]....
        /*00b4*/ 	.word	0x00001000


	//   ....[9]....
        /*00b8*/ 	.word	0x00001070


	//----- nvinfo : EIATTR_VRC_CTA_INIT_COUNT
	.align		4
.L_791:
        /*00bc*/ 	.byte	0x02, 0x4a
	.zero		1
	.zero		1


	//----- nvinfo : EIATTR_EXIT_INSTR_OFFSETS
	.align		4
        /*00c0*/ 	.byte	0x04, 0x1c
        /*00c2*/ 	.short	(.L_793 - .L_792)


	//   ....[0]....
.L_792:
        /*00c4*/ 	.word	0x00000080


	//   ....[1]....
        /*00c8*/ 	.word	0x00000e20


	//----- nvinfo : EIATTR_CRS_STACK_SIZE
	.align		4
.L_793:
        /*00cc*/ 	.byte	0x04, 0x1e
        /*00ce*/ 	.short	(.L_795 - .L_794)
.L_794:
        /*00d0*/ 	.word	0x00000000


	//----- nvinfo : EIATTR_CBANK_PARAM_SIZE
	.align		4
.L_795:
        /*00d4*/ 	.byte	0x03, 0x19
        /*00d6*/ 	.short	0x0020


	//----- nvinfo : EIATTR_PARAM_CBANK
	.align		4
        /*00d8*/ 	.byte	0x04, 0x0a
        /*00da*/ 	.short	(.L_797 - .L_796)
	.align		4
.L_796:
        /*00dc*/ 	.word	index@(.nv.constant0._Z14rms_norm_floatILi32ELi10EEvPfS0_S0_ii)
        /*00e0*/ 	.short	0x0380
        /*00e2*/ 	.short	0x0020


	//----- nvinfo : EIATTR_SW_WAR
	.align		4
.L_797:
        /*00e4*/ 	.byte	0x04, 0x36
        /*00e6*/ 	.short	(.L_799 - .L_798)
.L_798:
        /*00e8*/ 	.word	0x00000008
.L_799:


//--------------------- .nv.info._Z14rms_norm_floatILi32ELi9EEvPfS0_S0_ii --------------------------
	.section	.nv.info._Z14rms_norm_floatILi32ELi9EEvPfS0_S0_ii,"",@"SHT_CUDA_INFO"
	.sectionflags	@""
	.align	4


	//----- nvinfo : EIATTR_CUDA_API_VERSION
	.align		4
        /*0000*/ 	.byte	0x04, 0x37
        /*0002*/ 	.short	(.L_801 - .L_800)
.L_800:
        /*0004*/ 	.word	0x00000082


	//----- nvinfo : EIATTR_KPARAM_INFO
	.align		4
.L_801:
        /*0008*/ 	.byte	0x04, 0x17
        /*000a*/ 	.short	(.L_803 - .L_802)
.L_802:
        /*000c*/ 	.word	0x00000000
        /*0010*/ 	.short	0x0004
        /*0012*/ 	.short	0x001c
        /*0014*/ 	.byte	0x00, 0xf0, 0x11, 0x00


	//----- nvinfo : EIATTR_KPARAM_INFO
	.align		4
.L_803:
        /*0018*/ 	.byte	0x04, 0x17
        /*001a*/ 	.short	(.L_805 - .L_804)
.L_804:
        /*001c*/ 	.word	0x00000000
        /*0020*/ 	.short	0x0003
        /*0022*/ 	.short	0x0018
        /*0024*/ 	.byte	0x00, 0xf0, 0x11, 0x00


	//----- nvinfo : EIATTR_KPARAM_INFO
	.align		4
.L_805:
        /*0028*/ 	.byte	0x04, 0x17
        /*002a*/ 	.short	(.L_807 - .L_806)
.L_806:
        /*002c*/ 	.word	0x00000000
        /*0030*/ 	.short	0x0002
        /*0032*/ 	.short	0x0010
        /*0034*/ 	.byte	0x00, 0xf5, 0x21, 0x00


	//----- nvinfo : EIATTR_KPARAM_INFO
	.align		4
.L_807:
        /*0038*/ 	.byte	0x04, 0x17
        /*003a*/ 	.short	(.L_809 - .L_808)
.L_808:
        /*003c*/ 	.word	0x00000000
        /*0040*/ 	.short	0x0001
        /*0042*/ 	.short	0x0008
        /*0044*/ 	.byte	0x00, 0xf5, 0x21, 0x00


	//----- nvinfo : EIATTR_KPARAM_INFO
	.align		4
.L_809:
        /*0048*/ 	.byte	0x04, 0x17
        /*004a*/ 	.short	(.L_811 - .L_810)
.L_810:
        /*004c*/ 	.word	0x00000000
        /*0050*/ 	.short	0x0000
        /*0052*/ 	.short	0x0000
        /*0054*/ 	.byte	0x00, 0xf5, 0x21, 0x00


	//----- nvinfo : EIATTR_SPARSE_MMA_MASK
	.align		4
.L_811:
        /*0058*/ 	.byte	0x03, 0x50
        /*005a*/ 	.short	0x0000


	//----- nvinfo : EIATTR_MAXREG_COUNT
	.align		4
        /*005c*/ 	.byte	0x03, 0x1b
        /*005e*/ 	.short	0x00ff


	//----- nvinfo : EIATTR_MERCURY_ISA_VERSION
	.align		4
        /*0060*/ 	.byte	0x03, 0x5f
        /*0062*/ 	.short	0x0101


	//----- nvinfo : EIATTR_COOP_GROUP_MASK_REGIDS
	.align		4
        /*0064*/ 	.byte	0x04, 0x29
        /*0066*/ 	.short	(.L_813 - .L_812)


	//   ....[0]....
.L_812:
        /*0068*/ 	.word	0xffffffff


	//   ....[1]....
        /*006c*/ 	.word	0xffffffff


	//   ....[2]....
        /*0070*/ 	.word	0xffffffff


	//   ....[3]....
        /*0074*/ 	.word	0xffffffff


	//   ....[4]....
        /*0078*/ 	.word	0xffffffff


	//   ....[5]....
        /*007c*/ 	.word	0x05000007


	//   ....[6]....
        /*0080*/ 	.word	0x05000007


	//   ....[7]....
        /*0084*/ 	.word	0x05000007


	//   ....[8]....
        /*0088*/ 	.word	0x05000007


	//   ....[9]....
        /*008c*/ 	.word	0x05000007


	//----- nvinfo : EIATTR_COOP_GROUP_INSTR_OFFSETS
	.align		4
.L_813:
        /*0090*/ 	.byte	0x04, 0x28
        /*0092*/ 	.short	(.L_815 - .L_814)


	//   ....[0]....
.L_814:
        /*0094*/ 	.word	0x00000650


	//   ....[1]....
        /*0098*/ 	.word	0x00000670


	//   ....[2]....
        /*009c*/ 	.word	0x00000690


	//   ....[3]....
        /*00a0*/ 	.word	0x000006b0


	//   ....[4]....
        /*00a4*/ 	.word	0x000006d0


	//   ....[5]....
        /*00a8*/ 	.word	0x00000ed0


	//   ....[6]....
        /*00ac*/ 	.word	0x00000f60


	//   ....[7]....
        /*00b0*/ 	.word	0x00000fd0


	//   ....[8]....
        /*00b4*/ 	.word	0x00001040


	//   ....[9]....
        /*00b8*/ 	.word	0x000010b0


	//----- nvinfo : EIATTR_VRC_CTA_INIT_COUNT
	.align		4
.L_815:
        /*00bc*/ 	.byte	0x02, 0x4a
	.zero		1
	.zero		1


	//----- nvinfo : EIATTR_EXIT_INSTR_OFFSETS
	.align		4
        /*00c0*/ 	.byte	0x04, 0x1c
        /*00c2*/ 	.short	(.L_817 - .L_816)


	//   ....[0]....
.L_816:
        /*00c4*/ 	.word	0x00000080


	//   ....[1]....
        /*00c8*/ 	.word	0x00000e60


	//----- nvinfo : EIATTR_CRS_STACK_SIZE
	.align		4
.L_817:
        /*00cc*/ 	.byte	0x04, 0x1e
        /*00ce*/ 	.short	(.L_819 - .L_818)
.L_818:
        /*00d0*/ 	.word	0x00000000


	//----- nvinfo : EIATTR_CBANK_PARAM_SIZE
	.align		4
.L_819:
        /*00d4*/ 	.byte	0x03, 0x19
        /*00d6*/ 	.short	0x0020


	//----- nvinfo : EIATTR_PARAM_CBANK
	.align		4
        /*00d8*/ 	.byte	0x04, 0x0a
        /*00da*/ 	.short	(.L_821 - .L_820)
	.align		4
.L_820:
        /*00dc*/ 	.word	index@(.nv.constant0._Z14rms_norm_floatILi32ELi9EEvPfS0_S0_ii)
        /*00e0*/ 	.short	0x0380
        /*00e2*/ 	.short	0x0020


	//----- nvinfo : EIATTR_SW_WAR
	.align		4
.L_821:
        /*00e4*/ 	.byte	0x04, 0x36
        /*00e6*/ 	.short	(.L_823 - .L_822)
.L_822:
        /*00e8*/ 	.word	0x00000008
.L_823:


//--------------------- .nv.info._Z14rms_norm_floatILi32ELi8EEvPfS0_S0_ii --------------------------
	.section	.nv.info._Z14rms_norm_floatILi32ELi8EEvPfS0_S0_ii,"",@"SHT_CUDA_INFO"
	.sectionflags	@""
	.align	4


	//----- nvinfo : EIATTR_CUDA_API_VERSION
	.align		4
        /*0000*/ 	.byte	0x04, 0x37
        /*0002*/ 	.short	(.L_825 - .L_824)
.L_824:
        /*0004*/ 	.word	0x00000082


	//----- nvinfo : EIATTR_KPARAM_INFO
	.align		4
.L_825:
        /*0008*/ 	.byte	0x04, 0x17
        /*000a*/ 	.short	(.L_827 - .L_826)
.L_826:
        /*000c*/ 	.word	0x00000000
        /*0010*/ 	.short	0x0004
        /*0012*/ 	.short	0x001c
        /*0014*/ 	.byte	0x00, 0xf0, 0x11, 0x00


	//----- nvinfo : EIATTR_KPARAM_INFO
	.align		4
.L_827:
        /*0018*/ 	.byte	0x04, 0x17
        /*001a*/ 	.short	(.L_829 - .L_828)
.L_828:
        /*001c*/ 	.word	0x00000000
        /*0020*/ 	.short	0x0003
        /*0022*/ 	.short	0x0018
        /*0024*/ 	.byte	0x00, 0xf0, 0x11, 0x00


	//----- nvinfo : EIATTR_KPARAM_INFO
	.align		4
.L_829:
        /*0028*/ 	.byte	0x04, 0x17
        /*002a*/ 	.short	(.L_831 - .L_830)
.L_830:
        /*002c*/ 	.word	0x00000000
        /*0030*/ 	.short	0x0002
        /*0032*/ 	.short	0x0010
        /*0034*/ 	.byte	0x00, 0xf5, 0x21, 0x00


	//----- nvinfo : EIATTR_KPARAM_INFO
	.align		4
.L_831:
        /*0038*/ 	.byte	0x04, 0x17
        /*003a*/ 	.short	(.L_833 - .L_832)
.L_832:
        /*003c*/ 	.word	0x00000000
        /*0040*/ 	.short	0x0001
        /*0042*/ 	.short	0x0008
        /*0044*/ 	.byte	0x00, 0xf5, 0x21, 0x00


	//----- nvinfo : EIATTR_KPARAM_INFO
	.align		4
.L_833:
        /*0048*/ 	.byte	0x04, 0x17
        /*004a*/ 	.short	(.L_835 - .L_834)
.L_834:
        /*004c*/ 	.word	0x00000000
        /*0050*/ 	.short	0x0000
        /*0052*/ 	.short	0x0000
        /*0054*/ 	.byte	0x00, 0xf5, 0x21, 0x00


	//----- nvinfo : EIATTR_SPARSE_MMA_MASK
	.align		4
.L_835:
        /*0058*/ 	.byte	0x03, 0x50
        /*005a*/ 	.short	0x0000


	//----- nvinfo : EIATTR_MAXREG_COUNT
	.align		4
        /*005c*/ 	.byte	0x03, 0x1b
        /*005e*/ 	.short	0x00ff


	//----- nvinfo : EIATTR_MERCURY_ISA_VERSION
	.align		4
        /*0060*/ 	.byte	0x03, 0x5f
        /*0062*/ 	.short	0x0101


	//----- nvinfo : EIATTR_COOP_GROUP_MASK_REGIDS
	.align		4
        /*0064*/ 	.byte	0x04, 0x29
        /*0066*/ 	.short	(.L_837 - .L_836)


	//   ....[0]....
.L_836:
        /*0068*/ 	.word	0xffffffff


	//   ....[1]....
        /*006c*/ 	.word	0xffffffff


	//   ....[2]....
        /*0070*/ 	.word	0xffffffff


	//   ....[3]....
        /*0074*/ 	.word	0xffffffff


	//   ....[4]....
        /*0078*/ 	.word	0xffffffff


	//   ....[5]....
        /*007c*/ 	.word	0x05000011


	//   ....[6]....
        /*0080*/ 	.word	0x05000011


	//   ....[7]....
        /*0084*/ 	.word	0x05000011


	//   ....[8]....
        /*0088*/ 	.word	0x05000011


	//   ....[9]....
        /*008c*/ 	.word	0x05000011


	//----- nvinfo : EIATTR_COOP_GROUP_INSTR_OFFSETS
	.align		4
.L_837:
        /*0090*/ 	.byte	0x04, 0x28
        /*0092*/ 	.short	(.L_839 - .L_838)


	//   ....[0]....
.L_838:
        /*0094*/ 	.word	0x00000640


	//   ....[1]....
        /*0098*/ 	.word	0x00000660


	//   ....[2]....
        /*009c*/ 	.word	0x00000680


	//   ....[3]....
        /*00a0*/ 	.word	0x000006a0


	//   ....[4]....
        /*00a4*/ 	.word	0x000006c0


	//   ....[5]....
        /*00a8*/ 	.word	0x00000e40


	//   ....[6]....
        /*00ac*/ 	.word	0x00000ed0


	//   ....[7]....
        /*00b0*/ 	.word	0x00000f40


	//   ....[8]....
        /*00b4*/ 	.word	0x00000fb0


	//   ....[9]....
        /*00b8*/ 	.word	0x00001020


	//----- nvinfo : EIATTR_VRC_CTA_INIT_COUNT
	.align		4
.L_839:
        /*00bc*/ 	.byte	0x02, 0x4a
	.zero		1
	.zero		1


	//----- nvinfo : EIATTR_EXIT_INSTR_OFFSETS
	.align		4
        /*00c0*/ 	.byte	0x04, 0x1c
        /*00c2*/ 	.short	(.L_841 - .L_840)


	//   ....[0]....
.L_840:
        /*00c4*/ 	.word	0x00000080


	//   ....[1]....
        /*00c8*/ 	.word	0x00000dd0


	//----- nvinfo : EIATTR_CRS_STACK_SIZE
	.align		4
.L_841:
        /*00cc*/ 	.byte	0x04, 0x1e
        /*00ce*/ 	.short	(.L_843 - .L_842)
.L_842:
        /*00d0*/ 	.word	0x00000000


	//----- nvinfo : EIATTR_CBANK_PARAM_SIZE
	.align		4
.L_843:
        /*00d4*/ 	.byte	0x03, 0x19
        /*00d6*/ 	.short	0x0020


	//----- nvinfo : EIATTR_PARAM_CBANK
	.align		4
        /*00d8*/ 	.byte	0x04, 0x0a
        /*00da*/ 	.short	(.L_845 - .L_844)
	.align		4
.L_844:
        /*00dc*/ 	.word	index@(.nv.constant0._Z14rms_norm_floatILi32ELi8EEvPfS0_S0_ii)
        /*00e0*/ 	.short	0x0380
        /*00e2*/ 	.short	0x0020


	//----- nvinfo : EIATTR_SW_WAR
	.align		4
.L_845:
        /*00e4*/ 	.byte	0x04, 0x36
        /*00e6*/ 	.short	(.L_847 - .L_846)
.L_846:
        /*00e8*/ 	.word	0x00000008
.L_847:


//--------------------- .nv.info._Z14rms_norm_floatILi32ELi7EEvPfS0_S0_ii --------------------------
	.section	.nv.info._Z14rms_norm_floatILi32ELi7EEvPfS0_S0_ii,"",@"SHT_CUDA_INFO"
	.sectionflags	@""
	.align	4


	//----- nvinfo : EIATTR_CUDA_API_VERSION
	.align		4
        /*0000*/ 	.byte	0x04, 0x37
        /*0002*/ 	.short	(.L_849 - .L_848)
.L_848:
        /*0004*/ 	.word	0x00000082


	//----- nvinfo : EIATTR_KPARAM_INFO
	.align		4
.L_849:
        /*0008*/ 	.byte	0x04, 0x17
        /*000a*/ 	.short	(.L_851 - .L_850)
.L_850:
        /*000c*/ 	.word	0x00000000
        /*0010*/ 	.short	0x0004
        /*0012*/ 	.short	0x001c
        /*0014*/ 	.byte	0x00, 0xf0, 0x11, 0x00


	//----- nvinfo : EIATTR_KPARAM_INFO
	.align		4
.L_851:
        /*0018*/ 	.byte	0x04, 0x17
        /*001a*/ 	.short	(.L_853 - .L_852)
.L_852:
        /*001c*/ 	.word	0x00000000
        /*0020*/ 	.short	0x0003
        /*0022*/ 	.short	0x0018
        /*0024*/ 	.byte	0x00, 0xf0, 0x11, 0x00


	//----- nvinfo : EIATTR_KPARAM_INFO
	.align		4
.L_853:
        /*0028*/ 	.byte	0x04, 0x17
        /*002a*/ 	.short	(.L_855 - .L_854)
.L_854:
        /*002c*/ 	.word	0x00000000
        /*0030*/ 	.short	0x0002
        /*0032*/ 	.short	0x0010
        /*0034*/ 	.byte	0x00, 0xf5, 0x21, 0x00


	//----- nvinfo : EIATTR_KPARAM_INFO
	.align		4
.L_855:
        /*0038*/ 	.byte	0x04, 0x17
        /*003a*/ 	.short	(.L_857 - .L_856)
.L_856:
        /*003c*/ 	.word	0x00000000
        /*0040*/ 	.short	0x0001
        /*0042*/ 	.short	0x0008
        /*0044*/ 	.byte	0x00, 0xf5, 0x21, 0x00


	//----- nvinfo : EIATTR_KPARAM_INFO
	.align		4
.L_857:
        /*0048*/ 	.byte	0x04, 0x17
        /*004a*/ 	.short	(.L_859 - .L_858)
.L_858:
        /*004c*/ 	.word	0x00000000
        /*0050*/ 	.short	0x0000
        /*0052*/ 	.short	0x0000
        /*0054*/ 	.byte	0x00, 0xf5, 0x21, 0x00


	//----- nvinfo : EIATTR_SPARSE_MMA_MASK
	.align		4
.L_859:
        /*0058*/ 	.byte	0x03, 0x50
        /*005a*/ 	.short	0x0000


	//----- nvinfo : EIATTR_MAXREG_COUNT
	.align		4
        /*005c*/ 	.byte	0x03, 0x1b
        /*005e*/ 	.short	0x00ff


	//----- nvinfo : EIATTR_MERCURY_ISA_VERSION
	.align		4
        /*0060*/ 	.byte	0x03, 0x5f
        /*0062*/ 	.short	0x0101


	//----- nvinfo : EIATTR_COOP_GROUP_MASK_REGIDS
	.align		4
        /*0064*/ 	.byte	0x04, 0x29
        /*0066*/ 	.short	(.L_861 - .L_860)


	//   ....[0]....
.L_860:
        /*0068*/ 	.word	0xffffffff


	//   ....[1]....
        /*006c*/ 	.word	0xffffffff


	//   ....[2]....
        /*0070*/ 	.word	0xffffffff


	//   ....[3]....
        /*0074*/ 	.word	0xffffffff


	//   ....[4]....
        /*0078*/ 	.word	0xffffffff


	//   ....[5]....
        /*007c*/ 	.word	0x05000007


	//   ....[6]....
        /*0080*/ 	.word	0x05000007


	//   ....[7]....
        /*0084*/ 	.word	0x05000007


	//   ....[8]....
        /*0088*/ 	.word	0x05000007


	//   ....[9]....
        /*008c*/ 	.word	0x05000007


	//----- nvinfo : EIATTR_COOP_GROUP_INSTR_OFFSETS
	.align		4
.L_861:
        /*0090*/ 	.byte	0x04, 0x28
        /*0092*/ 	.short	(.L_863 - .L_862)


	//   ....[0]....
.L_862:
        /*0094*/ 	.word	0x00000650


	//   ....[1]....
        /*0098*/ 	.word	0x00000670


	//   ....[2]....
        /*009c*/ 	.word	0x00000690


	//   ....[3]....
        /*00a0*/ 	.word	0x000006b0


	//   ....[4]....
        /*00a4*/ 	.word	0x000006d0


	//   ....[5]....
        /*00a8*/ 	.word	0x00000ed0


	//   ....[6]....
        /*00ac*/ 	.word	0x00000f60


	//   ....[7]....
        /*00b0*/ 	.word	0x00000fd0


	//   ....[8]....
        /*00b4*/ 	.word	0x00001040


	//   ....[9]....
        /*00b8*/ 	.word	0x000010b0


	//----- nvinfo : EIATTR_VRC_CTA_INIT_COUNT
	.align		4
.L_863:
        /*00bc*/ 	.byte	0x02, 0x4a
	.zero		1
	.zero		1


	//----- nvinfo : EIATTR_EXIT_INSTR_OFFSETS
	.align		4
        /*00c0*/ 	.byte	0x04, 0x1c
        /*00c2*/ 	.short	(.L_865 - .L_864)


	//   ....[0]....
.L_864:
        /*00c4*/ 	.word	0x00000080


	//   ....[1]....
        /*00c8*/ 	.word	0x00000e60


	//----- nvinfo : EIATTR_CRS_STACK_SIZE
	.align		4
.L_865:
        /*00cc*/ 	.byte	0x04, 0x1e
        /*00ce*/ 	.short	(.L_867 - .L_866)
.L_866:
        /*00d0*/ 	.word	0x00000000


	//----- nvinfo : EIATTR_CBANK_PARAM_SIZE
	.align		4
.L_867:
        /*00d4*/ 	.byte	0x03, 0x19
        /*00d6*/ 	.short	0x0020


	//----- nvinfo : EIATTR_PARAM_CBANK
	.align		4
        /*00d8*/ 	.byte	0x04, 0x0a
        /*00da*/ 	.short	(.L_869 - .L_868)
	.align		4
.L_868:
        /*00dc*/ 	.word	index@(.nv.constant0._Z14rms_norm_floatILi32ELi7EEvPfS0_S0_ii)
        /*00e0*/ 	.short	0x0380
        /*00e2*/ 	.short	0x0020


	//----- nvinfo : EIATTR_SW_WAR
	.align		4
.L_869:
        /*00e4*/ 	.byte	0x04, 0x36
        /*00e6*/ 	.short	(.L_871 - .L_870)
.L_870:
        /*00e8*/ 	.word	0x00000008
.L_871:


//--------------------- .nv.info._Z14rms_norm_floatILi32ELi6EEvPfS0_S0_ii --------------------------
	.section	.nv.info._Z14rms_norm_floatILi32ELi6EEvPfS0_S0_ii,"",@"SHT_CUDA_INFO"
	.sectionflags	@""
	.align	4


	//----- nvinfo : EIATTR_CUDA_API_VERSION
	.align		4
        /*0000*/ 	.byte	0x04, 0x37
        /*0002*/ 	.short	(.L_873 - .L_872)
.L_872:
        /*0004*/ 	.word	0x00000082


	//----- nvinfo : EIATTR_KPARAM_INFO
	.align		4
.L_873:
        /*0008*/ 	.byte	0x04, 0x17
        /*000a*/ 	.short	(.L_875 - .L_874)
.L_874:
        /*000c*/ 	.word	0x00000000
        /*0010*/ 	.short	0x0004
        /*0012*/ 	.short	0x001c
        /*0014*/ 	.byte	0x00, 0xf0, 0x11, 0x00


	//----- nvinfo : EIATTR_KPARAM_INFO
	.align		4
.L_875:
        /*0018*/ 	.byte	0x04, 0x17
        /*001a*/ 	.short	(.L_877 - .L_876)
.L_876:
        /*001c*/ 	.word	0x00000000
        /*0020*/ 	.short	0x0003
        /*0022*/ 	.short	0x0018
        /*0024*/ 	.byte	0x00, 0xf0, 0x11, 0x00


	//----- nvinfo : EIATTR_KPARAM_INFO
	.align		4
.L_877:
        /*0028*/ 	.byte	0x04, 0x17
        /*002a*/ 	.short	(.L_879 - .L_878)
.L_878:
        /*002c*/ 	.word	0x00000000
        /*0030*/ 	.short	0x0002
        /*0032*/ 	.short	0x0010
        /*0034*/ 	.byte	0x00, 0xf5, 0x21, 0x00


	//----- nvinfo : EIATTR_KPARAM_INFO
	.align		4
.L_879:
        /*0038*/ 	.byte	0x04, 0x17
        /*003a*/ 	.short	(.L_881 - .L_880)
.L_880:
        /*003c*/ 	.word	0x00000000
        /*0040*/ 	.short	0x0001
        /*0042*/ 	.short	0x0008
        /*0044*/ 	.byte	0x00, 0xf5, 0x21, 0x00


	//----- nvinfo : EIATTR_KPARAM_INFO
	.align		4
.L_881:
        /*0048*/ 	.byte	0x04, 0x17
        /*004a*/ 	.short	(.L_883 - .L_882)
.L_882:
        /*004c*/ 	.word	0x00000000
        /*0050*/ 	.short	0x0000
        /*0052*/ 	.short	0x0000
        /*0054*/ 	.byte	0x00, 0xf5, 0x21, 0x00


	//----- nvinfo : EIATTR_SPARSE_MMA_MASK
	.align		4
.L_883:
        /*0058*/ 	.byte	0x03, 0x50
        /*005a*/ 	.short	0x0000


	//----- nvinfo : EIATTR_MAXREG_COUNT
	.align		4
        /*005c*/ 	.byte	0x03, 0x1b
        /*005e*/ 	.short	0x00ff


	//----- nvinfo : EIATTR_MERCURY_ISA_VERSION
	.align		4
        /*0060*/ 	.byte	0x03, 0x5f
        /*0062*/ 	.short	0x0101


	//----- nvinfo : EIATTR_COOP_GROUP_MASK_REGIDS
	.align		4
        /*0064*/ 	.byte	0x04, 0x29
        /*0066*/ 	.short	(.L_885 - .L_884)


	//   ....[0]....
.L_884:
        /*0068*/ 	.word	0xffffffff


	//   ....[1]....
        /*006c*/ 	.word	0xffffffff


	//   ....[2]....
        /*0070*/ 	.word	0xffffffff


	//   ....[3]....
        /*0074*/ 	.word	0xffffffff


	//   ....[4]....
        /*0078*/ 	.word	0xffffffff


	//   ....[5]....
        /*007c*/ 	.word	0x05000007


	//   ....[6]....
        /*0080*/ 	.word	0x05000007


	//   ....[7]....
        /*0084*/ 	.word	0x05000007


	//   ....[8]....
        /*0088*/ 	.word	0x05000007


	//   ....[9]....
        /*008c*/ 	.word	0x05000007


	//----- nvinfo : EIATTR_COOP_GROUP_INSTR_OFFSETS
	.align		4
.L_885:
        /*0090*/ 	.byte	0x04, 0x28
        /*0092*/ 	.short	(.L_887 - .L_886)


	//   ....[0]....
.L_886:
        /*0094*/ 	.word	0x00000650


	//   ....[1]....
        /*0098*/ 	.word	0x00000670


	//   ....[2]....
        /*009c*/ 	.word	0x00000690


	//   ....[3]....
        /*00a0*/ 	.word	0x000006b0


	//   ....[4]....
        /*00a4*/ 	.word	0x000006d0


	//   ....[5]....
        /*00a8*/ 	.word	0x00000e90


	//   ....[6]....
        /*00ac*/ 	.word	0x00000f20


	//   ....[7]....
        /*00b0*/ 	.word	0x00000f90


	//   ....[8]....
        /*00b4*/ 	.word	0x00001000


	//   ....[9]....
        /*00b8*/ 	.word	0x00001070


	//----- nvinfo : EIATTR_VRC_CTA_INIT_COUNT
	.align		4
.L_887:
        /*00bc*/ 	.byte	0x02, 0x4a
	.zero		1
	.zero		1


	//----- nvinfo : EIATTR_EXIT_INSTR_OFFSETS
	.align		4
        /*00c0*/ 	.byte	0x04, 0x1c
        /*00c2*/ 	.short	(.L_889 - .L_888)


	//   ....[0]....
.L_888:
        /*00c4*/ 	.word	0x00000080


	//   ....[1]....
        /*00c8*/ 	.word	0x00000e20


	//----- nvinfo : EIATTR_CRS_STACK_SIZE
	.align		4
.L_889:
        /*00cc*/ 	.byte	0x04, 0x1e
        /*00ce*/ 	.short	(.L_891 - .L_890)
.L_890:
        /*00d0*/ 	.word	0x00000000


	//----- nvinfo : EIATTR_CBANK_PARAM_SIZE
	.align		4
.L_891:
        /*00d4*/ 	.byte	0x03, 0x19
        /*00d6*/ 	.short	0x0020


	//----- nvinfo : EIATTR_PARAM_CBANK
	.align		4
        /*00d8*/ 	.byte	0x04, 0x0a
        /*00da*/ 	.short	(.L_893 - .L_892)
	.align		4
.L_892:
        /*00dc*/ 	.word	index@(.nv.constant0._Z14rms_norm_floatILi32ELi6EEvPfS0_S0_ii)
        /*00e0*/ 	.short	0x0380
        /*00e2*/ 	.short	0x0020


	//----- nvinfo : EIATTR_SW_WAR
	.align		4
.L_893:
        /*00e4*/ 	.byte	0x04, 0x36
        /*00e6*/ 	.short	(.L_895 - .L_894)
.L_894:
        /*00e8*/ 	.word	0x00000008
.L_895:


//--------------------- .nv.info._Z14rms_norm_floatILi32ELi5EEvPfS0_S0_ii --------------------------
	.section	.nv.info._Z14rms_norm_floatILi32ELi5EEvPfS0_S0_ii,"",@"SHT_CUDA_INFO"
	.sectionflags	@""
	.align	4


	//----- nvinfo : EIATTR_CUDA_API_VERSION
	.align		4
        /*0000*/ 	.byte	0x04, 0x37
        /*0002*/ 	.short	(.L_897 - .L_896)
.L_896:
        /*0004*/ 	.word	0x00000082


	//----- nvinfo : EIATTR_KPARAM_INFO
	.align		4
.L_897:
        /*0008*/ 	.byte	0x04, 0x17
        /*000a*/ 	.short	(.L_899 - .L_898)
.L_898:
        /*000c*/ 	.word	0x00000000
        /*0010*/ 	.short	0x0004
        /*0012*/ 	.short	0x001c
        /*0014*/ 	.byte	0x00, 0xf0, 0x11, 0x00


	//----- nvinfo : EIATTR_KPARAM_INFO
	.align		4
.L_899:
        /*0018*/ 	.byte	0x04, 0x17
        /*001a*/ 	.short	(.L_901 - .L_900)
.L_900:
        /*001c*/ 	.word	0x00000000
        /*0020*/ 	.short	0x0003
        /*0022*/ 	.short	0x0018
        /*0024*/ 	.byte	0x00, 0xf0, 0x11, 0x00


	//----- nvinfo : EIATTR_KPARAM_INFO
	.align		4
.L_901:
        /*0028*/ 	.byte	0x04, 0x17
        /*002a*/ 	.short	(.L_903 - .L_902)
.L_902:
        /*002c*/ 	.word	0x00000000
        /*0030*/ 	.short	0x0002
        /*0032*/ 	.short	0x0010
        /*0034*/ 	.byte	0x00, 0xf5, 0x21, 0x00


	//----- nvinfo : EIATTR_KPARAM_INFO
	.align		4
.L_903:
        /*0038*/ 	.byte	0x04, 0x17
        /*003a*/ 	.short	(.L_905 - .L_904)
.L_904:
        /*003c*/ 	.word	0x00000000
        /*0040*/ 	.short	0x0001
        /*0042*/ 	.short	0x0008
        /*0044*/ 	.byte	0x00, 0xf5, 0x21, 0x00


	//----- nvinfo : EIATTR_KPARAM_INFO
	.align		4
.L_905:
        /*0048*/ 	.byte	0x04, 0x17
        /*004a*/ 	.short	(.L_907 - .L_906)
.L_906:
        /*004c*/ 	.word	0x00000000
        /*0050*/ 	.short	0x0000
        /*0052*/ 	.short	0x0000
        /*0054*/ 	.byte	0x00, 0xf5, 0x21, 0x00


	//----- nvinfo : EIATTR_SPARSE_MMA_MASK
	.align		4
.L_907:
        /*0058*/ 	.byte	0x03, 0x50
        /*005a*/ 	.short	0x0000


	//----- nvinfo : EIATTR_MAXREG_COUNT
	.align		4
        /*005c*/ 	.byte	0x03, 0x1b
        /*005e*/ 	.short	0x00ff


	//----- nvinfo : EIATTR_MERCURY_ISA_VERSION
	.align		4
        /*0060*/ 	.byte	0x03, 0x5f
        /*0062*/ 	.short	0x0101


	//----- nvinfo : EIATTR_COOP_GROUP_MASK_REGIDS
	.align		4
        /*0064*/ 	.byte	0x04, 0x29
        /*0066*/ 	.short	(.L_909 - .L_908)


	//   ....[0]....
.L_908:
        /*0068*/ 	.word	0xffffffff


	//   ....[1]....
        /*006c*/ 	.word	0xffffffff


	//   ....[2]....
        /*0070*/ 	.word	0xffffffff


	//   ....[3]....
        /*0074*/ 	.word	0xffffffff


	//   ....[4]....
        /*0078*/ 	.word	0xffffffff


	//   ....[5]....
        /*007c*/ 	.word	0x05000007


	//   ....[6]....
        /*0080*/ 	.word	0x05000007


	//   ....[7]....
        /*0084*/ 	.word	0x05000007


	//   ....[8]....
        /*0088*/ 	.word	0x05000007


	//   ....[9]....
        /*008c*/ 	.word	0x05000007


	//----- nvinfo : EIATTR_COOP_GROUP_INSTR_OFFSETS
	.align		4
.L_909:
        /*0090*/ 	.byte	0x04, 0x28
        /*0092*/ 	.short	(.L_911 - .L_910)


	//   ....[0]....
.L_910:
        /*0094*/ 	.word	0x00000650


	//   ....[1]....
        /*0098*/ 	.word	0x00000670


	//   ....[2]....
        /*009c*/ 	.word	0x00000690


	//   ....[3]....
        /*00a0*/ 	.word	0x000006b0


	//   ....[4]....
        /*00a4*/ 	.word	0x000006d0


	//   ....[5]....
        /*00a8*/ 	.word	0x00000ed0


	//   ....[6]....
        /*00ac*/ 	.word	0x00000f60


	//   ....[7]....
        /*00b0*/ 	.word	0x00000fd0


	//   ....[8]....
        /*00b4*/ 	.word	0x00001040


	//   ....[9]....
        /*00b8*/ 	.word	0x000010b0


	//----- nvinfo : EIATTR_VRC_CTA_INIT_COUNT
	.align		4
.L_911:
        /*00bc*/ 	.byte	0x02, 0x4a
	.zero		1
	.zero		1


	//----- nvinfo : EIATTR_EXIT_INSTR_OFFSETS
	.align		4
        /*00c0*/ 	.byte	0x04, 0x1c
        /*00c2*/ 	.short	(.L_913 - .L_912)


	//   ....[0]....
.L_912:
        /*00c4*/ 	.word	0x00000080


	//   ....[1]....
        /*00c8*/ 	.word	0x00000e60


	//----- nvinfo : EIATTR_CRS_STACK_SIZE
	.align		4
.L_913:
        /*00cc*/ 	.byte	0x04, 0x1e
        /*00ce*/ 	.short	(.L_915 - .L_914)
.L_914:
        /*00d0*/ 	.word	0x00000000


	//----- nvinfo : EIATTR_CBANK_PARAM_SIZE
	.align		4
.L_915:
        /*00d4*/ 	.byte	0x03, 0x19
        /*00d6*/ 	.short	0x0020


	//----- nvinfo : EIATTR_PARAM_CBANK
	.align		4
        /*00d8*/ 	.byte	0x04, 0x0a
        /*00da*/ 	.short	(.L_917 - .L_916)
	.align		4
.L_916:
        /*00dc*/ 	.word	index@(.nv.constant0._Z14rms_norm_floatILi32ELi5EEvPfS0_S0_ii)
        /*00e0*/ 	.short	0x0380
        /*00e2*/ 	.short	0x0020


	//----- nvinfo : EIATTR_SW_WAR
	.align		4
.L_917:
        /*00e4*/ 	.byte	0x04, 0x36
        /*00e6*/ 	.short	(.L_919 - .L_918)
.L_918:
        /*00e8*/ 	.word	0x00000008
.L_919:


//--------------------- .nv.info._Z14rms_norm_floatILi32ELi4EEvPfS0_S0_ii --------------------------
	.section	.nv.info._Z14rms_norm_floatILi32ELi4EEvPfS0_S0_ii,"",@"SHT_CUDA_INFO"
	.sectionflags	@""
	.align	4


	//----- nvinfo : EIATTR_CUDA_API_VERSION
	.align		4
        /*0000*/ 	.byte	0x04, 0x37
        /*0002*/ 	.short	(.L_921 - .L_920)
.L_920:
        /*0004*/ 	.word	0x00000082


	//----- nvinfo : EIATTR_KPARAM_INFO
	.align		4
.L_921:
        /*0008*/ 	.byte	0x04, 0x17
        /*000a*/ 	.short	(.L_923 - .L_922)
.L_922:
        /*000c*/ 	.word	0x00000000
        /*0010*/ 	.short	0x0004
        /*0012*/ 	.short	0x001c
        /*0014*/ 	.byte	0x00, 0xf0, 0x11, 0x00


	//----- nvinfo : EIATTR_KPARAM_INFO
	.align		4
.L_923:
        /*0018*/ 	.byte	0x04, 0x17
        /*001a*/ 	.short	(.L_925 - .L_924)
.L_924:
        /*001c*/ 	.word	0x00000000
        /*0020*/ 	.short	0x0003
        /*0022*/ 	.short	0x0018
        /*0024*/ 	.byte	0x00, 0xf0, 0x11, 0x00


	//----- nvinfo : EIATTR_KPARAM_INFO
	.align		4
.L_925:
        /*0028*/ 	.byte	0x04, 0x17
        /*002a*/ 	.short	(.L_927 - .L_926)
.L_926:
        /*002c*/ 	.word	0x00000000
        /*0030*/ 	.short	0x0002
        /*0032*/ 	.short	0x0010
        /*0034*/ 	.byte	0x00, 0xf5, 0x21, 0x00


	//----- nvinfo : EIATTR_KPARAM_INFO
	.align		4
.L_927:
        /*0038*/ 	.byte	0x04, 0x17
        /*003a*/ 	.short	(.L_929 - .L_928)
.L_928:
        /*003c*/ 	.word	0x00000000
        /*0040*/ 	.short	0x0001
        /*0042*/ 	.short	0x0008
        /*0044*/ 	.byte	0x00, 0xf5, 0x21, 0x00


	//----- nvinfo : EIATTR_KPARAM_INFO
	.align		4
.L_929:
        /*0048*/ 	.byte	0x04, 0x17
        /*004a*/ 	.short	(.L_931 - .L_930)
.L_930:
        /*004c*/ 	.word	0x00000000
        /*0050*/ 	.short	0x0000
        /*0052*/ 	.short	0x0000
        /*0054*/ 	.byte	0x00, 0xf5, 0x21, 0x00


	//----- nvinfo : EIATTR_SPARSE_MMA_MASK
	.align		4
.L_931:
        /*0058*/ 	.byte	0x03, 0x50
        /*005a*/ 	.short	0x0000


	//----- nvinfo : EIATTR_MAXREG_COUNT
	.align		4
        /*005c*/ 	.byte	0x03, 0x1b
        /*005e*/ 	.short	0x00ff


	//----- nvinfo : EIATTR_MERCURY_ISA_VERSION
	.align		4
        /*0060*/ 	.byte	0x03, 0x5f
        /*0062*/ 	.short	0x0101


	//----- nvinfo : EIATTR_COOP_GROUP_MASK_REGIDS
	.align		4
        /*0064*/ 	.byte	0x04, 0x29
        /*0066*/ 	.short	(.L_933 - .L_932)


	//   ....[0]....
.L_932:
        /*0068*/ 	.word	0xffffffff


	//   ....[1]....
        /*006c*/ 	.word	0xffffffff


	//   ....[2]....
        /*0070*/ 	.word	0xffffffff


	//   ....[3]....
        /*0074*/ 	.word	0xffffffff


	//   ....[4]....
        /*0078*/ 	.word	0xffffffff


	//   ....[5]....
        /*007c*/ 	.word	0x05000011


	//   ....[6]....
        /*0080*/ 	.word	0x05000011


	//   ....[7]....
        /*0084*/ 	.word	0x05000011


	//   ....[8]....
        /*0088*/ 	.word	0x05000011


	//   ....[9]....
        /*008c*/ 	.word	0x05000011


	//----- nvinfo : EIATTR_COOP_GROUP_INSTR_OFFSETS
	.align		4
.L_933:
        /*0090*/ 	.byte	0x04, 0x28
        /*0092*/ 	.short	(.L_935 - .L_934)


	//   ....[0]....
.L_934:
        /*0094*/ 	.word	0x00000640


	//   ....[1]....
        /*0098*/ 	.word	0x00000660


	//   ....[2]....
        /*009c*/ 	.word	0x00000680


	//   ....[3]....
        /*00a0*/ 	.word	0x000006a0


	//   ....[4]....
        /*00a4*/ 	.word	0x000006c0


	//   ....[5]....
        /*00a8*/ 	.word	0x00000e40


	//   ....[6]....
        /*00ac*/ 	.word	0x00000ed0


	//   ....[7]....
        /*00b0*/ 	.word	0x00000f40


	//   ....[8]....
        /*00b4*/ 	.word	0x00000fb0


	//   ....[9]....
        /*00b8*/ 	.word	0x00001020


	//----- nvinfo : EIATTR_VRC_CTA_INIT_COUNT
	.align		4
.L_935:
        /*00bc*/ 	.byte	0x02, 0x4a
	.zero		1
	.zero		1


	//----- nvinfo : EIATTR_EXIT_INSTR_OFFSETS
	.align		4
        /*00c0*/ 	.byte	0x04, 0x1c
        /*00c2*/ 	.short	(.L_937 - .L_936)


	//   ....[0]....
.L_936:
        /*00c4*/ 	.word	0x00000080


	//   ....[1]....
        /*00c8*/ 	.word	0x00000dd0


	//----- nvinfo : EIATTR_CRS_STACK_SIZE
	.align		4
.L_937:
        /*00cc*/ 	.byte	0x04, 0x1e
        /*00ce*/ 	.short	(.L_939 - .L_938)
.L_938:
        /*00d0*/ 	.word	0x00000000


	//----- nvinfo : EIATTR_CBANK_PARAM_SIZE
	.align		4
.L_939:
        /*00d4*/ 	.byte	0x03, 0x19
        /*00d6*/ 	.short	0x0020


	//----- nvinfo : EIATTR_PARAM_CBANK
	.align		4
        /*00d8*/ 	.byte	0x04, 0x0a
        /*00da*/ 	.short	(.L_941 - .L_940)
	.align		4
.L_940:
        /*00dc*/ 	.word	index@(.nv.constant0._Z14rms_norm_floatILi32ELi4EEvPfS0_S0_ii)
        /*00e0*/ 	.short	0x0380
        /*00e2*/ 	.short	0x0020


	//----- nvinfo : EIATTR_SW_WAR
	.align		4
.L_941:
        /*00e4*/ 	.byte	0x04, 0x36
        /*00e6*/ 	.short	(.L_943 - .L_942)
.L_942:
        /*00e8*/ 	.word	0x00000008
.L_943:


//--------------------- .nv.info._Z14rms_norm_floatILi32ELi3EEvPfS0_S0_ii --------------------------
	.section	.nv.info._Z14rms_norm_floatILi32ELi3EEvPfS0_S0_ii,"",@"SHT_CUDA_INFO"
	.sectionflags	@""
	.align	4


	//----- nvinfo : EIATTR_CUDA_API_VERSION
	.align		4
        /*0000*/ 	.byte	0x04, 0x37
        /*0002*/ 	.short	(.L_945 - .L_944)
.L_944:
        /*0004*/ 	.word	0x00000082


	//----- nvinfo : EIATTR_KPARAM_INFO
	.align		4
.L_945:
        /*0008*/ 	.byte	0x04, 0x17
        /*000a*/ 	.short	(.L_947 - .L_946)
.L_946:
        /*000c*/ 	.word	0x00000000
        /*0010*/ 	.short	0x0004
        /*0012*/ 	.short	0x001c
        /*0014*/ 	.byte	0x00, 0xf0, 0x11, 0x00


	//----- nvinfo : EIATTR_KPARAM_INFO
	.align		4
.L_947:
        /*0018*/ 	.byte	0x04, 0x17
        /*001a*/ 	.short	(.L_949 - .L_948)
.L_948:
        /*001c*/ 	.word	0x00000000
        /*0020*/ 	.short	0x0003
        /*0022*/ 	.short	0x0018
        /*0024*/ 	.byte	0x00, 0xf0, 0x11, 0x00


	//----- nvinfo : EIATTR_KPARAM_INFO
	.align		4
.L_949:
        /*0028*/ 	.byte	0x04, 0x17
        /*002a*/ 	.short	(.L_951 - .L_950)
.L_950:
        /*002c*/ 	.word	0x00000000
        /*0030*/ 	.short	0x0002
        /*0032*/ 	.short	0x0010
        /*0034*/ 	.byte	0x00, 0xf5, 0x21, 0x00


	//----- nvinfo : EIATTR_KPARAM_INFO
	.align		4
.L_951:
        /*0038*/ 	.byte	0x04, 0x17
        /*003a*/ 	.short	(.L_953 - .L_952)
.L_952:
        /*003c*/ 	.word	0x00000000
        /*0040*/ 	.short	0x0001
        /*0042*/ 	.short	0x0008
        /*0044*/ 	.byte	0x00, 0xf5, 0x21, 0x00


	//----- nvinfo : EIATTR_KPARAM_INFO
	.align		4
.L_953:
        /*0048*/ 	.byte	0x04, 0x17
        /*004a*/ 	.short	(.L_955 - .L_954)
.L_954:
        /*004c*/ 	.word	0x00000000
        /*0050*/ 	.short	0x0000
        /*0052*/ 	.short	0x0000
        /*0054*/ 	.byte	0x00, 0xf5, 0x21, 0x00


	//----- nvinfo : EIATTR_SPARSE_MMA_MASK
	.align		4
.L_955:
        /*0058*/ 	.byte	0x03, 0x50
        /*005a*/ 	.short	0x0000


	//----- nvinfo : EIATTR_MAXREG_COUNT
	.align		4
        /*005c*/ 	.byte	0x03, 0x1b
        /*005e*/ 	.short	0x00ff


	//----- nvinfo : EIATTR_MERCURY_ISA_VERSION
	.align		4
        /*0060*/ 	.byte	0x03, 0x5f
        /*0062*/ 	.short	0x0101


	//----- nvinfo : EIATTR_COOP_GROUP_MASK_REGIDS
	.align		4
        /*0064*/ 	.byte	0x04, 0x29
        /*0066*/ 	.short	(.L_957 - .L_956)


	//   ....[0]....
.L_956:
        /*0068*/ 	.word	0xffffffff


	//   ....[1]....
        /*006c*/ 	.word	0xffffffff


	//   ....[2]....
        /*0070*/ 	.word	0xffffffff


	//   ....[3]....
        /*0074*/ 	.word	0xffffffff


	//   ....[4]....
        /*0078*/ 	.word	0xffffffff


	//   ....[5]....
        /*007c*/ 	.word	0x05000007


	//   ....[6]....
        /*0080*/ 	.word	0x05000007


	//   ....[7]....
        /*0084*/ 	.word	0x05000007


	//   ....[8]....
        /*0088*/ 	.word	0x05000007


	//   ....[9]....
        /*008c*/ 	.word	0x05000007


	//----- nvinfo : EIATTR_COOP_GROUP_INSTR_OFFSETS
	.align		4
.L_957:
        /*0090*/ 	.byte	0x04, 0x28
        /*0092*/ 	.short	(.L_959 - .L_958)


	//   ....[0]....
.L_958:
        /*0094*/ 	.word	0x00000650


	//   ....[1]....
        /*0098*/ 	.word	0x00000670


	//   ....[2]....
        /*009c*/ 	.word	0x00000690


	//   ....[3]....
        /*00a0*/ 	.word	0x000006b0


	//   ....[4]....
        /*00a4*/ 	.word	0x000006d0


	//   ....[5]....
        /*00a8*/ 	.word	0x00000ed0


	//   ....[6]....
        /*00ac*/ 	.word	0x00000f60


	//   ....[7]....
        /*00b0*/ 	.word	0x00000fd0


	//   ....[8]....
        /*00b4*/ 	.word	0x00001040


	//   ....[9]....
        /*00b8*/ 	.word	0x000010b0


	//----- nvinfo : EIATTR_VRC_CTA_INIT_COUNT
	.align		4
.L_959:
        /*00bc*/ 	.byte	0x02, 0x4a
	.zero		1
	.zero		1


	//----- nvinfo : EIATTR_EXIT_INSTR_OFFSETS
	.align		4
        /*00c0*/ 	.byte	0x04, 0x1c
        /*00c2*/ 	.short	(.L_961 - .L_960)


	//   ....[0]....
.L_960:
        /*00c4*/ 	.word	0x00000080


	//   ....[1]....
        /*00c8*/ 	.word	0x00000e60


	//----- nvinfo : EIATTR_CRS_STACK_SIZE
	.align		4
.L_961:
        /*00cc*/ 	.byte	0x04, 0x1e
        /*00ce*/ 	.short	(.L_963 - .L_962)
.L_962:
        /*00d0*/ 	.word	0x00000000


	//----- nvinfo : EIATTR_CBANK_PARAM_SIZE
	.align		4
.L_963:
        /*00d4*/ 	.byte	0x03, 0x19
        /*00d6*/ 	.short	0x0020


	//----- nvinfo : EIATTR_PARAM_CBANK
	.align		4
        /*00d8*/ 	.byte	0x04, 0x0a
        /*00da*/ 	.short	(.L_965 - .L_964)
	.align		4
.L_964:
        /*00dc*/ 	.word	index@(.nv.constant0._Z14rms_norm_floatILi32ELi3EEvPfS0_S0_ii)
        /*00e0*/ 	.short	0x0380
        /*00e2*/ 	.short	0x0020


	//----- nvinfo : EIATTR_SW_WAR
	.align		4
.L_965:
        /*00e4*/ 	.byte	0x04, 0x36
        /*00e6*/ 	.short	(.L_967 - .L_966)
.L_966:
        /*00e8*/ 	.word	0x00000008
.L_967:


//--------------------- .nv.info._Z14rms_norm_floatILi32ELi2EEvPfS0_S0_ii --------------------------
	.section	.nv.info._Z14rms_norm_floatILi32ELi2EEvPfS0_S0_ii,"",@"SHT_CUDA_INFO"
	.sectionflags	@""
	.align	4


	//----- nvinfo : EIATTR_CUDA_API_VERSION
	.align		4
        /*0000*/ 	.byte	0x04, 0x37
        /*0002*/ 	.short	(.L_969 - .L_968)
.L_968:
        /*0004*/ 	.word	0x00000082


	//----- nvinfo : EIATTR_KPARAM_INFO
	.align		4
.L_969:
        /*0008*/ 	.byte	0x04, 0x17
        /*000a*/ 	.short	(.L_971 - .L_970)
.L_970:
        /*000c*/ 	.word	0x00000000
        /*0010*/ 	.short	0x0004
        /*0012*/ 	.short	0x001c
        /*0014*/ 	.byte	0x00, 0xf0, 0x11, 0x00


	//----- nvinfo : EIATTR_KPARAM_INFO
	.align		4
.L_971:
        /*0018*/ 	.byte	0x04, 0x17
        /*001a*/ 	.short	(.L_973 - .L_972)
.L_972:
        /*001c*/ 	.word	0x00000000
        /*0020*/ 	.short	0x0003
        /*0022*/ 	.short	0x0018
        /*0024*/ 	.byte	0x00, 0xf0, 0x11, 0x00


	//----- nvinfo : EIATTR_KPARAM_INFO
	.align		4
.L_973:
        /*0028*/ 	.byte	0x04, 0x17
        /*002a*/ 	.short	(.L_975 - .L_974)
.L_974:
        /*002c*/ 	.word	0x00000000
        /*0030*/ 	.short	0x0002
        /*0032*/ 	.short	0x0010
        /*0034*/ 	.byte	0x00, 0xf5, 0x21, 0x00


	//----- nvinfo : EIATTR_KPARAM_INFO
	.align		4
.L_975:
        /*0038*/ 	.byte	0x04, 0x17
        /*003a*/ 	.short	(.L_977 - .L_976)
.L_976:
        /*003c*/ 	.word	0x00000000
        /*0040*/ 	.short	0x0001
        /*0042*/ 	.short	0x0008
        /*0044*/ 	.byte	0x00, 0xf5, 0x21, 0x00


	//----- nvinfo : EIATTR_KPARAM_INFO
	.align		4
.L_977:
        /*0048*/ 	.byte	0x04, 0x17
        /*004a*/ 	.short	(.L_979 - .L_978)
.L_978:
        /*004c*/ 	.word	0x00000000
        /*0050*/ 	.short	0x0000
        /*0052*/ 	.short	0x0000
        /*0054*/ 	.byte	0x00, 0xf5, 0x21, 0x00


	//----- nvinfo : EIATTR_SPARSE_MMA_MASK
	.align		4
.L_979:
        /*0058*/ 	.byte	0x03, 0x50
        /*005a*/ 	.short	0x0000


	//----- nvinfo : EIATTR_MAXREG_COUNT
	.align		4
        /*005c*/ 	.byte	0x03, 0x1b
        /*005e*/ 	.short	0x00ff


	//----- nvinfo : EIATTR_MERCURY_ISA_VERSION
	.align		4
        /*0060*/ 	.byte	0x03, 0x5f
        /*0062*/ 	.short	0x0101


	//----- nvinfo : EIATTR_COOP_GROUP_MASK_REGIDS
	.align		4
        /*0064*/ 	.byte	0x04, 0x29
        /*0066*/ 	.short	(.L_981 - .L_980)


	//   ....[0]....
.L_980:
        /*0068*/ 	.word	0xffffffff


	//   ....[1]....
        /*006c*/ 	.word	0xffffffff


	//   ....[2]....
        /*0070*/ 	.word	0xffffffff


	//   ....[3]....
        /*0074*/ 	.word	0xffffffff


	//   ....[4]....
        /*0078*/ 	.word	0xffffffff


	//   ....[5]....
        /*007c*/ 	.word	0x05000007


	//   ....[6]....
        /*0080*/ 	.word	0x05000007


	//   ....[7]....
        /*0084*/ 	.word	0x05000007


	//   ....[8]....
        /*0088*/ 	.word	0x05000007


	//   ....[9]....
        /*008c*/ 	.word	0x05000007


	//----- nvinfo : EIATTR_COOP_GROUP_INSTR_OFFSETS
	.align		4
.L_981:
        /*0090*/ 	.byte	0x04, 0x28
        /*0092*/ 	.short	(.L_983 - .L_982)


	//   ....[0]....
.L_982:
        /*0094*/ 	.word	0x00000650


	//   ....[1]....
        /*0098*/ 	.word	0x00000670


	//   ....[2]....
        /*009c*/ 	.word	0x00000690


	//   ....[3]....
        /*00a0*/ 	.word	0x000006b0


	//   ....[4]....
        /*00a4*/ 	.word	0x000006d0


	//   ....[5]....
        /*00a8*/ 	.word	0x00000e90


	//   ....[6]....
        /*00ac*/ 	.word	0x00000f20


	//   ....[7]....
        /*00b0*/ 	.word	0x00000f90


	//   ....[8]....
        /*00b4*/ 	.word	0x00001000


	//   ....[9]....
        /*00b8*/ 	.word	0x00001070


	//----- nvinfo : EIATTR_VRC_CTA_INIT_COUNT
	.align		4
.L_983:
        /*00bc*/ 	.byte	0x02, 0x4a
	.zero		1
	.zero		1


	//----- nvinfo : EIATTR_EXIT_INSTR_OFFSETS
	.align		4
        /*00c0*/ 	.byte	0x04, 0x1c
        /*00c2*/ 	.short	(.L_985 - .L_984)


	//   ....[0]....
.L_984:
        /*00c4*/ 	.word	0x00000080


	//   ....[1]....
        /*00c8*/ 	.word	0x00000e20


	//----- nvinfo : EIATTR_CRS_STACK_SIZE
	.align		4
.L_985:
        /*00cc*/ 	.byte	0x04, 0x1e
        /*00ce*/ 	.short	(.L_987 - .L_986)
.L_986:
        /*00d0*/ 	.word	0x00000000


	//----- nvinfo : EIATTR_CBANK_PARAM_SIZE
	.align		4
.L_987:
        /*00d4*/ 	.byte	0x03, 0x19
        /*00d6*/ 	.short	0x0020


	//----- nvinfo : EIATTR_PARAM_CBANK
	.align		4
        /*00d8*/ 	.byte	0x04, 0x0a
        /*00da*/ 	.short	(.L_989 - .L_988)
	.align		4
.L_988:
        /*00dc*/ 	.word	index@(.nv.constant0._Z14rms_norm_floatILi32ELi2EEvPfS0_S0_ii)
        /*00e0*/ 	.short	0x0380
        /*00e2*/ 	.short	0x0020


	//----- nvinfo : EIATTR_SW_WAR
	.align		4
.L_989:
        /*00e4*/ 	.byte	0x04, 0x36
        /*00e6*/ 	.short	(.L_991 - .L_990)
.L_990:
        /*00e8*/ 	.word	0x00000008
.L_991:


//--------------------- .nv.callgraph             --------------------------
	.section	.nv.callgraph,"",@"SHT_CUDA_CALLGRAPH"
	.align	4
	.sectionentsize	8
	.align		4
        /*0000*/ 	.word	0x00000000
	.align		4
        /*0004*/ 	.word	0xffffffff
	.align		4
        /*0008*/ 	.word	0x00000000
	.align		4
        /*000c*/ 	.word	0xfffffffe
	.align		4
        /*0010*/ 	.word	0x00000000
	.align		4
        /*0014*/ 	.word	0xfffffffd
	.align		4
        /*0018*/ 	.word	0x00000000
	.align		4
        /*001c*/ 	.word	0xfffffffc


//--------------------- .text._Z14rms_norm_floatILi32ELi32EEvPfS0_S0_ii --------------------------
	.section	.text._Z14rms_norm_floatILi32ELi32EEvPfS0_S0_ii,"ax",@progbits
	.align	128
        .global         _Z14rms_norm_floatILi32ELi32EEvPfS0_S0_ii
        .type           _Z14rms_norm_floatILi32ELi32EEvPfS0_S0_ii,@function
        .size           _Z14rms_norm_floatILi32ELi32EEvPfS0_S0_ii,(.L_x_1240 - _Z14rms_norm_floatILi32ELi32EEvPfS0_S0_ii)
        .other          _Z14rms_norm_floatILi32ELi32EEvPfS0_S0_ii,@"STO_CUDA_ENTRY STV_DEFAULT"
_Z14rms_norm_floatILi32ELi32EEvPfS0_S0_ii:
.text._Z14rms_norm_floatILi32ELi32EEvPfS0_S0_ii:
[----:B------:R-:W0:Y:S01]  /*0000*/  LDC R1, c[0x0][0x37c] ;  /* 0x0000df00ff017b82 */ /* 0x000e220000000800 */
[----:B------:R-:W1:Y:S07]  /*0010*/  S2R R9, SR_TID.Y ;  /* 0x0000000000097919 */ /* 0x000e6e0000002200 */
[----:B------:R-:W1:Y:S01]  /*0020*/  S2UR UR4, SR_CTAID.X ;  /* 0x00000000000479c3 */ /* 0x000e620000002500 */
[----:B------:R-:W2:Y:S01]  /*0030*/  LDCU UR5, c[0x0][0x398] ;  /* 0x00007300ff0577ac */ /* 0x000ea20008000800 */
[----:B0-----:R-:W-:-:S06]  /*0040*/  VIADD R1, R1, 0xffffff80 ;  /* 0xffffff8001017836 */ /* 0x001fcc0000000000 */
[----:B------:R-:W1:Y:S02]  /*0050*/  LDC R2, c[0x0][0x364] ;  /* 0x0000d900ff027b82 */ /* 0x000e640000000800 */
[----:B-1----:R-:W-:-:S05]  /*0060*/  IMAD R9, R2, UR4, R9 ;  /* 0x0000000402097c24 */ /* 0x002fca000f8e0209 */
[----:B--2---:R-:W-:-:S13]  /*0070*/  ISETP.GE.AND P0, PT, R9, UR5, PT ;  /* 0x0000000509007c0c */ /* 0x004fda000bf06270 */
[----:B------:R-:W-:Y:S05]  /*0080*/  @P0 EXIT ;  /* 0x000000000000094d */ /* 0x000fea0003800000 */
[----:B------:R-:W0:Y:S01]  /*0090*/  S2R R10, SR_TID.X ;  /* 0x00000000000a7919 */ /* 0x000e220000002100 */
[----:B------:R-:W1:Y:S01]  /*00a0*/  LDCU UR5, c[0x0][0x39c] ;  /* 0x00007380ff0577ac */ /* 0x000e620008000800 */
[----:B------:R-:W2:Y:S01]  /*00b0*/  LDCU UR4, c[0x0][0x370] ;  /* 0x00006e00ff0477ac */ /* 0x000ea20008000800 */
[----:B------:R-:W3:Y:S01]  /*00c0*/  LDCU.64 UR6, c[0x0][0x358] ;  /* 0x00006b00ff0677ac */ /* 0x000ee20008000a00 */
[----:B-1----:R-:W-:Y:S01]  /*00d0*/  I2FP.F32.S32 R3, UR5 ;  /* 0x0000000500037c45 */ /* 0x002fe20008201400 */
[----:B--2---:R-:W-:Y:S01]  /*00e0*/  IMAD R2, R2, UR4, RZ ;  /* 0x0000000402027c24 */ /* 0x004fe2000f8e02ff */
[----:B0-----:R-:W-:-:S05]  /*00f0*/  LOP3.LUT R8, RZ, R10, RZ, 0x33, !PT ;  /* 0x0000000aff087212 */ /* 0x001fca00078e33ff */
[----:B------:R-:W-:-:S05]  /*0100*/  VIADD R8, R8, UR5 ;  /* 0x0000000508087c36 */ /* 0x000fca0008000000 */
[----:B------:R-:W-:-:S04]  /*0110*/  LEA.HI R14, R8, 0x1, RZ, 0x1b ;  /* 0x00000001080e7811 */ /* 0x000fc800078fd8ff */
[C---:B------:R-:W-:Y:S02]  /*0120*/  LOP3.LUT R15, R14.reuse, 0x3, RZ, 0xc0, !PT ;  /* 0x000000030e0f7812 */ /* 0x040fe400078ec0ff */
[----:B---3--:R-:W-:-:S07]  /*0130*/  LOP3.LUT R11, R14, 0xffffffc, RZ, 0xc0, !PT ;  /* 0x0ffffffc0e0b7812 */ /* 0x008fce00078ec0ff */
.L_x_20:
[----:B01234-:R-:W0:Y:S01]  /*0140*/  LDC.64 R4, c[0x0][0x390] ;  /* 0x0000e400ff047b82 */ /* 0x01fe220000000a00 */
[----:B------:R-:W1:Y:S01]  /*0150*/  LDCU.64 UR4, c[0x0][0x398] ;  /* 0x00007300ff0477ac */ /* 0x000e620008000a00 */
[----:B0-----:R-:W-:-:S05]  /*0160*/  IMAD.WIDE R4, R9, 0x4, R4 ;  /* 0x0000000409047825 */ /* 0x001fca00078e0204 */
[----:B-----5:R0:W5:Y:S01]  /*0170*/  LDG.E R18, desc[UR6][R4.64] ;  /* 0x0000000604127981 */ /* 0x020162000c1e1900 */
[----:B-1----:R-:W-:Y:S01]  /*0180*/  ISETP.GE.AND P0, PT, R10, UR5, PT ;  /* 0x000000050a007c0c */ /* 0x002fe2000bf06270 */
[----:B------:R-:W-:Y:S01]  /*0190*/  IMAD R13, R9, UR5, RZ ;  /* 0x00000005090d7c24 */ /* 0x000fe2000f8e02ff */
[----:B------:R-:W-:Y:S01]  /*01a0*/  BSSY.RECONVERGENT B0, `(.L_x_0) ;  /* 0x0000047000007945 */ /* 0x000fe20003800200 */
[----:B------:R-:W-:Y:S02]  /*01b0*/  IMAD.IADD R9, R2, 0x1, R9 ;  /* 0x0000000102097824 */ /* 0x000fe400078e0209 */
[----:B------:R-:W-:Y:S02]  /*01c0*/  HFMA2 R6, -RZ, RZ, 0, 0 ;  /* 0x00000000ff067431 */ /* 0x000fe400000001ff */
[----:B------:R-:W-:Y:S01]  /*01d0*/  IMAD.MOV.U32 R19, RZ, RZ, RZ ;  /* 0x000000ffff137224 */ /* 0x000fe200078e00ff */
[----:B------:R-:W-:Y:S02]  /*01e0*/  SHF.R.S32.HI R12, RZ, 0x1f, R13 ;  /* 0x0000001fff0c7819 */ /* 0x000fe4000001140d */
[----:B------:R-:W-:-:S03]  /*01f0*/  ISETP.GE.AND P2, PT, R9, UR4, PT ;  /* 0x0000000409007c0c */ /* 0x000fc6000bf46270 */
[----:B0-----:R-:W-:Y:S10]  /*0200*/  @P0 BRA `(.L_x_1) ;  /* 0x0000000400000947 */ /* 0x001ff40003800000 */
[----:B------:R-:W-:Y:S01]  /*0210*/  ISETP.GE.U32.AND P0, PT, R8, 0x60, PT ;  /* 0x000000600800780c */ /* 0x000fe20003f06070 */
[----:B------:R-:W-:Y:S01]  /*0220*/  BSSY.RECONVERGENT B1, `(.L_x_2) ;  /* 0x0000026000017945 */ /* 0x000fe20003800200 */
[----:B------:R-:W-:Y:S01]  /*0230*/  IMAD.MOV.U32 R19, RZ, RZ, RZ ;  /* 0x000000ffff137224 */ /* 0x000fe200078e00ff */
[----:B------:R-:W-:Y:S01]  /*0240*/  MOV R20, R10 ;  /* 0x0000000a00147202 */ /* 0x000fe20000000f00 */
[----:B------:R-:W-:-:S09]  /*0250*/  IMAD.MOV.U32 R0, RZ, RZ, RZ ;  /* 0x000000ffff007224 */ /* 0x000fd200078e00ff */
[----:B------:R-:W-:Y:S05]  /*0260*/  @!P0 BRA `(.L_x_3) ;  /* 0x0000000000848947 */ /* 0x000fea0003800000 */
[----:B------:R-:W0:Y:S01]  /*0270*/  LDCU.64 UR4, c[0x0][0x380] ;  /* 0x00007000ff0477ac */ /* 0x000e220008000a00 */
[-C--:B------:R-:W-:Y:S01]  /*0280*/  IADD3 R24, P0, PT, R13, R10.reuse, RZ ;  /* 0x0000000a0d187210 */ /* 0x080fe20007f1e0ff */
[----:B------:R-:W-:Y:S01]  /*0290*/  BSSY.RECONVERGENT B2, `(.L_x_4) ;  /* 0x000001d000027945 */ /* 0x000fe20003800200 */
[----:B------:R-:W-:Y:S01]  /*02a0*/  LOP3.LUT R11, R14, 0xffffffc, RZ, 0xc0, !PT ;  /* 0x0ffffffc0e0b7812 */ /* 0x000fe200078ec0ff */
[----:B------:R-:W-:Y:S01]  /*02b0*/  IMAD.MOV.U32 R19, RZ, RZ, RZ ;  /* 0x000000ffff137224 */ /* 0x000fe200078e00ff */
[----:B------:R-:W-:Y:S01]  /*02c0*/  MOV R20, R10 ;  /* 0x0000000a00147202 */ /* 0x000fe20000000f00 */
[----:B------:R-:W-:Y:S02]  /*02d0*/  IMAD.X R5, RZ, RZ, R12, P0 ;  /* 0x000000ffff057224 */ /* 0x000fe400000e060c */
[----:B------:R-:W-:Y:S02]  /*02e0*/  IMAD.MOV.U32 R0, RZ, RZ, R1 ;  /* 0x000000ffff007224 */ /* 0x000fe400078e0001 */
[----:B------:R-:W-:Y:S01]  /*02f0*/  IMAD.MOV R21, RZ, RZ, -R11 ;  /* 0x000000ffff157224 */ /* 0x000fe200078e0a0b */
[----:B0-----:R-:W-:-:S04]  /*0300*/  LEA R23, P1, R24, UR4, 0x2 ;  /* 0x0000000418177c11 */ /* 0x001fc8000f8210ff */
[----:B------:R-:W-:Y:S02]  /*0310*/  IADD3 R23, P0, PT, R23, 0x100, RZ ;  /* 0x0000010017177810 */ /* 0x000fe40007f1e0ff */
[----:B------:R-:W-:-:S05]  /*0320*/  LEA.HI.X R24, R24, UR5, R5, 0x2, P1 ;  /* 0x0000000518187c11 */ /* 0x000fca00088f1405 */
[----:B------:R-:W-:-:S07]  /*0330*/  IMAD.X R24, RZ, RZ, R24, P0 ;  /* 0x000000ffff187224 */ /* 0x000fce00000e0618 */
.L_x_5:
[----:B------:R-:W-:Y:S01]  /*0340*/  IMAD.MOV.U32 R16, RZ, RZ, R23 ;  /* 0x000000ffff107224 */ /* 0x000fe200078e0017 */
[----:B------:R-:W-:-:S05]  /*0350*/  MOV R17, R24 ;  /* 0x0000001800117202 */ /* 0x000fca0000000f00 */
[----:B------:R-:W2:Y:S04]  /*0360*/  LDG.E R4, desc[UR6][R16.64+-0x100] ;  /* 0xffff000610047981 */ /* 0x000ea8000c1e1900 */
[----:B------:R-:W3:Y:S04]  /*0370*/  LDG.E R5, desc[UR6][R16.64+-0x80] ;  /* 0xffff800610057981 */ /* 0x000ee8000c1e1900 */
[----:B------:R-:W4:Y:S04]  /*0380*/  LDG.E R6, desc[UR6][R16.64] ;  /* 0x0000000610067981 */ /* 0x000f28000c1e1900 */
[----:B------:R-:W4:Y:S01]  /*0390*/  LDG.E R7, desc[UR6][R16.64+0x80] ;  /* 0x0000800610077981 */ /* 0x000f22000c1e1900 */
[----:B------:R-:W-:Y:S01]  /*03a0*/  VIADD R21, R21, 0x4 ;  /* 0x0000000415157836 */ /* 0x000fe20000000000 */
[----:B------:R-:W-:Y:S01]  /*03b0*/  IADD3 R23, P1, PT, R16, 0x200, RZ ;  /* 0x0000020010177810 */ /* 0x000fe20007f3e0ff */
[----:B------:R-:W-:-:S03]  /*03c0*/  VIADD R20, R20, 0x80 ;  /* 0x0000008014147836 */ /* 0x000fc60000000000 */
[----:B------:R-:W-:Y:S01]  /*03d0*/  ISETP.NE.AND P0, PT, R21, RZ, PT ;  /* 0x000000ff1500720c */ /* 0x000fe20003f05270 */
[----:B------:R-:W-:Y:S02]  /*03e0*/  IMAD.X R24, RZ, RZ, R17, P1 ;  /* 0x000000ffff187224 */ /* 0x000fe400008e0611 */
[----:B--2---:R-:W-:-:S04]  /*03f0*/  FFMA R22, R4, R4, R19 ;  /* 0x0000000404167223 */ /* 0x004fc80000000013 */
[----:B---3--:R-:W-:-:S04]  /*0400*/  FFMA R19, R5, R5, R22 ;  /* 0x0000000505137223 */ /* 0x008fc80000000016 */
[----:B----4-:R-:W-:Y:S01]  /*0410*/  FFMA R22, R6, R6, R19 ;  /* 0x0000000606167223 */ /* 0x010fe20000000013 */
[----:B------:R0:W-:Y:S03]  /*0420*/  STL.128 [R0], R4 ;  /* 0x0000000400007387 */ /* 0x0001e60000100c00 */
[----:B------:R-:W-:Y:S01]  /*0430*/  FFMA R19, R7, R7, R22 ;  /* 0x0000000707137223 */ /* 0x000fe20000000016 */
[----:B0-----:R-:W-:Y:S01]  /*0440*/  IADD3 R0, PT, PT, R0, 0x10, RZ ;  /* 0x0000001000007810 */ /* 0x001fe20007ffe0ff */
[----:B------:R-:W-:Y:S06]  /*0450*/  @P0 BRA `(.L_x_5) ;  /* 0xfffffffc00b80947 */ /* 0x000fec000383ffff */
[----:B------:R-:W-:Y:S05]  /*0460*/  BSYNC.RECONVERGENT B2 ;  /* 0x0000000000027941 */ /* 0x000fea0003800200 */
.L_x_4:
[----:B------:R-:W-:-:S07]  /*0470*/  IMAD.MOV.U32 R0, RZ, RZ, R11 ;  /* 0x000000ffff007224 */ /* 0x000fce00078e000b */
.L_x_3:
[----:B------:R-:W-:Y:S05]  /*0480*/  BSYNC.RECONVERGENT B1 ;  /* 0x0000000000017941 */ /* 0x000fea0003800200 */
.L_x_2:
[----:B------:R-:W-:Y:S01]  /*0490*/  ISETP.NE.AND P0, PT, R15, RZ, PT ;  /* 0x000000ff0f00720c */ /* 0x000fe20003f05270 */
[----:B------:R-:W-:-:S12]  /*04a0*/  IMAD.MOV.U32 R6, RZ, RZ, R11 ;  /* 0x000000ffff067224 */ /* 0x000fd800078e000b */
[----:B------:R-:W-:Y:S05]  /*04b0*/  @!P0 BRA `(.L_x_1) ;  /* 0x0000000000548947 */ /* 0x000fea0003800000 */
[----:B------:R-:W0:Y:S01]  /*04c0*/  LDCU.64 UR4, c[0x0][0x380] ;  /* 0x00007000ff0477ac */ /* 0x000e220008000a00 */
[----:B------:R-:W-:-:S05]  /*04d0*/  IADD3 R5, P0, PT, R13, R20, RZ ;  /* 0x000000140d057210 */ /* 0x000fca0007f1e0ff */
[----:B------:R-:W-:Y:S01]  /*04e0*/  IMAD.X R6, RZ, RZ, R12, P0 ;  /* 0x000000ffff067224 */ /* 0x000fe200000e060c */
[----:B0-----:R-:W-:-:S04]  /*04f0*/  LEA R4, P0, R5, UR4, 0x2 ;  /* 0x0000000405047c11 */ /* 0x001fc8000f8010ff */
[----:B------:R-:W-:-:S05]  /*0500*/  LEA.HI.X R5, R5, UR5, R6, 0x2, P0 ;  /* 0x0000000505057c11 */ /* 0x000fca00080f1406 */
[----:B------:R-:W2:Y:S01]  /*0510*/  LDG.E R16, desc[UR6][R4.64] ;  /* 0x0000000604107981 */ /* 0x000ea2000c1e1900 */
[C---:B------:R-:W-:Y:S01]  /*0520*/  LEA R7, R0.reuse, R1, 0x2 ;  /* 0x0000000100077211 */ /* 0x040fe200078e10ff */
[----:B------:R-:W-:Y:S01]  /*0530*/  VIADD R6, R0, 0x1 ;  /* 0x0000000100067836 */ /* 0x000fe20000000000 */
[----:B------:R-:W-:-:S03]  /*0540*/  ISETP.NE.AND P0, PT, R15, 0x1, PT ;  /* 0x000000010f00780c */ /* 0x000fc60003f05270 */
[----:B--2---:R0:W-:Y:S01]  /*0550*/  STL [R7], R16 ;  /* 0x0000001007007387 */ /* 0x0041e20000100800 */
[----:B------:R-:W-:-:S09]  /*0560*/  FFMA R19, R16, R16, R19 ;  /* 0x0000001010137223 */ /* 0x000fd20000000013 */
[----:B------:R-:W-:Y:S05]  /*0570*/  @!P0 BRA `(.L_x_1) ;  /* 0x0000000000248947 */ /* 0x000fea0003800000 */
[----:B------:R-:W-:Y:S01]  /*0580*/  ISETP.NE.AND P0, PT, R15, 0x2, PT ;  /* 0x000000020f00780c */ /* 0x000fe20003f05270 */
[----:B0-----:R-:W2:-:S12]  /*0590*/  LDG.E R16, desc[UR6][R4.64+0x80] ;  /* 0x0000800604107981 */ /* 0x001e98000c1e1900 */
[----:B------:R-:W3:Y:S01]  /*05a0*/  @P0 LDG.E R20, desc[UR6][R4.64+0x100] ;  /* 0x0001000604140981 */ /* 0x000ee2000c1e1900 */
[C---:B------:R-:W-:Y:S02]  /*05b0*/  VIADD R6, R0.reuse, 0x2 ;  /* 0x0000000200067836 */ /* 0x040fe40000000000 */
[----:B------:R-:W-:Y:S01]  /*05c0*/  @P0 VIADD R6, R0, 0x3 ;  /* 0x0000000300060836 */ /* 0x000fe20000000000 */
[----:B--2---:R1:W-:Y:S01]  /*05d0*/  STL [R7+0x4], R16 ;  /* 0x0000041007007387 */ /* 0x0043e20000100800 */
[----:B------:R-:W-:-:S03]  /*05e0*/  FFMA R19, R16, R16, R19 ;  /* 0x0000001010137223 */ /* 0x000fc60000000013 */
[----:B---3--:R1:W-:Y:S01]  /*05f0*/  @P0 STL [R7+0x8], R20 ;  /* 0x0000081407000387 */ /* 0x0083e20000100800 */
[----:B------:R-:W-:-:S07]  /*0600*/  @P0 FFMA R19, R20, R20, R19 ;  /* 0x0000001414130223 */ /* 0x000fce0000000013 */
.L_x_1:
[----:B------:R-:W-:Y:S05]  /*0610*/  BSYNC.RECONVERGENT B0 ;  /* 0x0000000000007941 */ /* 0x000fea0003800200 */
.L_x_0:
[----:B------:R-:W-:-:S03]  /*0620*/  UMOV UR4, 0xffffffff ;  /* 0xffffffff00047882 */ /* 0x000fc60000000000 */
[----:B------:R-:W-:Y:S05]  /*0630*/  BRA.DIV UR4, `(.L_x_6) ;  /* 0x0000000604e87947 */ /* 0x000fea000b800000 */
[----:B------:R-:W2:Y:S02]  /*0640*/  SHFL.BFLY PT, R0, R19, 0x10, 0x1f ;  /* 0x0e001f0013007f89 */ /* 0x000ea400000e0000 */
[----:B--2---:R-:W-:-:S05]  /*0650*/  FADD R0, R0, R19 ;  /* 0x0000001300007221 */ /* 0x004fca0000000000 */
[----:B------:R-:W2:Y:S02]  /*0660*/  SHFL.BFLY PT, R5, R0, 0x8, 0x1f ;  /* 0x0d001f0000057f89 */ /* 0x000ea400000e0000 */
[----:B--2---:R-:W-:-:S05]  /*0670*/  FADD R5, R0, R5 ;  /* 0x0000000500057221 */ /* 0x004fca0000000000 */
[----:B------:R-:W2:Y:S02]  /*0680*/  SHFL.BFLY PT, R4, R5, 0x4, 0x1f ;  /* 0x0c801f0005047f89 */ /* 0x000ea400000e0000 */
[----:B--2---:R-:W-:-:S05]  /*0690*/  FADD R4, R5, R4 ;  /* 0x0000000405047221 */ /* 0x004fca0000000000 */
[----:B01----:R-:W0:Y:S02]  /*06a0*/  SHFL.BFLY PT, R7, R4, 0x2, 0x1f ;  /* 0x0c401f0004077f89 */ /* 0x003e2400000e0000 */
[----:B0-----:R-:W-:-:S05]  /*06b0*/  FADD R7, R4, R7 ;  /* 0x0000000704077221 */ /* 0x001fca0000000000 */
[----:B------:R0:W1:Y:S02]  /*06c0*/  SHFL.BFLY PT, R16, R7, 0x1, 0x1f ;  /* 0x0c201f0007107f89 */ /* 0x00006400000e0000 */
.L_x_27:
[----:B------:R-:W2:Y:S01]  /*06d0*/  MUFU.RCP R4, R3 ;  /* 0x0000000300047308 */ /* 0x000ea20000001000 */
[----:B-1----:R-:W-:Y:S01]  /*06e0*/  FADD R0, R7, R16 ;  /* 0x0000001007007221 */ /* 0x002fe20000000000 */
[----:B------:R-:W-:Y:S06]  /*06f0*/  BSSY.RECONVERGENT B0, `(.L_x_7) ;  /* 0x000000b000007945 */ /* 0x000fec0003800200 */
[----:B------:R-:W1:Y:S01]  /*0700*/  FCHK P0, R0, R3 ;  /* 0x0000000300007302 */ /* 0x000e620000000000 */
[----:B--2---:R-:W-:-:S04]  /*0710*/  FFMA R5, -R3, R4, 1 ;  /* 0x3f80000003057423 */ /* 0x004fc80000000104 */
[----:B------:R-:W-:-:S04]  /*0720*/  FFMA R5, R4, R5, R4 ;  /* 0x0000000504057223 */ /* 0x000fc80000000004 */
[----:B------:R-:W-:-:S04]  /*0730*/  FFMA R4, R0, R5, RZ ;  /* 0x0000000500047223 */ /* 0x000fc800000000ff */
[----:B0-----:R-:W-:-:S04]  /*0740*/  FFMA R7, -R3, R4, R0 ;  /* 0x0000000403077223 */ /* 0x001fc80000000100 */
[----:B------:R-:W-:Y:S01]  /*0750*/  FFMA R4, R5, R7, R4 ;  /* 0x0000000705047223 */ /* 0x000fe20000000004 */
[----:B-1----:R-:W-:Y:S06]  /*0760*/  @!P0 BRA `(.L_x_8) ;  /* 0x00000000000c8947 */ /* 0x002fec0003800000 */
[----:B------:R-:W-:-:S07]  /*0770*/  MOV R4, 0x790 ;  /* 0x0000079000047802 */ /* 0x000fce0000000f00 */
[----:B-----5:R-:W-:Y:S05]  /*0780*/  CALL.REL.NOINC `($__internal_0_$__cuda_sm3x_div_rn_noftz_f32_slowpath) ;  /* 0x0000000800307944 */ /* 0x020fea0003c00000 */
[----:B------:R-:W-:-:S07]  /*0790*/  MOV R4, R0 ;  /* 0x0000000000047202 */ /* 0x000fce0000000f00 */
.L_x_8:
[----:B------:R-:W-:Y:S05]  /*07a0*/  BSYNC.RECONVERGENT B0 ;  /* 0x0000000000007941 */ /* 0x000fea0003800200 */
.L_x_7:
[----:B------:R-:W-:Y:S01]  /*07b0*/  FADD R4, R4, 9.9999997473787516356e-06 ;  /* 0x3727c5ac04047421 */ /* 0x000fe20000000000 */
[----:B------:R-:W-:Y:S01]  /*07c0*/  ISETP.NE.AND P1, PT, R6, RZ, PT ;  /* 0x000000ff0600720c */ /* 0x000fe20003f25270 */
[----:B------:R-:W-:Y:S03]  /*07d0*/  BSSY.RECONVERGENT B0, `(.L_x_9) ;  /* 0x000002f000007945 */ /* 0x000fe60003800200 */
[----:B------:R-:W-:-:S13]  /*07e0*/  FSETP.GEU.AND P0, PT, |R4|, 1.175494350822287508e-38, PT ;  /* 0x008000000400780b */ /* 0x000fda0003f0e200 */
[----:B------:R-:W-:-:S04]  /*07f0*/  @!P0 FMUL R4, R4, 16777216 ;  /* 0x4b80000004048820 */ /* 0x000fc80000400000 */
[----:B------:R-:W0:Y:S02]  /*0800*/  MUFU.RSQ R0, R4 ;  /* 0x0000000400007308 */ /* 0x000e240000001400 */
[----:B0-----:R-:W-:Y:S01]  /*0810*/  @!P0 FMUL R0, R0, 4096 ;  /* 0x4580000000008820 */ /* 0x001fe20000400000 */
[----:B------:R-:W-:Y:S06]  /*0820*/  @!P1 BRA `(.L_x_10) ;  /* 0x0000000000a49947 */ /* 0x000fec0003800000 */
[C---:B------:R-:W-:Y:S01]  /*0830*/  ISETP.GE.U32.AND P0, PT, R6.reuse, 0x4, PT ;  /* 0x000000040600780c */ /* 0x040fe20003f06070 */
[----:B------:R-:W-:Y:S01]  /*0840*/  BSSY.RECONVERGENT B1, `(.L_x_11) ;  /* 0x0000015000017945 */ /* 0x000fe20003800200 */
[----:B------:R-:W-:Y:S01]  /*0850*/  LOP3.LUT R20, R6, 0x3, RZ, 0xc0, !PT ;  /* 0x0000000306147812 */ /* 0x000fe200078ec0ff */
[----:B------:R-:W-:-:S03]  /*0860*/  IMAD.MOV.U32 R16, RZ, RZ, RZ ;  /* 0x000000ffff107224 */ /* 0x000fc600078e00ff */
[----:B------:R-:W-:-:S07]  /*0870*/  ISETP.NE.AND P1, PT, R20, RZ, PT ;  /* 0x000000ff1400720c */ /* 0x000fce0003f25270 */
[----:B------:R-:W-:Y:S06]  /*0880*/  @!P0 BRA `(.L_x_12) ;  /* 0x0000000000408947 */ /* 0x000fec0003800000 */
[----:B------:R-:W-:Y:S01]  /*0890*/  LOP3.LUT R16, R6, 0x1ffffffc, RZ, 0xc0, !PT ;  /* 0x1ffffffc06107812 */ /* 0x000fe200078ec0ff */
[----:B------:R-:W-:-:S07]  /*08a0*/  IMAD.MOV.U32 R17, RZ, RZ, RZ ;  /* 0x000000ffff117224 */ /* 0x000fce00078e00ff */
.L_x_13:
[----:B0-----:R-:W-:-:S05]  /*08b0*/  IMAD R19, R17, 0x4, R1 ;  /* 0x0000000411137824 */ /* 0x001fca00078e0201 */
[----:B------:R-:W2:Y:S01]  /*08c0*/  LDL.128 R4, [R19] ;  /* 0x0000000013047983 */ /* 0x000ea20000100c00 */
[----:B------:R-:W-:-:S04]  /*08d0*/  IADD3 R17, PT, PT, R17, 0x4, RZ ;  /* 0x0000000411117810 */ /* 0x000fc80007ffe0ff */
[----:B------:R-:W-:Y:S01]  /*08e0*/  ISETP.NE.AND P0, PT, R17, R16, PT ;  /* 0x000000101100720c */ /* 0x000fe20003f05270 */
[C---:B--2---:R-:W-:Y:S01]  /*08f0*/  FMUL R21, R0.reuse, R4 ;  /* 0x0000000400157220 */ /* 0x044fe20000400000 */
[C---:B------:R-:W-:Y:S01]  /*0900*/  FMUL R5, R0.reuse, R5 ;  /* 0x0000000500057220 */ /* 0x040fe20000400000 */
[C---:B------:R-:W-:Y:S01]  /*0910*/  FMUL R23, R0.reuse, R6 ;  /* 0x0000000600177220 */ /* 0x040fe20000400000 */
[----:B------:R-:W-:Y:S01]  /*0920*/  FMUL R7, R0, R7 ;  /* 0x0000000700077220 */ /* 0x000fe20000400000 */
[C---:B-----5:R-:W-:Y:S01]  /*0930*/  FMUL R4, R18.reuse, R21 ;  /* 0x0000001512047220 */ /* 0x060fe20000400000 */
[C---:B------:R-:W-:Y:S01]  /*0940*/  FMUL R5, R18.reuse, R5 ;  /* 0x0000000512057220 */ /* 0x040fe20000400000 */
[C---:B------:R-:W-:Y:S01]  /*0950*/  FMUL R6, R18.reuse, R23 ;  /* 0x0000001712067220 */ /* 0x040fe20000400000 */
[----:B------:R-:W-:-:S05]  /*0960*/  FMUL R7, R18, R7 ;  /* 0x0000000712077220 */ /* 0x000fca0000400000 */
[----:B------:R0:W-:Y:S01]  /*0970*/  STL.128 [R19], R4 ;  /* 0x0000000413007387 */ /* 0x0001e20000100c00 */
[----:B------:R-:W-:Y:S05]  /*0980*/  @P0 BRA `(.L_x_13) ;  /* 0xfffffffc00c80947 */ /* 0x000fea000383ffff */
.L_x_12:
[----:B------:R-:W-:Y:S05]  /*0990*/  BSYNC.RECONVERGENT B1 ;  /* 0x0000000000017941 */ /* 0x000fea0003800200 */
.L_x_11:
[----:B------:R-:W-:Y:S05]  /*09a0*/  @!P1 BRA `(.L_x_10) ;  /* 0x0000000000449947 */ /* 0x000fea0003800000 */
[----:B------:R-:W-:-:S05]  /*09b0*/  IMAD R16, R16, 0x4, R1 ;  /* 0x0000000410107824 */ /* 0x000fca00078e0201 */
[----:B0-----:R-:W2:Y:S01]  /*09c0*/  LDL R5, [R16] ;  /* 0x0000000010057983 */ /* 0x001ea20000100800 */
[----:B------:R-:W-:Y:S01]  /*09d0*/  ISETP.NE.AND P0, PT, R20, 0x1, PT ;  /* 0x000000011400780c */ /* 0x000fe20003f05270 */
[----:B--2---:R-:W-:-:S04]  /*09e0*/  FMUL R5, R0, R5 ;  /* 0x0000000500057220 */ /* 0x004fc80000400000 */
[----:B-----5:R-:W-:-:S05]  /*09f0*/  FMUL R5, R18, R5 ;  /* 0x0000000512057220 */ /* 0x020fca0000400000 */
[----:B------:R1:W-:Y:S03]  /*0a00*/  STL [R16], R5 ;  /* 0x0000000510007387 */ /* 0x0003e60000100800 */
[----:B------:R-:W-:Y:S05]  /*0a10*/  @!P0 BRA `(.L_x_10) ;  /* 0x0000000000288947 */ /* 0x000fea0003800000 */
[----:B-1----:R-:W2:Y:S01]  /*0a20*/  LDL R5, [R16+0x4] ;  /* 0x0000040010057983 */ /* 0x002ea20000100800 */
[----:B------:R-:W-:Y:S01]  /*0a30*/  ISETP.NE.AND P0, PT, R20, 0x2, PT ;  /* 0x000000021400780c */ /* 0x000fe20003f05270 */
[----:B--2---:R-:W-:-:S04]  /*0a40*/  FMUL R5, R0, R5 ;  /* 0x0000000500057220 */ /* 0x004fc80000400000 */
[----:B------:R-:W-:-:S05]  /*0a50*/  FMUL R5, R18, R5 ;  /* 0x0000000512057220 */ /* 0x000fca0000400000 */
[----:B------:R2:W-:Y:S03]  /*0a60*/  STL [R16+0x4], R5 ;  /* 0x0000040510007387 */ /* 0x0005e60000100800 */
[----:B------:R-:W-:Y:S05]  /*0a70*/  @!P0 BRA `(.L_x_10) ;  /* 0x0000000000108947 */ /* 0x000fea0003800000 */
[----:B--2---:R-:W2:Y:S02]  /*0a80*/  LDL R5, [R16+0x8] ;  /* 0x0000080010057983 */ /* 0x004ea40000100800 */
[----:B--2---:R-:W-:-:S04]  /*0a90*/  FMUL R5, R0, R5 ;  /* 0x0000000500057220 */ /* 0x004fc80000400000 */
[----:B------:R-:W-:-:S05]  /*0aa0*/  FMUL R5, R18, R5 ;  /* 0x0000000512057220 */ /* 0x000fca0000400000 */
[----:B------:R3:W-:Y:S02]  /*0ab0*/  STL [R16+0x8], R5 ;  /* 0x0000080510007387 */ /* 0x0007e40000100800 */
.L_x_10:
[----:B------:R-:W-:Y:S05]  /*0ac0*/  BSYNC.RECONVERGENT B0 ;  /* 0x0000000000007941 */ /* 0x000fea0003800200 */
.L_x_9:
[----:B------:R-:W4:Y:S01]  /*0ad0*/  LDCU UR4, c[0x0][0x39c] ;  /* 0x00007380ff0477ac */ /* 0x000f220008000800 */
[----:B------:R-:W-:Y:S01]  /*0ae0*/  BSSY.RECONVERGENT B0, `(.L_x_14) ;  /* 0x000002d000007945 */ /* 0x000fe20003800200 */
[----:B----4-:R-:W-:-:S13]  /*0af0*/  ISETP.GE.AND P0, PT, R10, UR4, PT ;  /* 0x000000040a007c0c */ /* 0x010fda000bf06270 */
[----:B------:R-:W-:Y:S05]  /*0b00*/  @P0 BRA `(.L_x_15) ;  /* 0x0000000000a80947 */ /* 0x000fea0003800000 */
[----:B------:R-:W-:Y:S01]  /*0b10*/  ISETP.GE.U32.AND P0, PT, R8, 0x60, PT ;  /* 0x000000600800780c */ /* 0x000fe20003f06070 */
[----:B------:R-:W-:Y:S01]  /*0b20*/  BSSY.RECONVERGENT B1, `(.L_x_16) ;  /* 0x0000018000017945 */ /* 0x000fe20003800200 */
[----:B------:R-:W-:Y:S02]  /*0b30*/  IMAD.MOV.U32 R0, RZ, RZ, RZ ;  /* 0x000000ffff007224 */ /* 0x000fe400078e00ff */
[----:B-----5:R-:W-:-:S09]  /*0b40*/  IMAD.MOV.U32 R18, RZ, RZ, R10 ;  /* 0x000000ffff127224 */ /* 0x020fd200078e000a */
[----:B------:R-:W-:Y:S05]  /*0b50*/  @!P0 BRA `(.L_x_17) ;  /* 0x0000000000508947 */ /* 0x000fea0003800000 */
[----:B------:R-:W-:Y:S01]  /*0b60*/  HFMA2 R0, -RZ, RZ, 0, 0 ;  /* 0x00000000ff007431 */ /* 0x000fe200000001ff */
[----:B------:R-:W-:Y:S01]  /*0b70*/  BSSY.RECONVERGENT B2, `(.L_x_18) ;  /* 0x0000011000027945 */ /* 0x000fe20003800200 */
[----:B------:R-:W-:-:S07]  /*0b80*/  IMAD.MOV.U32 R18, RZ, RZ, R10 ;  /* 0x000000ffff127224 */ /* 0x000fce00078e000a */
.L_x_19:
[C---:B0---4-:R-:W-:Y:S01]  /*0b90*/  IMAD R4, R0.reuse, 0x4, R1 ;  /* 0x0000000400047824 */ /* 0x051fe200078e0201 */
[----:B------:R-:W0:Y:S05]  /*0ba0*/  LDCU.64 UR4, c[0x0][0x388] ;  /* 0x00007100ff0477ac */ /* 0x000e2a0008000a00 */
[----:B-123--:R-:W2:Y:S01]  /*0bb0*/  LDL.128 R4, [R4] ;  /* 0x0000000004047983 */ /* 0x00eea20000100c00 */
[----:B------:R-:W-:Y:S01]  /*0bc0*/  IADD3 R17, P0, PT, R13, R18, RZ ;  /* 0x000000120d117210 */ /* 0x000fe20007f1e0ff */
[----:B------:R-:W-:Y:S02]  /*0bd0*/  VIADD R0, R0, 0x4 ;  /* 0x0000000400007836 */ /* 0x000fe40000000000 */
[----:B------:R-:W-:Y:S01]  /*0be0*/  VIADD R18, R18, 0x80 ;  /* 0x0000008012127836 */ /* 0x000fe20000000000 */
[----:B------:R-:W-:-:S02]  /*0bf0*/  IADD3.X R20, PT, PT, RZ, R12, RZ, P0, !PT ;  /* 0x0000000cff147210 */ /* 0x000fc400007fe4ff */
[----:B0-----:R-:W-:-:S04]  /*0c00*/  LEA R16, P0, R17, UR4, 0x2 ;  /* 0x0000000411107c11 */ /* 0x001fc8000f8010ff */
[----:B------:R-:W-:Y:S02]  /*0c10*/  LEA.HI.X R17, R17, UR5, R20, 0x2, P0 ;  /* 0x0000000511117c11 */ /* 0x000fe400080f1414 */
[----:B------:R-:W-:-:S03]  /*0c20*/  ISETP.NE.AND P0, PT, R0, R11, PT ;  /* 0x0000000b0000720c */ /* 0x000fc60003f05270 */
[----:B--2---:R4:W-:Y:S04]  /*0c30*/  STG.E desc[UR6][R16.64], R4 ;  /* 0x0000000410007986 */ /* 0x0049e8000c101906 */
[----:B------:R4:W-:Y:S04]  /*0c40*/  STG.E desc[UR6][R16.64+0x80], R5 ;  /* 0x0000800510007986 */ /* 0x0009e8000c101906 */
[----:B------:R4:W-:Y:S04]  /*0c50*/  STG.E desc[UR6][R16.64+0x100], R6 ;  /* 0x0001000610007986 */ /* 0x0009e8000c101906 */
[----:B------:R4:W-:Y:S01]  /*0c60*/  STG.E desc[UR6][R16.64+0x180], R7 ;  /* 0x0001800710007986 */ /* 0x0009e2000c101906 */
[----:B------:R-:W-:Y:S05]  /*0c70*/  @P0 BRA `(.L_x_19) ;  /* 0xfffffffc00c40947 */ /* 0x000fea000383ffff */
[----:B------:R-:W-:Y:S05]  /*0c80*/  BSYNC.RECONVERGENT B2 ;  /* 0x0000000000027941 */ /* 0x000fea0003800200 */
.L_x_18:
[----:B------:R-:W-:-:S07]  /*0c90*/  MOV R0, R11 ;  /* 0x0000000b00007202 */ /* 0x000fce0000000f00 */
.L_x_17:
[----:B------:R-:W-:Y:S05]  /*0ca0*/  BSYNC.RECONVERGENT B1 ;  /* 0x0000000000017941 */ /* 0x000fea0003800200 */
.L_x_16:
[----:B------:R-:W-:-:S13]  /*0cb0*/  ISETP.NE.AND P0, PT, R15, RZ, PT ;  /* 0x000000ff0f00720c */ /* 0x000fda0003f05270 */
[----:B------:R-:W-:Y:S05]  /*0cc0*/  @!P0 BRA `(.L_x_15) ;  /* 0x0000000000388947 */ /* 0x000fea0003800000 */
[----:B------:R-:W-:Y:S01]  /*0cd0*/  IMAD R0, R0, 0x4, R1 ;  /* 0x0000000400007824 */ /* 0x000fe200078e0201 */
[----:B------:R-:W5:Y:S04]  /*0ce0*/  LDCU.64 UR4, c[0x0][0x388] ;  /* 0x00007100ff0477ac */ /* 0x000f680008000a00 */
[----:B01234-:R-:W2:Y:S01]  /*0cf0*/  LDL.64 R4, [R0] ;  /* 0x0000000000047983 */ /* 0x01fea20000100a00 */
[----:B------:R-:W-:-:S05]  /*0d00*/  IADD3 R13, P0, PT, R13, R18, RZ ;  /* 0x000000120d0d7210 */ /* 0x000fca0007f1e0ff */
[----:B------:R-:W-:Y:S01]  /*0d10*/  IMAD.X R12, RZ, RZ, R12, P0 ;  /* 0x000000ffff0c7224 */ /* 0x000fe200000e060c */
[----:B-----5:R-:W-:-:S04]  /*0d20*/  LEA R6, P0, R13, UR4, 0x2 ;  /* 0x000000040d067c11 */ /* 0x020fc8000f8010ff */
[----:B------:R-:W-:Y:S02]  /*0d30*/  LEA.HI.X R7, R13, UR5, R12, 0x2, P0 ;  /* 0x000000050d077c11 */ /* 0x000fe400080f140c */
[----:B------:R-:W-:-:S03]  /*0d40*/  ISETP.NE.AND P0, PT, R15, 0x1, PT ;  /* 0x000000010f00780c */ /* 0x000fc60003f05270 */
[----:B--2---:R0:W-:Y:S10]  /*0d50*/  STG.E desc[UR6][R6.64], R4 ;  /* 0x0000000406007986 */ /* 0x0041f4000c101906 */
[----:B------:R-:W-:Y:S05]  /*0d60*/  @!P0 BRA `(.L_x_15) ;  /* 0x0000000000108947 */ /* 0x000fea0003800000 */
[----:B------:R-:W2:Y:S01]  /*0d70*/  LDL R13, [R0+0x8] ;  /* 0x00000800000d7983 */ /* 0x000ea20000100800 */
[----:B------:R-:W-:-:S03]  /*0d80*/  ISETP.NE.AND P0, PT, R15, 0x2, PT ;  /* 0x000000020f00780c */ /* 0x000fc60003f05270 */
[----:B------:R1:W-:Y:S10]  /*0d90*/  STG.E desc[UR6][R6.64+0x80], R5 ;  /* 0x0000800506007986 */ /* 0x0003f4000c101906 */
[----:B--2---:R1:W-:Y:S02]  /*0da0*/  @P0 STG.E desc[UR6][R6.64+0x100], R13 ;  /* 0x0001000d06000986 */ /* 0x0043e4000c101906 */
.L_x_15:
[----:B------:R-:W-:Y:S05]  /*0db0*/  BSYNC.RECONVERGENT B0 ;  /* 0x0000000000007941 */ /* 0x000fea0003800200 */
.L_x_14:
[----:B------:R-:W-:Y:S05]  /*0dc0*/  @!P2 BRA `(.L_x_20) ;  /* 0xfffffff000dca947 */ /* 0x000fea000383ffff */
[----:B------:R-:W-:Y:S05]  /*0dd0*/  EXIT ;  /* 0x000000000000794d */ /* 0x000fea0003800000 */
.L_x_6:
[----:B------:R-:W-:Y:S01]  /*0de0*/  BSSY B0, `(.L_x_21) ;  /* 0x0000008000007945 */ /* 0x000fe20003800000 */
[----:B------:R-:W-:Y:S01]  /*0df0*/  MOV R0, R19 ;  /* 0x0000001300007202 */ /* 0x000fe20000000f00 */
[----:B-1----:R-:W-:Y:S01]  /*0e00*/  IMAD.MOV.U32 R20, RZ, RZ, 0x10 ;  /* 0x00000010ff147424 */ /* 0x002fe200078e00ff */
[----:B------:R-:W-:Y:S01]  /*0e10*/  MOV R17, 0xffffffff ;  /* 0xffffffff00117802 */ /* 0x000fe20000000f00 */
[----:B------:R-:W-:-:S07]  /*0e20*/  IMAD.MOV.U32 R21, RZ, RZ, 0x1f ;  /* 0x0000001fff157424 */ /* 0x000fce00078e00ff */
[----:B0----5:R-:W-:Y:S05]  /*0e30*/  WARPSYNC.COLLECTIVE R17, `(.L_x_22) ;  /* 0x0000000011087348 */ /* 0x021fea0003c00000 */
[----:B0-----:R0:W1:Y:S02]  /*0e40*/  SHFL.BFLY P0, R16, R0, R20, R21 ;  /* 0x0c00001400107389 */ /* 0x0010640000000015 */
[----:B01---5:R-:W-:Y:S05]  /*0e50*/  ENDCOLLECTIVE ;  /* 0x000000000000791b */ /* 0x023fea0003800000 */
.L_x_22:
[----:B------:R-:W-:Y:S05]  /*0e60*/  BSYNC B0 ;  /* 0x0000000000007941 */ /* 0x000fea0003800000 */
.L_x_21:
[----:B------:R-:W-:Y:S02]  /*0e70*/  IMAD.MOV.U32 R0, RZ, RZ, R16 ;  /* 0x000000ffff007224 */ /* 0x000fe400078e0010 */
[----:B------:R-:W-:Y:S02]  /*0e80*/  HFMA2 R21, -RZ, RZ, 0, 1.847743988037109375e-06 ;  /* 0x0000001fff157431 */ /* 0x000fe400000001ff */
[----:B------:R-:W-:Y:S02]  /*0e90*/  IMAD.MOV.U32 R20, RZ, RZ, 0x8 ;  /* 0x00000008ff147424 */ /* 0x000fe400078e00ff */
[----:B------:R-:W-:Y:S01]  /*0ea0*/  FADD R0, R0, R19 ;  /* 0x0000001300007221 */ /* 0x000fe20000000000 */
[----:B------:R-:W-:-:S07]  /*0eb0*/  IMAD.MOV.U32 R17, RZ, RZ, -0x1 ;  /* 0xffffffffff117424 */ /* 0x000fce00078e00ff */
[----:B------:R-:W-:Y:S05]  /*0ec0*/  WARPSYNC.COLLECTIVE R17, `(.L_x_23) ;  /* 0x0000000011087348 */ /* 0x000fea0003c00000 */
[----:B------:R0:W1:Y:S02]  /*0ed0*/  SHFL.BFLY P0, R16, R0, R20, R21 ;  /* 0x0c00001400107389 */ /* 0x0000640000000015 */
[----:B01----:R-:W-:Y:S05]  /*0ee0*/  ENDCOLLECTIVE ;  /* 0x000000000000791b */ /* 0x003fea0003800000 */
.L_x_23:
[----:B------:R-:W-:Y:S02]  /*0ef0*/  IMAD.MOV.U32 R20, RZ, RZ, 0x4 ;  /* 0x00000004ff147424 */ /* 0x000fe400078e00ff */
[----:B------:R-:W-:-:S04]  /*0f00*/  IMAD.MOV.U32 R5, RZ, RZ, R16 ;  /* 0x000000ffff057224 */ /* 0x000fc800078e0010 */
[----:B------:R-:W-:-:S05]  /*0f10*/  FADD R5, R0, R5 ;  /* 0x0000000500057221 */ /* 0x000fca0000000000 */
[----:B------:R-:W-:-:S07]  /*0f20*/  MOV R0, R5 ;  /* 0x0000000500007202 */ /* 0x000fce0000000f00 */
[----:B------:R-:W-:Y:S05]  /*0f30*/  WARPSYNC.COLLECTIVE R17, `(.L_x_24) ;  /* 0x0000000011087348 */ /* 0x000fea0003c00000 */
[----:B------:R0:W1:Y:S02]  /*0f40*/  SHFL.BFLY P0, R16, R0, R20, R21 ;  /* 0x0c00001400107389 */ /* 0x0000640000000015 */
[----:B01----:R-:W-:Y:S05]  /*0f50*/  ENDCOLLECTIVE ;  /* 0x000000000000791b */ /* 0x003fea0003800000 */
.L_x_24:
[----:B------:R-:W-:Y:S02]  /*0f60*/  IMAD.MOV.U32 R20, RZ, RZ, 0x2 ;  /* 0x00000002ff147424 */ /* 0x000fe400078e00ff */
[----:B------:R-:W-:-:S04]  /*0f70*/  IMAD.MOV.U32 R4, RZ, RZ, R16 ;  /* 0x000000ffff047224 */ /* 0x000fc800078e0010 */
[----:B------:R-:W-:-:S05]  /*0f80*/  FADD R4, R5, R4 ;  /* 0x0000000405047221 */ /* 0x000fca0000000000 */
[----:B------:R-:W-:-:S07]  /*0f90*/  MOV R0, R4 ;  /* 0x0000000400007202 */ /* 0x000fce0000000f00 */
[----:B------:R-:W-:Y:S05]  /*0fa0*/  WARPSYNC.COLLECTIVE R17, `(.L_x_25) ;  /* 0x0000000011087348 */ /* 0x000fea0003c00000 */
[----:B------:R0:W1:Y:S02]  /*0fb0*/  SHFL.BFLY P0, R16, R0, R20, R21 ;  /* 0x0c00001400107389 */ /* 0x0000640000000015 */
[----:B01----:R-:W-:Y:S05]  /*0fc0*/  ENDCOLLECTIVE ;  /* 0x000000000000791b */ /* 0x003fea0003800000 */
.L_x_25:
[----:B------:R-:W-:Y:S02]  /*0fd0*/  IMAD.MOV.U32 R20, RZ, RZ, 0x1 ;  /* 0x00000001ff147424 */ /* 0x000fe400078e00ff */
[----:B------:R-:W-:-:S04]  /*0fe0*/  IMAD.MOV.U32 R7, RZ, RZ, R16 ;  /* 0x000000ffff077224 */ /* 0x000fc800078e0010 */
[----:B------:R-:W-:-:S05]  /*0ff0*/  FADD R7, R4, R7 ;  /* 0x0000000704077221 */ /* 0x000fca0000000000 */
[----:B------:R-:W-:-:S07]  /*1000*/  MOV R0, R7 ;  /* 0x0000000700007202 */ /* 0x000fce0000000f00 */
[----:B------:R-:W-:Y:S05]  /*1010*/  WARPSYNC.COLLECTIVE R17, `(.L_x_26) ;  /* 0x0000000011087348 */ /* 0x000fea0003c00000 */
[----:B------:R0:W1:Y:S02]  /*1020*/  SHFL.BFLY P0, R16, R0, R20, R21 ;  /* 0x0c00001400107389 */ /* 0x0000640000000015 */
[----:B01----:R-:W-:Y:S05]  /*1030*/  ENDCOLLECTIVE ;  /* 0x000000000000791b */ /* 0x003fea0003800000 */
.L_x_26:
[----:B------:R-:W-:Y:S05]  /*1040*/  BRA `(.L_x_27) ;  /* 0xfffffff400a07947 */ /* 0x000fea000383ffff */
        .weak           $__internal_0_$__cuda_sm3x_div_rn_noftz_f32_slowpath
        .type           $__internal_0_$__cuda_sm3x_div_rn_noftz_f32_slowpath,@function
        .size           $__internal_0_$__cuda_sm3x_div_rn_noftz_f32_slowpath,(.L_x_1240 - $__internal_0_$__cuda_sm3x_div_rn_noftz_f32_slowpath)
$__internal_0_$__cuda_sm3x_div_rn_noftz_f32_slowpath:
[--C-:B------:R-:W-:Y:S01]  /*1050*/  SHF.R.U32.HI R5, RZ, 0x17, R3.reuse ;  /* 0x00000017ff057819 */ /* 0x100fe20000011603 */
[----:B------:R-:W-:Y:S01]  /*1060*/  BSSY.RECONVERGENT B1, `(.L_x_28) ;  /* 0x0000064000017945 */ /* 0x000fe20003800200 */
[--C-:B------:R-:W-:Y:S01]  /*1070*/  SHF.R.U32.HI R7, RZ, 0x17, R0.reuse ;  /* 0x00000017ff077819 */ /* 0x100fe20000011600 */
[----:B------:R-:W-:Y:S01]  /*1080*/  IMAD.MOV.U32 R16, RZ, RZ, R0 ;  /* 0x000000ffff107224 */ /* 0x000fe200078e0000 */
[----:B------:R-:W-:Y:S01]  /*1090*/  LOP3.LUT R5, R5, 0xff, RZ, 0xc0, !PT ;  /* 0x000000ff05057812 */ /* 0x000fe200078ec0ff */
[----:B------:R-:W-:Y:S01]  /*10a0*/  IMAD.MOV.U32 R17, RZ, RZ, R3 ;  /* 0x000000ffff117224 */ /* 0x000fe200078e0003 */
[----:B------:R-:W-:-:S03]  /*10b0*/  LOP3.LUT R20, R7, 0xff, RZ, 0xc0, !PT ;  /* 0x000000ff07147812 */ /* 0x000fc600078ec0ff */
[----:B------:R-:W-:Y:S01]  /*10c0*/  VIADD R19, R5, 0xffffffff ;  /* 0xffffffff05137836 */ /* 0x000fe20000000000 */
[----:B------:R-:W-:-:S04]  /*10d0*/  IADD3 R21, PT, PT, R20, -0x1, RZ ;  /* 0xffffffff14157810 */ /* 0x000fc80007ffe0ff */
[----:B------:R-:W-:-:S04]  /*10e0*/  ISETP.GT.U32.AND P0, PT, R19, 0xfd, PT ;  /* 0x000000fd1300780c */ /* 0x000fc80003f04070 */
[----:B------:R-:W-:-:S13]  /*10f0*/  ISETP.GT.U32.OR P0, PT, R21, 0xfd, P0 ;  /* 0x000000fd1500780c */ /* 0x000fda0000704470 */
[----:B------:R-:W-:Y:S01]  /*1100*/  @!P0 MOV R7, RZ ;  /* 0x000000ff00078202 */ /* 0x000fe20000000f00 */
[----:B------:R-:W-:Y:S06]  /*1110*/  @!P0 BRA `(.L_x_29) ;  /* 0x00000000005c8947 */ /* 0x000fec0003800000 */
[----:B------:R-:W-:Y:S02]  /*1120*/  FSETP.GTU.FTZ.AND P1, PT, |R3|, +INF , PT ;  /* 0x7f8000000300780b */ /* 0x000fe40003f3c200 */
[----:B------:R-:W-:-:S04]  /*1130*/  FSETP.GTU.FTZ.AND P0, PT, |R0|, +INF , PT ;  /* 0x7f8000000000780b */ /* 0x000fc80003f1c200 */
[----:B------:R-:W-:-:S13]  /*1140*/  PLOP3.LUT P0, PT, P0, P1, PT, 0xf8, 0x8f ;  /* 0x00000000008f781c */ /* 0x000fda0000703f70 */
[----:B------:R-:W-:Y:S05]  /*1150*/  @P0 BRA `(.L_x_30) ;  /* 0x00000004004c0947 */ /* 0x000fea0003800000 */
[----:B------:R-:W-:-:S13]  /*1160*/  LOP3.LUT P0, RZ, R17, 0x7fffffff, R16, 0xc8, !PT ;  /* 0x7fffffff11ff7812 */ /* 0x000fda000780c810 */
[----:B------:R-:W-:Y:S05]  /*1170*/  @!P0 BRA `(.L_x_31) ;  /* 0x00000004003c8947 */ /* 0x000fea0003800000 */
[C---:B------:R-:W-:Y:S02]  /*1180*/  FSETP.NEU.FTZ.AND P3, PT, |R0|.reuse, +INF , PT ;  /* 0x7f8000000000780b */ /* 0x040fe40003f7d200 */
[----:B------:R-:W-:Y:S02]  /*1190*/  FSETP.NEU.FTZ.AND P1, PT, |R3|, +INF , PT ;  /* 0x7f8000000300780b */ /* 0x000fe40003f3d200 */
[----:B------:R-:W-:-:S11]  /*11a0*/  FSETP.NEU.FTZ.AND P0, PT, |R0|, +INF , PT ;  /* 0x7f8000000000780b */ /* 0x000fd60003f1d200 */
[----:B------:R-:W-:Y:S05]  /*11b0*/  @!P1 BRA !P3, `(.L_x_31) ;  /* 0x00000004002c9947 */ /* 0x000fea0005800000 */
[----:B------:R-:W-:-:S04]  /*11c0*/  LOP3.LUT P3, RZ, R16, 0x7fffffff, RZ, 0xc0, !PT ;  /* 0x7fffffff10ff7812 */ /* 0x000fc8000786c0ff */
[----:B------:R-:W-:-:S13]  /*11d0*/  PLOP3.LUT P1, PT, P1, P3, PT, 0x2f, 0xf2 ;  /* 0x0000000000f2781c */ /* 0x000fda0000f26577 */
[----:B------:R-:W-:Y:S05]  /*11e0*/  @P1 BRA `(.L_x_32) ;  /* 0x0000000400181947 */ /* 0x000fea0003800000 */
[----:B------:R-:W-:-:S04]  /*11f0*/  LOP3.LUT P1, RZ, R17, 0x7fffffff, RZ, 0xc0, !PT ;  /* 0x7fffffff11ff7812 */ /* 0x000fc8000782c0ff */
[----:B------:R-:W-:-:S13]  /*1200*/  PLOP3.LUT P0, PT, P0, P1, PT, 0x2f, 0xf2 ;  /* 0x0000000000f2781c */ /* 0x000fda0000702577 */
[----:B------:R-:W-:Y:S05]  /*1210*/  @P0 BRA `(.L_x_33) ;  /* 0x0000000400000947 */ /* 0x000fea0003800000 */
[----:B------:R-:W-:Y:S02]  /*1220*/  ISETP.GE.AND P0, PT, R21, RZ, PT ;  /* 0x000000ff1500720c */ /* 0x000fe40003f06270 */
[----:B------:R-:W-:-:S11]  /*1230*/  ISETP.GE.AND P1, PT, R19, RZ, PT ;  /* 0x000000ff1300720c */ /* 0x000fd60003f26270 */
[----:B------:R-:W-:Y:S02]  /*1240*/  @P0 IMAD.MOV.U32 R7, RZ, RZ, RZ ;  /* 0x000000ffff070224 */ /* 0x000fe400078e00ff */
[----:B------:R-:W-:Y:S01]  /*1250*/  @!P0 FFMA R16, R0, 1.84467440737095516160e+19, RZ ;  /* 0x5f80000000108823 */ /* 0x000fe200000000ff */
[----:B------:R-:W-:Y:S02]  /*1260*/  @!P0 IMAD.MOV.U32 R7, RZ, RZ, -0x40 ;  /* 0xffffffc0ff078424 */ /* 0x000fe400078e00ff */
[----:B------:R-:W-:-:S03]  /*1270*/  @!P1 FFMA R17, R3, 1.84467440737095516160e+19, RZ ;  /* 0x5f80000003119823 */ /* 0x000fc600000000ff */
[----:B------:R-:W-:-:S07]  /*1280*/  @!P1 IADD3 R7, PT, PT, R7, 0x40, RZ ;  /* 0x0000004007079810 */ /* 0x000fce0007ffe0ff */
.L_x_29:
[----:B------:R-:W-:Y:S01]  /*1290*/  LEA R0, R5, 0xc0800000, 0x17 ;  /* 0xc080000005007811 */ /* 0x000fe200078eb8ff */
[----:B------:R-:W-:Y:S01]  /*12a0*/  VIADD R20, R20, 0xffffff81 ;  /* 0xffffff8114147836 */ /* 0x000fe20000000000 */
[----:B------:R-:W-:Y:S03]  /*12b0*/  BSSY.RECONVERGENT B2, `(.L_x_34) ;  /* 0x0000035000027945 */ /* 0x000fe60003800200 */
[----:B------:R-:W-:Y:S02]  /*12c0*/  IMAD.IADD R21, R17, 0x1, -R0 ;  /* 0x0000000111157824 */ /* 0x000fe400078e0a00 */
[C---:B------:R-:W-:Y:S01]  /*12d0*/  IMAD R0, R20.reuse, -0x800000, R16 ;  /* 0xff80000014007824 */ /* 0x040fe200078e0210 */
[----:B------:R-:W-:Y:S01]  /*12e0*/  IADD3 R20, PT, PT, R20, 0x7f, -R5 ;  /* 0x0000007f14147810 */ /* 0x000fe20007ffe805 */
[----:B------:R-:W0:Y:S01]  /*12f0*/  MUFU.RCP R17, R21 ;  /* 0x0000001500117308 */ /* 0x000e220000001000 */
[----:B------:R-:W-:-:S02]  /*1300*/  FADD.FTZ R19, -R21, -RZ ;  /* 0x800000ff15137221 */ /* 0x000fc40000010100 */
[----:B------:R-:W-:Y:S02]  /*1310*/  IADD3 R20, PT, PT, R20, R7, RZ ;  /* 0x0000000714147210 */ /* 0x000fe40007ffe0ff */
[----:B0-----:R-:W-:-:S04]  /*1320*/  FFMA R22, R17, R19, 1 ;  /* 0x3f80000011167423 */ /* 0x001fc80000000013 */
[----:B------:R-:W-:-:S04]  /*1330*/  FFMA R17, R17, R22, R17 ;  /* 0x0000001611117223 */ /* 0x000fc80000000011 */
[----:B------:R-:W-:-:S04]  /*1340*/  FFMA R16, R0, R17, RZ ;  /* 0x0000001100107223 */ /* 0x000fc800000000ff */
[----:B------:R-:W-:-:S04]  /*1350*/  FFMA R22, R19, R16, R0 ;  /* 0x0000001013167223 */ /* 0x000fc80000000000 */
[----:B------:R-:W-:-:S04]  /*1360*/  FFMA R16, R17, R22, R16 ;  /* 0x0000001611107223 */ /* 0x000fc80000000010 */
[----:B------:R-:W-:-:S04]  /*1370*/  FFMA R19, R19, R16, R0 ;  /* 0x0000001013137223 */ /* 0x000fc80000000000 */
[----:B------:R-:W-:-:S05]  /*1380*/  FFMA R0, R17, R19, R16 ;  /* 0x0000001311007223 */ /* 0x000fca0000000010 */
[----:B------:R-:W-:-:S04]  /*1390*/  SHF.R.U32.HI R5, RZ, 0x17, R0 ;  /* 0x00000017ff057819 */ /* 0x000fc80000011600 */
[----:B------:R-:W-:-:S05]  /*13a0*/  LOP3.LUT R5, R5, 0xff, RZ, 0xc0, !PT ;  /* 0x000000ff05057812 */ /* 0x000fca00078ec0ff */
[----:B------:R-:W-:-:S04]  /*13b0*/  IMAD.IADD R21, R5, 0x1, R20 ;  /* 0x0000000105157824 */ /* 0x000fc800078e0214 */
[----:B------:R-:W-:-:S05]  /*13c0*/  VIADD R5, R21, 0xffffffff ;  /* 0xffffffff15057836 */ /* 0x000fca0000000000 */
[----:B------:R-:W-:-:S13]  /*13d0*/  ISETP.GE.U32.AND P0, PT, R5, 0xfe, PT ;  /* 0x000000fe0500780c */ /* 0x000fda0003f06070 */
[----:B------:R-:W-:Y:S05]  /*13e0*/  @!P0 BRA `(.L_x_35) ;  /* 0x0000000000808947 */ /* 0x000fea0003800000 */
[----:B------:R-:W-:-:S13]  /*13f0*/  ISETP.GT.AND P0, PT, R21, 0xfe, PT ;  /* 0x000000fe1500780c */ /* 0x000fda0003f04270 */
[----:B------:R-:W-:Y:S05]  /*1400*/  @P0 BRA `(.L_x_36) ;  /* 0x00000000006c0947 */ /* 0x000fea0003800000 */
[----:B------:R-:W-:-:S13]  /*1410*/  ISETP.GE.AND P0, PT, R21, 0x1, PT ;  /* 0x000000011500780c */ /* 0x000fda0003f06270 */
[----:B------:R-:W-:Y:S05]  /*1420*/  @P0 BRA `(.L_x_37) ;  /* 0x0000000000740947 */ /* 0x000fea0003800000 */
[----:B------:R-:W-:Y:S02]  /*1430*/  ISETP.GE.AND P0, PT, R21, -0x18, PT ;  /* 0xffffffe81500780c */ /* 0x000fe40003f06270 */
[----:B------:R-:W-:-:S11]  /*1440*/  LOP3.LUT R0, R0, 0x80000000, RZ, 0xc0, !PT ;  /* 0x8000000000007812 */ /* 0x000fd600078ec0ff */
[----:B------:R-:W-:Y:S05]  /*1450*/  @!P0 BRA `(.L_x_37) ;  /* 0x0000000000688947 */ /* 0x000fea0003800000 */
[-CC-:B------:R-:W-:Y:S01]  /*1460*/  FFMA.RZ R5, R17, R19.reuse, R16.reuse ;  /* 0x0000001311057223 */ /* 0x180fe2000000c010 */
[C---:B------:R-:W-:Y:S02]  /*1470*/  IADD3 R20, PT, PT, R21.reuse, 0x20, RZ ;  /* 0x0000002015147810 */ /* 0x040fe40007ffe0ff */
[----:B------:R-:W-:Y:S02]  /*1480*/  ISETP.NE.AND P3, PT, R21, RZ, PT ;  /* 0x000000ff1500720c */ /* 0x000fe40003f65270 */
[----:B------:R-:W-:Y:S01]  /*1490*/  LOP3.LUT R7, R5, 0x7fffff, RZ, 0xc0, !PT ;  /* 0x007fffff05077812 */ /* 0x000fe200078ec0ff */
[CCC-:B------:R-:W-:Y:S01]  /*14a0*/  FFMA.RP R5, R17.reuse, R19.reuse, R16.reuse ;  /* 0x0000001311057223 */ /* 0x1c0fe20000008010 */
[----:B------:R-:W-:Y:S01]  /*14b0*/  FFMA.RM R16, R17, R19, R16 ;  /* 0x0000001311107223 */ /* 0x000fe20000004010 */
[----:B------:R-:W-:Y:S01]  /*14c0*/  IMAD.MOV R17, RZ, RZ, -R21 ;  /* 0x000000ffff117224 */ /* 0x000fe200078e0a15 */
[----:B------:R-:W-:Y:S02]  /*14d0*/  LOP3.LUT R7, R7, 0x800000, RZ, 0xfc, !PT ;  /* 0x0080000007077812 */ /* 0x000fe400078efcff */
[----:B------:R-:W-:-:S02]  /*14e0*/  ISETP.NE.AND P1, PT, R21, RZ, PT ;  /* 0x000000ff1500720c */ /* 0x000fc40003f25270 */
[----:B------:R-:W-:Y:S02]  /*14f0*/  SHF.L.U32 R20, R7, R20, RZ ;  /* 0x0000001407147219 */ /* 0x000fe400000006ff */
[----:B------:R-:W-:Y:S02]  /*1500*/  FSETP.NEU.FTZ.AND P0, PT, R5, R16, PT ;  /* 0x000000100500720b */ /* 0x000fe40003f1d000 */
[----:B------:R-:W-:Y:S02]  /*1510*/  SEL R16, R17, RZ, P3 ;  /* 0x000000ff11107207 */ /* 0x000fe40001800000 */
[----:B------:R-:W-:Y:S02]  /*1520*/  ISETP.NE.AND P1, PT, R20, RZ, P1 ;  /* 0x000000ff1400720c */ /* 0x000fe40000f25270 */
[----:B------:R-:W-:Y:S02]  /*1530*/  SHF.R.U32.HI R16, RZ, R16, R7 ;  /* 0x00000010ff107219 */ /* 0x000fe40000011607 */
[----:B------:R-:W-:-:S02]  /*1540*/  PLOP3.LUT P0, PT, P0, P1, PT, 0xf8, 0x8f ;  /* 0x00000000008f781c */ /* 0x000fc40000703f70 */
[----:B------:R-:W-:Y:S02]  /*1550*/  SHF.R.U32.HI R20, RZ, 0x1, R16 ;  /* 0x00000001ff147819 */ /* 0x000fe40000011610 */
[----:B------:R-:W-:-:S04]  /*1560*/  SEL R5, RZ, 0x1, !P0 ;  /* 0x00000001ff057807 */ /* 0x000fc80004000000 */
[----:B------:R-:W-:-:S04]  /*1570*/  LOP3.LUT R5, R5, 0x1, R20, 0xf8, !PT ;  /* 0x0000000105057812 */ /* 0x000fc800078ef814 */
[----:B------:R-:W-:-:S05]  /*1580*/  LOP3.LUT R5, R5, R16, RZ, 0xc0, !PT ;  /* 0x0000001005057212 */ /* 0x000fca00078ec0ff */
[----:B------:R-:W-:-:S05]  /*1590*/  IMAD.IADD R5, R20, 0x1, R5 ;  /* 0x0000000114057824 */ /* 0x000fca00078e0205 */
[----:B------:R-:W-:Y:S01]  /*15a0*/  LOP3.LUT R0, R5, R0, RZ, 0xfc, !PT ;  /* 0x0000000005007212 */ /* 0x000fe200078efcff */
[----:B------:R-:W-:Y:S06]  /*15b0*/  BRA `(.L_x_37) ;  /* 0x0000000000107947 */ /* 0x000fec0003800000 */
.L_x_36:
[----:B------:R-:W-:-:S04]  /*15c0*/  LOP3.LUT R0, R0, 0x80000000, RZ, 0xc0, !PT ;  /* 0x8000000000007812 */ /* 0x000fc800078ec0ff */
[----:B------:R-:W-:Y:S01]  /*15d0*/  LOP3.LUT R0, R0, 0x7f800000, RZ, 0xfc, !PT ;  /* 0x7f80000000007812 */ /* 0x000fe200078efcff */
[----:B------:R-:W-:Y:S06]  /*15e0*/  BRA `(.L_x_37) ;  /* 0x0000000000047947 */ /* 0x000fec0003800000 */
.L_x_35:
[----:B------:R-:W-:-:S07]  /*15f0*/  LEA R0, R20, R0, 0x17 ;  /* 0x0000000014007211 */ /* 0x000fce00078eb8ff */
.L_x_37:
[----:B------:R-:W-:Y:S05]  /*1600*/  BSYNC.RECONVERGENT B2 ;  /* 0x0000000000027941 */ /* 0x000fea0003800200 */
.L_x_34:
[----:B------:R-:W-:Y:S05]  /*1610*/  BRA `(.L_x_38) ;  /* 0x0000000000207947 */ /* 0x000fea0003800000 */
.L_x_33:
[----:B------:R-:W-:-:S04]  /*1620*/  LOP3.LUT R0, R17, 0x80000000, R16, 0x48, !PT ;  /* 0x8000000011007812 */ /* 0x000fc800078e4810 */
[----:B------:R-:W-:Y:S01]  /*1630*/  LOP3.LUT R0, R0, 0x7f800000, RZ, 0xfc, !PT ;  /* 0x7f80000000007812 */ /* 0x000fe200078efcff */
[----:B------:R-:W-:Y:S06]  /*1640*/  BRA `(.L_x_38) ;  /* 0x0000000000147947 */ /* 0x000fec0003800000 */
.L_x_32:
[----:B------:R-:W-:Y:S01]  /*1650*/  LOP3.LUT R0, R17, 0x80000000, R16, 0x48, !PT ;  /* 0x8000000011007812 */ /* 0x000fe200078e4810 */
[----:B------:R-:W-:Y:S06]  /*1660*/  BRA `(.L_x_38) ;  /* 0x00000000000c7947 */ /* 0x000fec0003800000 */
.L_x_31:
[----:B------:R-:W0:Y:S01]  /*1670*/  MUFU.RSQ R0, -QNAN ;  /* 0xffc0000000007908 */ /* 0x000e220000001400 */
[----:B------:R-:W-:Y:S05]  /*1680*/  BRA `(.L_x_38) ;  /* 0x0000000000047947 */ /* 0x000fea0003800000 */
.L_x_30:
[----:B------:R-:W-:-:S07]  /*1690*/  FADD.FTZ R0, R0, R3 ;  /* 0x0000000300007221 */ /* 0x000fce0000010000 */
.L_x_38:
[----:B------:R-:W-:Y:S05]  /*16a0*/  BSYNC.RECONVERGENT B1 ;  /* 0x0000000000017941 */ /* 0x000fea0003800200 */
.L_x_28:
[----:B------:R-:W-:-:S04]  /*16b0*/  IMAD.MOV.U32 R5, RZ, RZ, 0x0 ;  /* 0x00000000ff057424 */ /* 0x000fc800078e00ff */
[----:B0-----:R-:W-:Y:S05]  /*16c0*/  RET.REL.NODEC R4 `(_Z14rms_norm_floatILi32ELi32EEvPfS0_S0_ii) ;  /* 0xffffffe8044c7950 */ /* 0x001fea0003c3ffff */
.L_x_39:
[----:B------:R-:W-:-:S00]  /*16d0*/  BRA `(.L_x_39) ;  /* 0xfffffffc00fc7947 */ /* 0x000fc0000383ffff */
[----:B------:R-:W-:-:S00]  /*16e0*/  NOP ;  /* 0x0000000000007918 */ /* 0x000fc00000000000 */
        /* <DEDUP_REMOVED lines=9> */
.L_x_1240:


//--------------------- .text._Z14rms_norm_floatILi32ELi31EEvPfS0_S0_ii --------------------------
	.section	.text._Z14rms_norm_floatILi32ELi31EEvPfS0_S0_ii,"ax",@progbits
	.align	128
        .global         _Z14rms_norm_floatILi32ELi31EEvPfS0_S0_ii
        .type           _Z14rms_norm_floatILi32ELi31EEvPfS0_S0_ii,@function
        .size           _Z14rms_norm_floatILi32ELi31EEvPfS0_S0_ii,(.L_x_1241 - _Z14rms_norm_floatILi32ELi31EEvPfS0_S0_ii)
        .other          _Z14rms_norm_floatILi32ELi31EEvPfS0_S0_ii,@"STO_CUDA_ENTRY STV_DEFAULT"
_Z14rms_norm_floatILi32ELi31EEvPfS0_S0_ii:
.text._Z14rms_norm_floatILi32ELi31EEvPfS0_S0_ii:
        /* <DEDUP_REMOVED lines=19> */
[----:B------:R-:W-:-:S03]  /*0130*/  LOP3.LUT R12, R12, 0x3, RZ, 0xc0, !PT ;  /* 0x000000030c0c7812 */ /* 0x000fc600078ec0ff */
[----:B---3--:R-:W-:-:S07]  /*0140*/  IMAD.MOV R14, RZ, RZ, -R11 ;  /* 0x000000ffff0e7224 */ /* 0x008fce00078e0a0b */
.L_x_60:
[----:B01234-:R-:W0:Y:S01]  /*0150*/  LDC.64 R2, c[0x0][0x390] ;  /* 0x0000e400ff027b82 */ /* 0x01fe220000000a00 */
[----:B------:R-:W1:Y:S01]  /*0160*/  LDCU.64 UR4, c[0x0][0x398] ;  /* 0x00007300ff0477ac */ /* 0x000e620008000a00 */
[----:B0-----:R-:W-:-:S05]  /*0170*/  IMAD.WIDE R2, R10, 0x4, R2 ;  /* 0x000000040a027825 */ /* 0x001fca00078e0202 */
[----:B-----5:R0:W5:Y:S01]  /*0180*/  LDG.E R18, desc[UR6][R2.64] ;  /* 0x0000000602127981 */ /* 0x020162000c1e1900 */
[----:B-1----:R-:W-:Y:S01]  /*0190*/  ISETP.GE.AND P0, PT, R8, UR5, PT ;  /* 0x0000000508007c0c */ /* 0x002fe2000bf06270 */
[----:B------:R-:W-:Y:S01]  /*01a0*/  IMAD R15, R10, UR5, RZ ;  /* 0x000000050a0f7c24 */ /* 0x000fe2000f8e02ff */
[----:B------:R-:W-:Y:S01]  /*01b0*/  IADD3 R10, PT, PT, R13, R10, RZ ;  /* 0x0000000a0d0a7210 */ /* 0x000fe20007ffe0ff */
[----:B------:R-:W-:Y:S01]  /*01c0*/  BSSY.RECONVERGENT B0, `(.L_x_40) ;  /* 0x0000046000007945 */ /* 0x000fe20003800200 */
[----:B------:R-:W-:Y:S02]  /*01d0*/  IMAD.MOV.U32 R4, RZ, RZ, RZ ;  /* 0x000000ffff047224 */ /* 0x000fe400078e00ff */
[----:B------:R-:W-:Y:S01]  /*01e0*/  ISETP.GE.AND P2, PT, R10, UR4, PT ;  /* 0x000000040a007c0c */ /* 0x000fe2000bf46270 */
[----:B------:R-:W-:Y:S01]  /*01f0*/  IMAD.MOV.U32 R19, RZ, RZ, RZ ;  /* 0x000000ffff137224 */ /* 0x000fe200078e00ff */
[----:B------:R-:W-:-:S05]  /*0200*/  SHF.R.S32.HI R16, RZ, 0x1f, R15 ;  /* 0x0000001fff107819 */ /* 0x000fca000001140f */
[----:B0-----:R-:W-:Y:S06]  /*0210*/  @P0 BRA `(.L_x_41) ;  /* 0x0000000400000947 */ /* 0x001fec0003800000 */
[----:B------:R-:W-:Y:S01]  /*0220*/  ISETP.GE.U32.AND P0, PT, R9, 0x60, PT ;  /* 0x000000600900780c */ /* 0x000fe20003f06070 */
[----:B------:R-:W-:Y:S01]  /*0230*/  BSSY.RECONVERGENT B1, `(.L_x_42) ;  /* 0x0000026000017945 */ /* 0x000fe20003800200 */
[----:B------:R-:W-:Y:S02]  /*0240*/  HFMA2 R6, -RZ, RZ, 0, 0 ;  /* 0x00000000ff067431 */ /* 0x000fe400000001ff */
[----:B------:R-:W-:Y:S02]  /*0250*/  IMAD.MOV.U32 R19, RZ, RZ, RZ ;  /* 0x000000ffff137224 */ /* 0x000fe400078e00ff */
[----:B------:R-:W-:-:S07]  /*0260*/  IMAD.MOV.U32 R0, RZ, RZ, R8 ;  /* 0x000000ffff007224 */ /* 0x000fce00078e0008 */
[----:B------:R-:W-:Y:S05]  /*0270*/  @!P0 BRA `(.L_x_43) ;  /* 0x0000000000848947 */ /* 0x000fea0003800000 */
[----:B------:R-:W0:Y:S01]  /*0280*/  LDCU.64 UR4, c[0x0][0x380] ;  /* 0x00007000ff0477ac */ /* 0x000e220008000a00 */
[----:B------:R-:W-:Y:S01]  /*0290*/  IADD3 R24, P0, PT, R15, R8, RZ ;  /* 0x000000080f187210 */ /* 0x000fe20007f1e0ff */
[----:B------:R-:W-:Y:S01]  /*02a0*/  BSSY.RECONVERGENT B2, `(.L_x_44) ;  /* 0x000001d000027945 */ /* 0x000fe20003800200 */
[----:B------:R-:W-:Y:S01]  /*02b0*/  VIADD R20, R1, 0x8 ;  /* 0x0000000801147836 */ /* 0x000fe20000000000 */
[----:B------:R-:W-:Y:S01]  /*02c0*/  MOV R19, RZ ;  /* 0x000000ff00137202 */ /* 0x000fe20000000f00 */
[----:B------:R-:W-:Y:S02]  /*02d0*/  IMAD.MOV.U32 R21, RZ, RZ, R14 ;  /* 0x000000ffff157224 */ /* 0x000fe400078e000e */
[----:B------:R-:W-:Y:S02]  /*02e0*/  IMAD.X R3, RZ, RZ, R16, P0 ;  /* 0x000000ffff037224 */ /* 0x000fe400000e0610 */
[----:B------:R-:W-:Y:S01]  /*02f0*/  IMAD.MOV.U32 R0, RZ, RZ, R8 ;  /* 0x000000ffff007224 */ /* 0x000fe200078e0008 */
[----:B0-----:R-:W-:-:S04]  /*0300*/  LEA R23, P1, R24, UR4, 0x2 ;  /* 0x0000000418177c11 */ /* 0x001fc8000f8210ff */
[----:B------:R-:W-:Y:S02]  /*0310*/  IADD3 R23, P0, PT, R23, 0x100, RZ ;  /* 0x0000010017177810 */ /* 0x000fe40007f1e0ff */
[----:B------:R-:W-:-:S05]  /*0320*/  LEA.HI.X R24, R24, UR5, R3, 0x2, P1 ;  /* 0x0000000518187c11 */ /* 0x000fca00088f1403 */
[----:B------:R-:W-:-:S07]  /*0330*/  IMAD.X R24, RZ, RZ, R24, P0 ;  /* 0x000000ffff187224 */ /* 0x000fce00000e0618 */
.L_x_45:
[----:B------:R-:W-:Y:S01]  /*0340*/  MOV R2, R23 ;  /* 0x0000001700027202 */ /* 0x000fe20000000f00 */
[----:B------:R-:W-:-:S05]  /*0350*/  IMAD.MOV.U32 R3, RZ, RZ, R24 ;  /* 0x000000ffff037224 */ /* 0x000fca00078e0018 */
[----:B------:R-:W2:Y:S04]  /*0360*/  LDG.E R4, desc[UR6][R2.64+-0x100] ;  /* 0xffff000602047981 */ /* 0x000ea8000c1e1900 */
[----:B------:R-:W3:Y:S04]  /*0370*/  LDG.E R5, desc[UR6][R2.64+-0x80] ;  /* 0xffff800602057981 */ /* 0x000ee8000c1e1900 */
[----:B------:R-:W4:Y:S04]  /*0380*/  LDG.E R6, desc[UR6][R2.64] ;  /* 0x0000000602067981 */ /* 0x000f28000c1e1900 */
[----:B------:R-:W4:Y:S01]  /*0390*/  LDG.E R7, desc[UR6][R2.64+0x80] ;  /* 0x0000800602077981 */ /* 0x000f22000c1e1900 */
[----:B------:R-:W-:Y:S01]  /*03a0*/  VIADD R21, R21, 0x4 ;  /* 0x0000000415157836 */ /* 0x000fe20000000000 */
[----:B------:R-:W-:-:S02]  /*03b0*/  IADD3 R23, P1, PT, R2, 0x200, RZ ;  /* 0x0000020002177810 */ /* 0x000fc40007f3e0ff */
[----:B------:R-:W-:Y:S02]  /*03c0*/  IADD3 R0, PT, PT, R0, 0x80, RZ ;  /* 0x0000008000007810 */ /* 0x000fe40007ffe0ff */
[----:B------:R-:W-:Y:S01]  /*03d0*/  ISETP.NE.AND P0, PT, R21, RZ, PT ;  /* 0x000000ff1500720c */ /* 0x000fe20003f05270 */
[----:B------:R-:W-:Y:S02]  /*03e0*/  IMAD.X R24, RZ, RZ, R3, P1 ;  /* 0x000000ffff187224 */ /* 0x000fe400008e0603 */
[----:B--2---:R-:W-:-:S04]  /*03f0*/  FFMA R22, R4, R4, R19 ;  /* 0x0000000404167223 */ /* 0x004fc80000000013 */
[----:B---3--:R-:W-:Y:S01]  /*0400*/  FFMA R19, R5, R5, R22 ;  /* 0x0000000505137223 */ /* 0x008fe20000000016 */
[----:B------:R-:W-:Y:S03]  /*0410*/  STL.64 [R20+-0x8], R4 ;  /* 0xfffff80414007387 */ /* 0x000fe60000100a00 */
[----:B----4-:R-:W-:Y:S01]  /*0420*/  FFMA R22, R6, R6, R19 ;  /* 0x0000000606167223 */ /* 0x010fe20000000013 */
[----:B------:R0:W-:Y:S03]  /*0430*/  STL.64 [R20], R6 ;  /* 0x0000000614007387 */ /* 0x0001e60000100a00 */
[----:B------:R-:W-:Y:S01]  /*0440*/  FFMA R19, R7, R7, R22 ;  /* 0x0000000707137223 */ /* 0x000fe20000000016 */
[----:B0-----:R-:W-:Y:S01]  /*0450*/  VIADD R20, R20, 0x10 ;  /* 0x0000001014147836 */ /* 0x001fe20000000000 */
[----:B------:R-:W-:Y:S06]  /*0460*/  @P0 BRA `(.L_x_45) ;  /* 0xfffffffc00b40947 */ /* 0x000fec000383ffff */
[----:B------:R-:W-:Y:S05]  /*0470*/  BSYNC.RECONVERGENT B2 ;  /* 0x0000000000027941 */ /* 0x000fea0003800200 */
.L_x_44:
[----:B------:R-:W-:-:S07]  /*0480*/  IMAD.MOV.U32 R6, RZ, RZ, R11 ;  /* 0x000000ffff067224 */ /* 0x000fce00078e000b */
.L_x_43:
[----:B------:R-:W-:Y:S05]  /*0490*/  BSYNC.RECONVERGENT B1 ;  /* 0x0000000000017941 */ /* 0x000fea0003800200 */
.L_x_42:
[----:B------:R-:W-:Y:S01]  /*04a0*/  ISETP.NE.AND P0, PT, R12, RZ, PT ;  /* 0x000000ff0c00720c */ /* 0x000fe20003f05270 */
[----:B------:R-:W-:-:S12]  /*04b0*/  IMAD.MOV.U32 R4, RZ, RZ, R11 ;  /* 0x000000ffff047224 */ /* 0x000fd800078e000b */
[----:B------:R-:W-:Y:S05]  /*04c0*/  @!P0 BRA `(.L_x_41) ;  /* 0x0000000000548947 */ /* 0x000fea0003800000 */
[----:B------:R-:W0:Y:S01]  /*04d0*/  LDCU.64 UR4, c[0x0][0x380] ;  /* 0x00007000ff0477ac */ /* 0x000e220008000a00 */
[----:B------:R-:W-:-:S04]  /*04e0*/  IADD3 R0, P0, PT, R15, R0, RZ ;  /* 0x000000000f007210 */ /* 0x000fc80007f1e0ff */
[----:B------:R-:W-:Y:S02]  /*04f0*/  IADD3.X R3, PT, PT, RZ, R16, RZ, P0, !PT ;  /* 0x00000010ff037210 */ /* 0x000fe400007fe4ff */
[----:B0-----:R-:W-:-:S04]  /*0500*/  LEA R2, P0, R0, UR4, 0x2 ;  /* 0x0000000400027c11 */ /* 0x001fc8000f8010ff */
[----:B------:R-:W-:-:S05]  /*0510*/  LEA.HI.X R3, R0, UR5, R3, 0x2, P0 ;  /* 0x0000000500037c11 */ /* 0x000fca00080f1403 */
[----:B------:R-:W2:Y:S01]  /*0520*/  LDG.E R0, desc[UR6][R2.64] ;  /* 0x0000000602007981 */ /* 0x000ea2000c1e1900 */
[----:B------:R-:W-:Y:S01]  /*0530*/  IMAD R5, R6, 0x4, R1 ;  /* 0x0000000406057824 */ /* 0x000fe200078e0201 */
[----:B------:R-:W-:Y:S01]  /*0540*/  ISETP.NE.AND P0, PT, R12, 0x1, PT ;  /* 0x000000010c00780c */ /* 0x000fe20003f05270 */
[----:B------:R-:W-:-:S03]  /*0550*/  VIADD R4, R6, 0x1 ;  /* 0x0000000106047836 */ /* 0x000fc60000000000 */
[----:B--2---:R0:W-:Y:S01]  /*0560*/  STL [R5], R0 ;  /* 0x0000000005007387 */ /* 0x0041e20000100800 */
[----:B------:R-:W-:-:S08]  /*0570*/  FFMA R19, R0, R0, R19 ;  /* 0x0000000000137223 */ /* 0x000fd00000000013 */
[----:B------:R-:W-:Y:S05]  /*0580*/  @!P0 BRA `(.L_x_41) ;  /* 0x0000000000248947 */ /* 0x000fea0003800000 */
[----:B------:R-:W-:Y:S01]  /*0590*/  ISETP.NE.AND P0, PT, R12, 0x2, PT ;  /* 0x000000020c00780c */ /* 0x000fe20003f05270 */
[----:B0-----:R-:W2:-:S12]  /*05a0*/  LDG.E R0, desc[UR6][R2.64+0x80] ;  /* 0x0000800602007981 */ /* 0x001e98000c1e1900 */
[----:B------:R-:W3:Y:S01]  /*05b0*/  @P0 LDG.E R20, desc[UR6][R2.64+0x100] ;  /* 0x0001000602140981 */ /* 0x000ee2000c1e1900 */
[C---:B------:R-:W-:Y:S01]  /*05c0*/  VIADD R4, R6.reuse, 0x2 ;  /* 0x0000000206047836 */ /* 0x040fe20000000000 */
[----:B------:R-:W-:Y:S02]  /*05d0*/  @P0 IADD3 R4, PT, PT, R6, 0x3, RZ ;  /* 0x0000000306040810 */ /* 0x000fe40007ffe0ff */
[----:B--2---:R1:W-:Y:S01]  /*05e0*/  STL [R5+0x4], R0 ;  /* 0x0000040005007387 */ /* 0x0043e20000100800 */
[----:B------:R-:W-:-:S03]  /*05f0*/  FFMA R19, R0, R0, R19 ;  /* 0x0000000000137223 */ /* 0x000fc60000000013 */
[----:B---3--:R1:W-:Y:S01]  /*0600*/  @P0 STL [R5+0x8], R20 ;  /* 0x0000081405000387 */ /* 0x0083e20000100800 */
[----:B------:R-:W-:-:S07]  /*0610*/  @P0 FFMA R19, R20, R20, R19 ;  /* 0x0000001414130223 */ /* 0x000fce0000000013 */
.L_x_41:
[----:B------:R-:W-:Y:S05]  /*0620*/  BSYNC.RECONVERGENT B0 ;  /* 0x0000000000007941 */ /* 0x000fea0003800200 */
.L_x_40:
[----:B------:R-:W-:-:S03]  /*0630*/  UMOV UR4, 0xffffffff ;  /* 0xffffffff00047882 */ /* 0x000fc60000000000 */
[----:B------:R-:W-:Y:S05]  /*0640*/  BRA.DIV UR4, `(.L_x_46) ;  /* 0x0000000a04087947 */ /* 0x000fea000b800000 */
[----:B01----:R-:W0:Y:S02]  /*0650*/  SHFL.BFLY PT, R0, R19, 0x10, 0x1f ;  /* 0x0e001f0013007f89 */ /* 0x003e2400000e0000 */
[----:B0-----:R-:W-:-:S05]  /*0660*/  FADD R0, R0, R19 ;  /* 0x0000001300007221 */ /* 0x001fca0000000000 */
[----:B------:R-:W0:Y:S02]  /*0670*/  SHFL.BFLY PT, R3, R0, 0x8, 0x1f ;  /* 0x0d001f0000037f89 */ /* 0x000e2400000e0000 */
[----:B0-----:R-:W-:-:S05]  /*0680*/  FADD R3, R0, R3 ;  /* 0x0000000300037221 */ /* 0x001fca0000000000 */
[----:B------:R-:W0:Y:S02]  /*0690*/  SHFL.BFLY PT, R2, R3, 0x4, 0x1f ;  /* 0x0c801f0003027f89 */ /* 0x000e2400000e0000 */
[----:B0-----:R-:W-:-:S05]  /*06a0*/  FADD R2, R3, R2 ;  /* 0x0000000203027221 */ /* 0x001fca0000000000 */
[----:B------:R-:W0:Y:S02]  /*06b0*/  SHFL.BFLY PT, R5, R2, 0x2, 0x1f ;  /* 0x0c401f0002057f89 */ /* 0x000e2400000e0000 */
[----:B0-----:R-:W-:-:S05]  /*06c0*/  FADD R5, R2, R5 ;  /* 0x0000000502057221 */ /* 0x001fca0000000000 */
[----:B------:R0:W1:Y:S02]  /*06d0*/  SHFL.BFLY PT, R6, R5, 0x1, 0x1f ;  /* 0x0c201f0005067f89 */ /* 0x00006400000e0000 */
.L_x_67:
        /* <DEDUP_REMOVED lines=11> */
[----:B-----5:R-:W-:Y:S05]  /*0790*/  CALL.REL.NOINC `($__internal_1_$__cuda_sm3x_div_rn_noftz_f32_slowpath) ;  /* 0x0000000800507944 */ /* 0x020fea0003c00000 */
[----:B------:R-:W-:-:S07]  /*07a0*/  IMAD.MOV.U32 R2, RZ, RZ, R0 ;  /* 0x000000ffff027224 */ /* 0x000fce00078e0000 */
.L_x_48:
[----:B------:R-:W-:Y:S05]  /*07b0*/  BSYNC.RECONVERGENT B0 ;  /* 0x0000000000007941 */ /* 0x000fea0003800200 */
.L_x_47:
        /* <DEDUP_REMOVED lines=16> */
.L_x_53:
[----:B0-----:R-:W-:-:S05]  /*08c0*/  LEA R4, R3, R1, 0x2 ;  /* 0x0000000103047211 */ /* 0x001fca00078e10ff */
[----:B------:R-:W2:Y:S04]  /*08d0*/  LDL R5, [R4] ;  /* 0x0000000004057983 */ /* 0x000ea80000100800 */
[----:B------:R-:W3:Y:S04]  /*08e0*/  LDL R7, [R4+0x4] ;  /* 0x0000040004077983 */ /* 0x000ee80000100800 */
[----:B------:R-:W4:Y:S04]  /*08f0*/  LDL R19, [R4+0x8] ;  /* 0x0000080004137983 */ /* 0x000f280000100800 */
[----:B------:R-:W4:Y:S01]  /*0900*/  LDL R21, [R4+0xc] ;  /* 0x00000c0004157983 */ /* 0x000f220000100800 */
[----:B------:R-:W-:-:S05]  /*0910*/  VIADD R3, R3, 0x4 ;  /* 0x0000000403037836 */ /* 0x000fca0000000000 */
[----:B------:R-:W-:Y:S01]  /*0920*/  ISETP.NE.AND P0, PT, R3, R2, PT ;  /* 0x000000020300720c */ /* 0x000fe20003f05270 */
[C---:B--2---:R-:W-:Y:S01]  /*0930*/  FMUL R5, R0.reuse, R5 ;  /* 0x0000000500057220 */ /* 0x044fe20000400000 */
[----:B---3--:R-:W-:-:S03]  /*0940*/  FMUL R7, R0, R7 ;  /* 0x0000000700077220 */ /* 0x008fc60000400000 */
[----:B-----5:R-:W-:Y:S01]  /*0950*/  FMUL R5, R18, R5 ;  /* 0x0000000512057220 */ /* 0x020fe20000400000 */
[----:B----4-:R-:W-:Y:S01]  /*0960*/  FMUL R19, R0, R19 ;  /* 0x0000001300137220 */ /* 0x010fe20000400000 */
[----:B------:R-:W-:-:S03]  /*0970*/  FMUL R7, R18, R7 ;  /* 0x0000000712077220 */ /* 0x000fc60000400000 */
[----:B------:R0:W-:Y:S01]  /*0980*/  STL [R4], R5 ;  /* 0x0000000504007387 */ /* 0x0001e20000100800 */
[----:B------:R-:W-:Y:S01]  /*0990*/  FMUL R21, R0, R21 ;  /* 0x0000001500157220 */ /* 0x000fe20000400000 */
[C---:B------:R-:W-:Y:S02]  /*09a0*/  FMUL R19, R18.reuse, R19 ;  /* 0x0000001312137220 */ /* 0x040fe40000400000 */
[----:B------:R0:W-:Y:S01]  /*09b0*/  STL [R4+0x4], R7 ;  /* 0x0000040704007387 */ /* 0x0001e20000100800 */
[----:B------:R-:W-:-:S03]  /*09c0*/  FMUL R21, R18, R21 ;  /* 0x0000001512157220 */ /* 0x000fc60000400000 */
[----:B------:R0:W-:Y:S04]  /*09d0*/  STL [R4+0x8], R19 ;  /* 0x0000081304007387 */ /* 0x0001e80000100800 */
[----:B------:R0:W-:Y:S01]  /*09e0*/  STL [R4+0xc], R21 ;  /* 0x00000c1504007387 */ /* 0x0001e20000100800 */
[----:B------:R-:W-:Y:S05]  /*09f0*/  @P0 BRA `(.L_x_53) ;  /* 0xfffffffc00b00947 */ /* 0x000fea000383ffff */
.L_x_52:
[----:B------:R-:W-:Y:S05]  /*0a00*/  BSYNC.RECONVERGENT B1 ;  /* 0x0000000000017941 */ /* 0x000fea0003800200 */
.L_x_51:
[----:B------:R-:W-:Y:S05]  /*0a10*/  @!P1 BRA `(.L_x_50) ;  /* 0x0000000000449947 */ /* 0x000fea0003800000 */
[----:B------:R-:W-:-:S05]  /*0a20*/  IMAD R2, R2, 0x4, R1 ;  /* 0x0000000402027824 */ /* 0x000fca00078e0201 */
[----:B------:R-:W2:Y:S01]  /*0a30*/  LDL R3, [R2] ;  /* 0x0000000002037983 */ /* 0x000ea20000100800 */
        /* <DEDUP_REMOVED lines=15> */
.L_x_50:
[----:B------:R-:W-:Y:S05]  /*0b30*/  BSYNC.RECONVERGENT B0 ;  /* 0x0000000000007941 */ /* 0x000fea0003800200 */
.L_x_49:
[----:B------:R-:W4:Y:S01]  /*0b40*/  LDCU UR4, c[0x0][0x39c] ;  /* 0x00007380ff0477ac */ /* 0x000f220008000800 */
[----:B------:R-:W-:Y:S01]  /*0b50*/  BSSY.RECONVERGENT B0, `(.L_x_54) ;  /* 0x000002f000007945 */ /* 0x000fe20003800200 */
[----:B----4-:R-:W-:-:S13]  /*0b60*/  ISETP.GE.AND P0, PT, R8, UR4, PT ;  /* 0x0000000408007c0c */ /* 0x010fda000bf06270 */
[----:B------:R-:W-:Y:S05]  /*0b70*/  @P0 BRA `(.L_x_55) ;  /* 0x0000000000b00947 */ /* 0x000fea0003800000 */
[----:B------:R-:W-:Y:S01]  /*0b80*/  ISETP.GE.U32.AND P0, PT, R9, 0x60, PT ;  /* 0x000000600900780c */ /* 0x000fe20003f06070 */
[----:B------:R-:W-:Y:S01]  /*0b90*/  BSSY.RECONVERGENT B1, `(.L_x_56) ;  /* 0x0000019000017945 */ /* 0x000fe20003800200 */
[----:B------:R-:W-:Y:S02]  /*0ba0*/  HFMA2 R0, -RZ, RZ, 0, 0 ;  /* 0x00000000ff007431 */ /* 0x000fe400000001ff */
[----:B-----5:R-:W-:-:S09]  /*0bb0*/  IMAD.MOV.U32 R18, RZ, RZ, R8 ;  /* 0x000000ffff127224 */ /* 0x020fd200078e0008 */
[----:B------:R-:W-:Y:S05]  /*0bc0*/  @!P0 BRA `(.L_x_57) ;  /* 0x0000000000548947 */ /* 0x000fea0003800000 */
[----:B------:R-:W-:Y:S01]  /*0bd0*/  BSSY.RECONVERGENT B2, `(.L_x_58) ;  /* 0x0000013000027945 */ /* 0x000fe20003800200 */
[----:B------:R-:W-:Y:S01]  /*0be0*/  IMAD.MOV.U32 R0, RZ, RZ, RZ ;  /* 0x000000ffff007224 */ /* 0x000fe200078e00ff */
[----:B------:R-:W-:-:S07]  /*0bf0*/  MOV R18, R8 ;  /* 0x0000000800127202 */ /* 0x000fce0000000f00 */
.L_x_59:
[----:B0-----:R-:W-:Y:S01]  /*0c00*/  IMAD R19, R0, 0x4, R1 ;  /* 0x0000000400137824 */ /* 0x001fe200078e0201 */
[----:B------:R-:W0:Y:S04]  /*0c10*/  LDCU.64 UR4, c[0x0][0x388] ;  /* 0x00007100ff0477ac */ /* 0x000e280008000a00 */
[----:B-1234-:R-:W2:Y:S04]  /*0c20*/  LDL.64 R2, [R19] ;  /* 0x0000000013027983 */ /* 0x01eea80000100a00 */
[----:B------:R-:W3:Y:S01]  /*0c30*/  LDL.64 R4, [R19+0x8] ;  /* 0x0000080013047983 */ /* 0x000ee20000100a00 */
[----:B------:R-:W-:Y:S01]  /*0c40*/  IADD3 R7, P0, PT, R15, R18, RZ ;  /* 0x000000120f077210 */ /* 0x000fe20007f1e0ff */
[----:B------:R-:W-:Y:S01]  /*0c50*/  VIADD R18, R18, 0x80 ;  /* 0x0000008012127836 */ /* 0x000fe20000000000 */
[----:B------:R-:W-:-:S03]  /*0c60*/  IADD3 R0, PT, PT, R0, 0x4, RZ ;  /* 0x0000000400007810 */ /* 0x000fc60007ffe0ff */
[----:B------:R-:W-:Y:S01]  /*0c70*/  IMAD.X R20, RZ, RZ, R16, P0 ;  /* 0x000000ffff147224 */ /* 0x000fe200000e0610 */
[----:B0-----:R-:W-:-:S04]  /*0c80*/  LEA R6, P0, R7, UR4, 0x2 ;  /* 0x0000000407067c11 */ /* 0x001fc8000f8010ff */
[----:B------:R-:W-:Y:S02]  /*0c90*/  LEA.HI.X R7, R7, UR5, R20, 0x2, P0 ;  /* 0x0000000507077c11 */ /* 0x000fe400080f1414 */
[----:B------:R-:W-:-:S03]  /*0ca0*/  ISETP.NE.AND P0, PT, R0, R11, PT ;  /* 0x0000000b0000720c */ /* 0x000fc60003f05270 */
[----:B--2---:R4:W-:Y:S04]  /*0cb0*/  STG.E desc[UR6][R6.64], R2 ;  /* 0x0000000206007986 */ /* 0x0049e8000c101906 */
[----:B------:R4:W-:Y:S04]  /*0cc0*/  STG.E desc[UR6][R6.64+0x80], R3 ;  /* 0x0000800306007986 */ /* 0x0009e8000c101906 */
[----:B---3--:R4:W-:Y:S04]  /*0cd0*/  STG.E desc[UR6][R6.64+0x100], R4 ;  /* 0x0001000406007986 */ /* 0x0089e8000c101906 */
[----:B------:R4:W-:Y:S01]  /*0ce0*/  STG.E desc[UR6][R6.64+0x180], R5 ;  /* 0x0001800506007986 */ /* 0x0009e2000c101906 */
[----:B------:R-:W-:Y:S05]  /*0cf0*/  @P0 BRA `(.L_x_59) ;  /* 0xfffffffc00c00947 */ /* 0x000fea000383ffff */
[----:B------:R-:W-:Y:S05]  /*0d00*/  BSYNC.RECONVERGENT B2 ;  /* 0x0000000000027941 */ /* 0x000fea0003800200 */
.L_x_58:
[----:B------:R-:W-:-:S07]  /*0d10*/  IMAD.MOV.U32 R0, RZ, RZ, R11 ;  /* 0x000000ffff007224 */ /* 0x000fce00078e000b */
.L_x_57:
[----:B------:R-:W-:Y:S05]  /*0d20*/  BSYNC.RECONVERGENT B1 ;  /* 0x0000000000017941 */ /* 0x000fea0003800200 */
.L_x_56:
[----:B------:R-:W-:-:S13]  /*0d30*/  ISETP.NE.AND P0, PT, R12, RZ, PT ;  /* 0x000000ff0c00720c */ /* 0x000fda0003f05270 */
[----:B------:R-:W-:Y:S05]  /*0d40*/  @!P0 BRA `(.L_x_55) ;  /* 0x00000000003c8947 */ /* 0x000fea0003800000 */
[----:B------:R-:W-:Y:S01]  /*0d50*/  LEA R0, R0, R1, 0x2 ;  /* 0x0000000100007211 */ /* 0x000fe200078e10ff */
[----:B------:R-:W0:Y:S04]  /*0d60*/  LDCU.64 UR4, c[0x0][0x388] ;  /* 0x00007100ff0477ac */ /* 0x000e280008000a00 */
[----:B-1234-:R-:W2:Y:S01]  /*0d70*/  LDL.64 R2, [R0] ;  /* 0x0000000000027983 */ /* 0x01eea20000100a00 */
[----:B------:R-:W-:-:S05]  /*0d80*/  IADD3 R15, P0, PT, R15, R18, RZ ;  /* 0x000000120f0f7210 */ /* 0x000fca0007f1e0ff */
[----:B------:R-:W-:Y:S01]  /*0d90*/  IMAD.X R16, RZ, RZ, R16, P0 ;  /* 0x000000ffff107224 */ /* 0x000fe200000e0610 */
[----:B0-----:R-:W-:-:S04]  /*0da0*/  LEA R4, P0, R15, UR4, 0x2 ;  /* 0x000000040f047c11 */ /* 0x001fc8000f8010ff */
[----:B------:R-:W-:Y:S02]  /*0db0*/  LEA.HI.X R5, R15, UR5, R16, 0x2, P0 ;  /* 0x000000050f057c11 */ /* 0x000fe400080f1410 */
[----:B------:R-:W-:-:S03]  /*0dc0*/  ISETP.NE.AND P0, PT, R12, 0x1, PT ;  /* 0x000000010c00780c */ /* 0x000fc60003f05270 */
[----:B--2---:R0:W-:Y:S10]  /*0dd0*/  STG.E desc[UR6][R4.64], R2 ;  /* 0x0000000204007986 */ /* 0x0041f4000c101906 */
[----:B------:R-:W-:Y:S05]  /*0de0*/  @!P0 BRA `(.L_x_55) ;  /* 0x0000000000148947 */ /* 0x000fea0003800000 */
[----:B------:R1:W-:Y:S01]  /*0df0*/  STG.E desc[UR6][R4.64+0x80], R3 ;  /* 0x0000800304007986 */ /* 0x0003e2000c101906 */
[----:B------:R-:W-:-:S13]  /*0e00*/  ISETP.NE.AND P0, PT, R12, 0x2, PT ;  /* 0x000000020c00780c */ /* 0x000fda0003f05270 */
[----:B-1----:R-:W-:Y:S05]  /*0e10*/  @!P0 BRA `(.L_x_55) ;  /* 0x0000000000088947 */ /* 0x002fea0003800000 */
[----:B------:R-:W2:Y:S04]  /*0e20*/  LDL R3, [R0+0x8] ;  /* 0x0000080000037983 */ /* 0x000ea80000100800 */
[----:B--2---:R1:W-:Y:S02]  /*0e30*/  STG.E desc[UR6][R4.64+0x100], R3 ;  /* 0x0001000304007986 */ /* 0x0043e4000c101906 */
.L_x_55:
[----:B------:R-:W-:Y:S05]  /*0e40*/  BSYNC.RECONVERGENT B0 ;  /* 0x0000000000007941 */ /* 0x000fea0003800200 */
.L_x_54:
[----:B------:R-:W-:Y:S05]  /*0e50*/  @!P2 BRA `(.L_x_60) ;  /* 0xfffffff000bca947 */ /* 0x000fea000383ffff */
[----:B------:R-:W-:Y:S05]  /*0e60*/  EXIT ;  /* 0x000000000000794d */ /* 0x000fea0003800000 */
.L_x_46:
[----:B------:R-:W-:Y:S01]  /*0e70*/  BSSY B0, `(.L_x_61) ;  /* 0x0000008000007945 */ /* 0x000fe20003800000 */
[----:B01----:R-:W-:Y:S01]  /*0e80*/  IMAD.MOV.U32 R0, RZ, RZ, R19 ;  /* 0x000000ffff007224 */ /* 0x003fe200078e0013 */
[----:B------:R-:W-:Y:S01]  /*0e90*/  MOV R20, 0x10 ;  /* 0x0000001000147802 */ /* 0x000fe20000000f00 */
[----:B------:R-:W-:Y:S02]  /*0ea0*/  IMAD.MOV.U32 R21, RZ, RZ, 0x1f ;  /* 0x0000001fff157424 */ /* 0x000fe400078e00ff */
[----:B------:R-:W-:-:S07]  /*0eb0*/  IMAD.MOV.U32 R7, RZ, RZ, -0x1 ;  /* 0xffffffffff077424 */ /* 0x000fce00078e00ff */
[----:B-----5:R-:W-:Y:S05]  /*0ec0*/  WARPSYNC.COLLECTIVE R7, `(.L_x_62) ;  /* 0x0000000007087348 */ /* 0x020fea0003c00000 */
[----:B------:R0:W1:Y:S02]  /*0ed0*/  SHFL.BFLY P0, R6, R0, R20, R21 ;  /* 0x0c00001400067389 */ /* 0x0000640000000015 */
[----:B01---5:R-:W-:Y:S05]  /*0ee0*/  ENDCOLLECTIVE ;  /* 0x000000000000791b */ /* 0x023fea0003800000 */
.L_x_62:
[----:B------:R-:W-:Y:S05]  /*0ef0*/  BSYNC B0 ;  /* 0x0000000000007941 */ /* 0x000fea0003800000 */
.L_x_61:
[----:B------:R-:W-:Y:S01]  /*0f00*/  MOV R0, R6 ;  /* 0x0000000600007202 */ /* 0x000fe20000000f00 */
[----:B------:R-:W-:Y:S01]  /*0f10*/  IMAD.MOV.U32 R20, RZ, RZ, 0x8 ;  /* 0x00000008ff147424 */ /* 0x000fe200078e00ff */
[----:B------:R-:W-:Y:S01]  /*0f20*/  MOV R7, 0xffffffff ;  /* 0xffffffff00077802 */ /* 0x000fe20000000f00 */
[----:B------:R-:W-:Y:S02]  /*0f30*/  IMAD.MOV.U32 R21, RZ, RZ, 0x1f ;  /* 0x0000001fff157424 */ /* 0x000fe400078e00ff */
[----:B------:R-:W-:-:S07]  /*0f40*/  FADD R0, R0, R19 ;  /* 0x0000001300007221 */ /* 0x000fce0000000000 */
[----:B------:R-:W-:Y:S05]  /*0f50*/  WARPSYNC.COLLECTIVE R7, `(.L_x_63) ;  /* 0x0000000007087348 */ /* 0x000fea0003c00000 */
[----:B------:R0:W1:Y:S02]  /*0f60*/  SHFL.BFLY P0, R6, R0, R20, R21 ;  /* 0x0c00001400067389 */ /* 0x0000640000000015 */
[----:B01----:R-:W-:Y:S05]  /*0f70*/  ENDCOLLECTIVE ;  /* 0x000000000000791b */ /* 0x003fea0003800000 */
.L_x_63:
[----:B------:R-:W-:Y:S02]  /*0f80*/  HFMA2 R20, -RZ, RZ, 0, 2.384185791015625e-07 ;  /* 0x00000004ff147431 */ /* 0x000fe400000001ff */
[----:B------:R-:W-:-:S04]  /*0f90*/  IMAD.MOV.U32 R3, RZ, RZ, R6 ;  /* 0x000000ffff037224 */ /* 0x000fc800078e0006 */
[----:B------:R-:W-:-:S04]  /*0fa0*/  FADD R3, R0, R3 ;  /* 0x0000000300037221 */ /* 0x000fc80000000000 */
[----:B------:R-:W-:-:S07]  /*0fb0*/  IMAD.MOV.U32 R0, RZ, RZ, R3 ;  /* 0x000000ffff007224 */ /* 0x000fce00078e0003 */
[----:B------:R-:W-:Y:S05]  /*0fc0*/  WARPSYNC.COLLECTIVE R7, `(.L_x_64) ;  /* 0x0000000007087348 */ /* 0x000fea0003c00000 */
[----:B------:R0:W1:Y:S02]  /*0fd0*/  SHFL.BFLY P0, R6, R0, R20, R21 ;  /* 0x0c00001400067389 */ /* 0x0000640000000015 */
[----:B01----:R-:W-:Y:S05]  /*0fe0*/  ENDCOLLECTIVE ;  /* 0x000000000000791b */ /* 0x003fea0003800000 */
.L_x_64:
[----:B------:R-:W-:Y:S01]  /*0ff0*/  MOV R20, 0x2 ;  /* 0x0000000200147802 */ /* 0x000fe20000000f00 */
[----:B------:R-:W-:-:S04]  /*1000*/  IMAD.MOV.U32 R2, RZ, RZ, R6 ;  /* 0x000000ffff027224 */ /* 0x000fc800078e0006 */
[----:B------:R-:W-:-:S04]  /*1010*/  FADD R2, R3, R2 ;  /* 0x0000000203027221 */ /* 0x000fc80000000000 */
[----:B------:R-:W-:-:S07]  /*1020*/  IMAD.MOV.U32 R0, RZ, RZ, R2 ;  /* 0x000000ffff007224 */ /* 0x000fce00078e0002 */
[----:B------:R-:W-:Y:S05]  /*1030*/  WARPSYNC.COLLECTIVE R7, `(.L_x_65) ;  /* 0x0000000007087348 */ /* 0x000fea0003c00000 */
[----:B------:R0:W1:Y:S02]  /*1040*/  SHFL.BFLY P0, R6, R0, R20, R21 ;  /* 0x0c00001400067389 */ /* 0x0000640000000015 */
[----:B01----:R-:W-:Y:S05]  /*1050*/  ENDCOLLECTIVE ;  /* 0x000000000000791b */ /* 0x003fea0003800000 */
.L_x_65:
[----:B------:R-:W-:Y:S02]  /*1060*/  HFMA2 R20, -RZ, RZ, 0, 5.9604644775390625e-08 ;  /* 0x00000001ff147431 */ /* 0x000fe400000001ff */
[----:B------:R-:W-:-:S04]  /*1070*/  IMAD.MOV.U32 R5, RZ, RZ, R6 ;  /* 0x000000ffff057224 */ /* 0x000fc800078e0006 */
[----:B------:R-:W-:-:S04]  /*1080*/  FADD R5, R2, R5 ;  /* 0x0000000502057221 */ /* 0x000fc80000000000 */
[----:B------:R-:W-:-:S07]  /*1090*/  IMAD.MOV.U32 R0, RZ, RZ, R5 ;  /* 0x000000ffff007224 */ /* 0x000fce00078e0005 */
[----:B------:R-:W-:Y:S05]  /*10a0*/  WARPSYNC.COLLECTIVE R7, `(.L_x_66) ;  /* 0x0000000007087348 */ /* 0x000fea0003c00000 */
[----:B------:R0:W1:Y:S02]  /*10b0*/  SHFL.BFLY P0, R6, R0, R20, R21 ;  /* 0x0c00001400067389 */ /* 0x0000640000000015 */
[----:B01----:R-:W-:Y:S05]  /*10c0*/  ENDCOLLECTIVE ;  /* 0x000000000000791b */ /* 0x003fea0003800000 */
.L_x_66:
[----:B------:R-:W-:Y:S05]  /*10d0*/  BRA `(.L_x_67) ;  /* 0xfffffff400807947 */ /* 0x000fea000383ffff */
        .weak           $__internal_1_$__cuda_sm3x_div_rn_noftz_f32_slowpath
        .type           $__internal_1_$__cuda_sm3x_div_rn_noftz_f32_slowpath,@function
        .size           $__internal_1_$__cuda_sm3x_div_rn_noftz_f32_slowpath,(.L_x_1241 - $__internal_1_$__cuda_sm3x_div_rn_noftz_f32_slowpath)
$__internal_1_$__cuda_sm3x_div_rn_noftz_f32_slowpath:
[--C-:B------:R-:W-:Y:S01]  /*10e0*/  SHF.R.U32.HI R5, RZ, 0x17, R17.reuse ;  /* 0x00000017ff057819 */ /* 0x100fe20000011611 */
[----:B------:R-:W-:Y:S01]  /*10f0*/  BSSY.RECONVERGENT B1, `(.L_x_68) ;  /* 0x0000065000017945 */ /* 0x000fe20003800200 */
[----:B------:R-:W-:Y:S01]  /*1100*/  SHF.R.U32.HI R3, RZ, 0x17, R0 ;  /* 0x00000017ff037819 */ /* 0x000fe20000011600 */
[----:B------:R-:W-:Y:S01]  /*1110*/  IMAD.MOV.U32 R20, RZ, RZ, R17 ;  /* 0x000000ffff147224 */ /* 0x000fe200078e0011 */
[----:B------:R-:W-:Y:S02]  /*1120*/  LOP3.LUT R5, R5, 0xff, RZ, 0xc0, !PT ;  /* 0x000000ff05057812 */ /* 0x000fe400078ec0ff */
[----:B------:R-:W-:Y:S02]  /*1130*/  LOP3.LUT R22, R3, 0xff, RZ, 0xc0, !PT ;  /* 0x000000ff03167812 */ /* 0x000fe400078ec0ff */
[----:B------:R-:W-:Y:S01]  /*1140*/  MOV R7, R0 ;  /* 0x0000000000077202 */ /* 0x000fe20000000f00 */
[----:B------:R-:W-:Y:S02]  /*1150*/  VIADD R19, R5, 0xffffffff ;  /* 0xffffffff05137836 */ /* 0x000fe40000000000 */
[----:B------:R-:W-:-:S03]  /*1160*/  VIADD R21, R22, 0xffffffff ;  /* 0xffffffff16157836 */ /* 0x000fc60000000000 */
[----:B------:R-:W-:-:S04]  /*1170*/  ISETP.GT.U32.AND P0, PT, R19, 0xfd, PT ;  /* 0x000000fd1300780c */ /* 0x000fc80003f04070 */
[----:B------:R-:W-:-:S13]  /*1180*/  ISETP.GT.U32.OR P0, PT, R21, 0xfd, P0 ;  /* 0x000000fd1500780c */ /* 0x000fda0000704470 */
[----:B------:R-:W-:Y:S01]  /*1190*/  @!P0 IMAD.MOV.U32 R6, RZ, RZ, RZ ;  /* 0x000000ffff068224 */ /* 0x000fe200078e00ff */
[----:B------:R-:W-:Y:S06]  /*11a0*/  @!P0 BRA `(.L_x_69) ;  /* 0x0000000000608947 */ /* 0x000fec0003800000 */
[----:B------:R-:W-:Y:S02]  /*11b0*/  FSETP.GTU.FTZ.AND P1, PT, |R17|, +INF , PT ;  /* 0x7f8000001100780b */ /* 0x000fe40003f3c200 */
[----:B------:R-:W-:Y:S02]  /*11c0*/  FSETP.GTU.FTZ.AND P0, PT, |R0|, +INF , PT ;  /* 0x7f8000000000780b */ /* 0x000fe40003f1c200 */
[----:B------:R-:W-:Y:S02]  /*11d0*/  MOV R3, R17 ;  /* 0x0000001100037202 */ /* 0x000fe40000000f00 */
        /* <DEDUP_REMOVED lines=21> */
.L_x_69:
[----:B------:R-:W-:Y:S01]  /*1330*/  LEA R3, R5, 0xc0800000, 0x17 ;  /* 0xc080000005037811 */ /* 0x000fe200078eb8ff */
[----:B------:R-:W-:Y:S01]  /*1340*/  VIADD R22, R22, 0xffffff81 ;  /* 0xffffff8116167836 */ /* 0x000fe20000000000 */
[----:B------:R-:W-:Y:S03]  /*1350*/  BSSY.RECONVERGENT B2, `(.L_x_74) ;  /* 0x0000035000027945 */ /* 0x000fe60003800200 */
[----:B------:R-:W-:Y:S02]  /*1360*/  IMAD.IADD R19, R20, 0x1, -R3 ;  /* 0x0000000114137824 */ /* 0x000fe400078e0a03 */
[C---:B------:R-:W-:Y:S02]  /*1370*/  IMAD R0, R22.reuse, -0x800000, R7 ;  /* 0xff80000016007824 */ /* 0x040fe400078e0207 */
[----:B------:R0:W1:Y:S01]  /*1380*/  MUFU.RCP R3, R19 ;  /* 0x0000001300037308 */ /* 0x0000620000001000 */
[----:B------:R-:W-:Y:S01]  /*1390*/  FADD.FTZ R21, -R19, -RZ ;  /* 0x800000ff13157221 */ /* 0x000fe20000010100 */
[----:B0-----:R-:W-:-:S04]  /*13a0*/  IADD3 R19, PT, PT, R22, 0x7f, -R5 ;  /* 0x0000007f16137810 */ /* 0x001fc80007ffe805 */
[----:B------:R-:W-:Y:S01]  /*13b0*/  IADD3 R19, PT, PT, R19, R6, RZ ;  /* 0x0000000613137210 */ /* 0x000fe20007ffe0ff */
[----:B-1----:R-:W-:-:S04]  /*13c0*/  FFMA R20, R3, R21, 1 ;  /* 0x3f80000003147423 */ /* 0x002fc80000000015 */
        /* <DEDUP_REMOVED lines=20> */
[C---:B------:R-:W-:Y:S02]  /*1510*/  ISETP.NE.AND P3, PT, R21.reuse, RZ, PT ;  /* 0x000000ff1500720c */ /* 0x040fe40003f65270 */
[----:B------:R-:W-:Y:S02]  /*1520*/  ISETP.NE.AND P1, PT, R21, RZ, PT ;  /* 0x000000ff1500720c */ /* 0x000fe40003f25270 */
[----:B------:R-:W-:Y:S01]  /*1530*/  LOP3.LUT R6, R5, 0x7fffff, RZ, 0xc0, !PT ;  /* 0x007fffff05067812 */ /* 0x000fe200078ec0ff */
[CCC-:B------:R-:W-:Y:S01]  /*1540*/  FFMA.RP R5, R3.reuse, R7.reuse, R20.reuse ;  /* 0x0000000703057223 */ /* 0x1c0fe20000008014 */
[----:B------:R-:W-:Y:S01]  /*1550*/  FFMA.RM R20, R3, R7, R20 ;  /* 0x0000000703147223 */ /* 0x000fe20000004014 */
[----:B------:R-:W-:Y:S01]  /*1560*/  IADD3 R3, PT, PT, R21, 0x20, RZ ;  /* 0x0000002015037810 */ /* 0x000fe20007ffe0ff */
[----:B------:R-:W-:Y:S01]  /*1570*/  IMAD.MOV R7, RZ, RZ, -R21 ;  /* 0x000000ffff077224 */ /* 0x000fe200078e0a15 */
[----:B------:R-:W-:-:S02]  /*1580*/  LOP3.LUT R6, R6, 0x800000, RZ, 0xfc, !PT ;  /* 0x0080000006067812 */ /* 0x000fc400078efcff */
[----:B------:R-:W-:Y:S02]  /*1590*/  FSETP.NEU.FTZ.AND P0, PT, R5, R20, PT ;  /* 0x000000140500720b */ /* 0x000fe40003f1d000 */
[----:B------:R-:W-:Y:S02]  /*15a0*/  SHF.L.U32 R3, R6, R3, RZ ;  /* 0x0000000306037219 */ /* 0x000fe400000006ff */
        /* <DEDUP_REMOVED lines=11> */
.L_x_76:
[----:B------:R-:W-:-:S04]  /*1660*/  LOP3.LUT R0, R0, 0x80000000, RZ, 0xc0, !PT ;  /* 0x8000000000007812 */ /* 0x000fc800078ec0ff */
[----:B------:R-:W-:Y:S01]  /*1670*/  LOP3.LUT R0, R0, 0x7f800000, RZ, 0xfc, !PT ;  /* 0x7f80000000007812 */ /* 0x000fe200078efcff */
[----:B------:R-:W-:Y:S06]  /*1680*/  BRA `(.L_x_77) ;  /* 0x0000000000047947 */ /* 0x000fec0003800000 */
.L_x_75:
[----:B------:R-:W-:-:S07]  /*1690*/  LEA R0, R19, R0, 0x17 ;  /* 0x0000000013007211 */ /* 0x000fce00078eb8ff */
.L_x_77:
[----:B------:R-:W-:Y:S05]  /*16a0*/  BSYNC.RECONVERGENT B2 ;  /* 0x0000000000027941 */ /* 0x000fea0003800200 */
.L_x_74:
[----:B------:R-:W-:Y:S05]  /*16b0*/  BRA `(.L_x_78) ;  /* 0x0000000000207947 */ /* 0x000fea0003800000 */
.L_x_73:
[----:B------:R-:W-:-:S04]  /*16c0*/  LOP3.LUT R0, R20, 0x80000000, R7, 0x48, !PT ;  /* 0x8000000014007812 */ /* 0x000fc800078e4807 */
[----:B------:R-:W-:Y:S01]  /*16d0*/  LOP3.LUT R0, R0, 0x7f800000, RZ, 0xfc, !PT ;  /* 0x7f80000000007812 */ /* 0x000fe200078efcff */
[----:B------:R-:W-:Y:S06]  /*16e0*/  BRA `(.L_x_78) ;  /* 0x0000000000147947 */ /* 0x000fec0003800000 */
.L_x_72:
[----:B------:R-:W-:Y:S01]  /*16f0*/  LOP3.LUT R0, R20, 0x80000000, R7, 0x48, !PT ;  /* 0x8000000014007812 */ /* 0x000fe200078e4807 */
[----:B------:R-:W-:Y:S06]  /*1700*/  BRA `(.L_x_78) ;  /* 0x00000000000c7947 */ /* 0x000fec0003800000 */
.L_x_71:
[----:B------:R-:W0:Y:S01]  /*1710*/  MUFU.RSQ R0, -QNAN ;  /* 0xffc0000000007908 */ /* 0x000e220000001400 */
[----:B------:R-:W-:Y:S05]  /*1720*/  BRA `(.L_x_78) ;  /* 0x0000000000047947 */ /* 0x000fea0003800000 */
.L_x_70:
[----:B------:R-:W-:-:S07]  /*1730*/  FADD.FTZ R0, R0, R3 ;  /* 0x0000000300007221 */ /* 0x000fce0000010000 */
.L_x_78:
[----:B------:R-:W-:Y:S05]  /*1740*/  BSYNC.RECONVERGENT B1 ;  /* 0x0000000000017941 */ /* 0x000fea0003800200 */
.L_x_68:
[----:B------:R-:W-:-:S04]  /*1750*/  IMAD.MOV.U32 R3, RZ, RZ, 0x0 ;  /* 0x00000000ff037424 */ /* 0x000fc800078e00ff */
[----:B0-----:R-:W-:Y:S05]  /*1760*/  RET.REL.NODEC R2 `(_Z14rms_norm_floatILi32ELi31EEvPfS0_S0_ii) ;  /* 0xffffffe802247950 */ /* 0x001fea0003c3ffff */
.L_x_79:
        /* <DEDUP_REMOVED lines=9> */
.L_x_1241:


//--------------------- .text._Z14rms_norm_floatILi32ELi30EEvPfS0_S0_ii --------------------------
	.section	.text._Z14rms_norm_floatILi32ELi30EEvPfS0_S0_ii,"ax",@progbits
	.align	128
        .global         _Z14rms_norm_floatILi32ELi30EEvPfS0_S0_ii
        .type           _Z14rms_norm_floatILi32ELi30EEvPfS0_S0_ii,@function
        .size           _Z14rms_norm_floatILi32ELi30EEvPfS0_S0_ii,(.L_x_1242 - _Z14rms_norm_floatILi32ELi30EEvPfS0_S0_ii)
        .other          _Z14rms_norm_floatILi32ELi30EEvPfS0_S0_ii,@"STO_CUDA_ENTRY STV_DEFAULT"
_Z14rms_norm_floatILi32ELi30EEvPfS0_S0_ii:
.text._Z14rms_norm_floatILi32ELi30EEvPfS0_S0_ii:
        /* <DEDUP_REMOVED lines=20> */
.L_x_100:
[----:B012-4-:R-:W0:Y:S01]  /*0140*/  LDC.64 R2, c[0x0][0x390] ;  /* 0x0000e400ff027b82 */ /* 0x017e220000000a00 */
[----:B------:R-:W1:Y:S01]  /*0150*/  LDCU.64 UR4, c[0x0][0x398] ;  /* 0x00007300ff0477ac */ /* 0x000e620008000a00 */
[----:B0-----:R-:W-:-:S05]  /*0160*/  IMAD.WIDE R2, R10, 0x4, R2 ;  /* 0x000000040a027825 */ /* 0x001fca00078e0202 */
[----:B---3-5:R0:W5:Y:S01]  /*0170*/  LDG.E R13, desc[UR6][R2.64] ;  /* 0x00000006020d7981 */ /* 0x028162000c1e1900 */
        /* <DEDUP_REMOVED lines=19> */
[----:B------:R-:W-:Y:S01]  /*02b0*/  VIADD R23, R1, 0x8 ;  /* 0x0000000801177836 */ /* 0x000fe20000000000 */
[----:B------:R-:W-:Y:S01]  /*02c0*/  MOV R0, R8 ;  /* 0x0000000800007202 */ /* 0x000fe20000000f00 */
[----:B------:R-:W-:Y:S02]  /*02d0*/  IMAD.X R3, RZ, RZ, R14, P0 ;  /* 0x000000ffff037224 */ /* 0x000fe400000e060e */
[----:B------:R-:W-:Y:S02]  /*02e0*/  IMAD.MOV.U32 R19, RZ, RZ, RZ ;  /* 0x000000ffff137224 */ /* 0x000fe400078e00ff */
[----:B------:R-:W-:Y:S01]  /*02f0*/  IMAD.MOV R20, RZ, RZ, -R12 ;  /* 0x000000ffff147224 */ /* 0x000fe200078e0a0c */
[----:B0-----:R-:W-:-:S04]  /*0300*/  LEA R21, P1, R24, UR4, 0x2 ;  /* 0x0000000418157c11 */ /* 0x001fc8000f8210ff */
[----:B------:R-:W-:Y:S02]  /*0310*/  IADD3 R21, P0, PT, R21, 0x100, RZ ;  /* 0x0000010015157810 */ /* 0x000fe40007f1e0ff */
[----:B------:R-:W-:-:S05]  /*0320*/  LEA.HI.X R24, R24, UR5, R3, 0x2, P1 ;  /* 0x0000000518187c11 */ /* 0x000fca00088f1403 */
[----:B------:R-:W-:-:S07]  /*0330*/  IMAD.X R24, RZ, RZ, R24, P0 ;  /* 0x000000ffff187224 */ /* 0x000fce00000e0618 */
.L_x_85:
        /* <DEDUP_REMOVED lines=17> */
[----:B0-----:R-:W-:Y:S01]  /*0450*/  IADD3 R23, PT, PT, R23, 0x10, RZ ;  /* 0x0000001017177810 */ /* 0x001fe20007ffe0ff */
[----:B------:R-:W-:Y:S06]  /*0460*/  @P0 BRA `(.L_x_85) ;  /* 0xfffffffc00b40947 */ /* 0x000fec000383ffff */
[----:B------:R-:W-:Y:S05]  /*0470*/  BSYNC.RECONVERGENT B2 ;  /* 0x0000000000027941 */ /* 0x000fea0003800200 */
.L_x_84:
[----:B------:R-:W-:-:S07]  /*0480*/  IMAD.MOV.U32 R6, RZ, RZ, R12 ;  /* 0x000000ffff067224 */ /* 0x000fce00078e000c */
.L_x_83:
[----:B------:R-:W-:Y:S05]  /*0490*/  BSYNC.RECONVERGENT B1 ;  /* 0x0000000000017941 */ /* 0x000fea0003800200 */
.L_x_82:
        /* <DEDUP_REMOVED lines=24> */
.L_x_81:
[----:B------:R-:W-:Y:S05]  /*0620*/  BSYNC.RECONVERGENT B0 ;  /* 0x0000000000007941 */ /* 0x000fea0003800200 */
.L_x_80:
        /* <DEDUP_REMOVED lines=11> */
.L_x_107:
        /* <DEDUP_REMOVED lines=11> */
[----:B-----5:R-:W-:Y:S05]  /*0790*/  CALL.REL.NOINC `($__internal_2_$__cuda_sm3x_div_rn_noftz_f32_slowpath) ;  /* 0x0000000800407944 */ /* 0x020fea0003c00000 */
[----:B------:R-:W-:-:S07]  /*07a0*/  MOV R2, R0 ;  /* 0x0000000000027202 */ /* 0x000fce0000000f00 */
.L_x_88:
[----:B------:R-:W-:Y:S05]  /*07b0*/  BSYNC.RECONVERGENT B0 ;  /* 0x0000000000007941 */ /* 0x000fea0003800200 */
.L_x_87:
        /* <DEDUP_REMOVED lines=16> */
.L_x_93:
[----:B0-----:R-:W-:-:S05]  /*08c0*/  IMAD R19, R7, 0x4, R1 ;  /* 0x0000000407137824 */ /* 0x001fca00078e0201 */
[----:B------:R-:W2:Y:S04]  /*08d0*/  LDL.64 R2, [R19] ;  /* 0x0000000013027983 */ /* 0x000ea80000100a00 */
[----:B------:R-:W3:Y:S01]  /*08e0*/  LDL.64 R4, [R19+0x8] ;  /* 0x0000080013047983 */ /* 0x000ee20000100a00 */
[----:B------:R-:W-:-:S04]  /*08f0*/  IADD3 R7, PT, PT, R7, 0x4, RZ ;  /* 0x0000000407077810 */ /* 0x000fc80007ffe0ff */
[----:B------:R-:W-:Y:S01]  /*0900*/  ISETP.NE.AND P0, PT, R7, R6, PT ;  /* 0x000000060700720c */ /* 0x000fe20003f05270 */
[C---:B--2---:R-:W-:Y:S01]  /*0910*/  FMUL R2, R0.reuse, R2 ;  /* 0x0000000200027220 */ /* 0x044fe20000400000 */
[C---:B------:R-:W-:Y:S01]  /*0920*/  FMUL R20, R0.reuse, R3 ;  /* 0x0000000300147220 */ /* 0x040fe20000400000 */
[C---:B---3--:R-:W-:Y:S01]  /*0930*/  FMUL R4, R0.reuse, R4 ;  /* 0x0000000400047220 */ /* 0x048fe20000400000 */
[----:B------:R-:W-:Y:S01]  /*0940*/  FMUL R22, R0, R5 ;  /* 0x0000000500167220 */ /* 0x000fe20000400000 */
[C---:B-----5:R-:W-:Y:S01]  /*0950*/  FMUL R2, R13.reuse, R2 ;  /* 0x000000020d027220 */ /* 0x060fe20000400000 */
[C---:B------:R-:W-:Y:S01]  /*0960*/  FMUL R3, R13.reuse, R20 ;  /* 0x000000140d037220 */ /* 0x040fe20000400000 */
[C---:B------:R-:W-:Y:S01]  /*0970*/  FMUL R4, R13.reuse, R4 ;  /* 0x000000040d047220 */ /* 0x040fe20000400000 */
[----:B------:R-:W-:-:S03]  /*0980*/  FMUL R5, R13, R22 ;  /* 0x000000160d057220 */ /* 0x000fc60000400000 */
[----:B------:R0:W-:Y:S04]  /*0990*/  STL.64 [R19], R2 ;  /* 0x0000000213007387 */ /* 0x0001e80000100a00 */
[----:B------:R0:W-:Y:S01]  /*09a0*/  STL.64 [R19+0x8], R4 ;  /* 0x0000080413007387 */ /* 0x0001e20000100a00 */
[----:B------:R-:W-:Y:S05]  /*09b0*/  @P0 BRA `(.L_x_93) ;  /* 0xfffffffc00c00947 */ /* 0x000fea000383ffff */
.L_x_92:
[----:B------:R-:W-:Y:S05]  /*09c0*/  BSYNC.RECONVERGENT B1 ;  /* 0x0000000000017941 */ /* 0x000fea0003800200 */
.L_x_91:
        /* <DEDUP_REMOVED lines=18> */
.L_x_90:
[----:B------:R-:W-:Y:S05]  /*0af0*/  BSYNC.RECONVERGENT B0 ;  /* 0x0000000000007941 */ /* 0x000fea0003800200 */
.L_x_89:
[----:B------:R-:W4:Y:S01]  /*0b00*/  LDCU UR4, c[0x0][0x39c] ;  /* 0x00007380ff0477ac */ /* 0x000f220008000800 */
[----:B------:R-:W-:Y:S01]  /*0b10*/  BSSY.RECONVERGENT B0, `(.L_x_94) ;  /* 0x000002f000007945 */ /* 0x000fe20003800200 */
[----:B----4-:R-:W-:-:S13]  /*0b20*/  ISETP.GE.AND P0, PT, R8, UR4, PT ;  /* 0x0000000408007c0c */ /* 0x010fda000bf06270 */
[----:B------:R-:W-:Y:S05]  /*0b30*/  @P0 BRA `(.L_x_95) ;  /* 0x0000000000b00947 */ /* 0x000fea0003800000 */
[----:B------:R-:W-:Y:S01]  /*0b40*/  ISETP.GE.U32.AND P0, PT, R9, 0x60, PT ;  /* 0x000000600900780c */ /* 0x000fe20003f06070 */
[----:B------:R-:W-:Y:S01]  /*0b50*/  BSSY.RECONVERGENT B1, `(.L_x_96) ;  /* 0x0000019000017945 */ /* 0x000fe20003800200 */
[----:B------:R-:W-:Y:S02]  /*0b60*/  IMAD.MOV.U32 R0, RZ, RZ, RZ ;  /* 0x000000ffff007224 */ /* 0x000fe400078e00ff */
[----:B------:R-:W-:-:S09]  /*0b70*/  IMAD.MOV.U32 R20, RZ, RZ, R8 ;  /* 0x000000ffff147224 */ /* 0x000fd200078e0008 */
[----:B------:R-:W-:Y:S05]  /*0b80*/  @!P0 BRA `(.L_x_97) ;  /* 0x0000000000548947 */ /* 0x000fea0003800000 */
[----:B------:R-:W-:Y:S01]  /*0b90*/  HFMA2 R0, -RZ, RZ, 0, 0 ;  /* 0x00000000ff007431 */ /* 0x000fe200000001ff */
[----:B------:R-:W-:Y:S01]  /*0ba0*/  BSSY.RECONVERGENT B2, `(.L_x_98) ;  /* 0x0000012000027945 */ /* 0x000fe20003800200 */
[----:B------:R-:W-:-:S07]  /*0bb0*/  IMAD.MOV.U32 R20, RZ, RZ, R8 ;  /* 0x000000ffff147224 */ /* 0x000fce00078e0008 */
.L_x_99:
[----:B---3-5:R-:W-:Y:S01]  /*0bc0*/  IMAD R13, R0, 0x4, R1 ;  /* 0x00000004000d7824 */ /* 0x028fe200078e0201 */
[----:B------:R-:W3:Y:S04]  /*0bd0*/  LDCU.64 UR4, c[0x0][0x388] ;  /* 0x00007100ff0477ac */ /* 0x000ee80008000a00 */
[----:B012---:R-:W2:Y:S04]  /*0be0*/  LDL.64 R2, [R13] ;  /* 0x000000000d027983 */ /* 0x007ea80000100a00 */
[----:B------:R-:W4:Y:S01]  /*0bf0*/  LDL.64 R4, [R13+0x8] ;  /* 0x000008000d047983 */ /* 0x000f220000100a00 */
[----:B------:R-:W-:Y:S01]  /*0c00*/  IADD3 R7, P0, PT, R15, R20, RZ ;  /* 0x000000140f077210 */ /* 0x000fe20007f1e0ff */
[----:B------:R-:W-:Y:S01]  /*0c10*/  VIADD R20, R20, 0x80 ;  /* 0x0000008014147836 */ /* 0x000fe20000000000 */
[----:B------:R-:W-:-:S03]  /*0c20*/  IADD3 R0, PT, PT, R0, 0x4, RZ ;  /* 0x0000000400007810 */ /* 0x000fc60007ffe0ff */
[----:B------:R-:W-:Y:S01]  /*0c30*/  IMAD.X R22, RZ, RZ, R14, P0 ;  /* 0x000000ffff167224 */ /* 0x000fe200000e060e */
[----:B---3--:R-:W-:-:S04]  /*0c40*/  LEA R6, P0, R7, UR4, 0x2 ;  /* 0x0000000407067c11 */ /* 0x008fc8000f8010ff */
[----:B------:R-:W-:Y:S02]  /*0c50*/  LEA.HI.X R7, R7, UR5, R22, 0x2, P0 ;  /* 0x0000000507077c11 */ /* 0x000fe400080f1416 */
[----:B------:R-:W-:-:S03]  /*0c60*/  ISETP.NE.AND P0, PT, R0, R12, PT ;  /* 0x0000000c0000720c */ /* 0x000fc60003f05270 */
[----:B--2---:R0:W-:Y:S04]  /*0c70*/  STG.E desc[UR6][R6.64], R2 ;  /* 0x0000000206007986 */ /* 0x0041e8000c101906 */
[----:B------:R0:W-:Y:S04]  /*0c80*/  STG.E desc[UR6][R6.64+0x80], R3 ;  /* 0x0000800306007986 */ /* 0x0001e8000c101906 */
[----:B----4-:R0:W-:Y:S04]  /*0c90*/  STG.E desc[UR6][R6.64+0x100], R4 ;  /* 0x0001000406007986 */ /* 0x0101e8000c101906 */
[----:B------:R0:W-:Y:S01]  /*0ca0*/  STG.E desc[UR6][R6.64+0x180], R5 ;  /* 0x0001800506007986 */ /* 0x0001e2000c101906 */
[----:B------:R-:W-:Y:S05]  /*0cb0*/  @P0 BRA `(.L_x_99) ;  /* 0xfffffffc00c00947 */ /* 0x000fea000383ffff */
[----:B------:R-:W-:Y:S05]  /*0cc0*/  BSYNC.RECONVERGENT B2 ;  /* 0x0000000000027941 */ /* 0x000fea0003800200 */
.L_x_98:
[----:B------:R-:W-:-:S07]  /*0cd0*/  IMAD.MOV.U32 R0, RZ, RZ, R12 ;  /* 0x000000ffff007224 */ /* 0x000fce00078e000c */
.L_x_97:
[----:B------:R-:W-:Y:S05]  /*0ce0*/  BSYNC.RECONVERGENT B1 ;  /* 0x0000000000017941 */ /* 0x000fea0003800200 */
.L_x_96:
[----:B------:R-:W-:-:S13]  /*0cf0*/  ISETP.NE.AND P0, PT, R18, RZ, PT ;  /* 0x000000ff1200720c */ /* 0x000fda0003f05270 */
[----:B------:R-:W-:Y:S05]  /*0d00*/  @!P0 BRA `(.L_x_95) ;  /* 0x00000000003c8947 */ /* 0x000fea0003800000 */
[----:B------:R-:W-:Y:S01]  /*0d10*/  LEA R0, R0, R1, 0x2 ;  /* 0x0000000100007211 */ /* 0x000fe200078e10ff */
[----:B------:R-:W4:Y:S04]  /*0d20*/  LDCU.64 UR4, c[0x0][0x388] ;  /* 0x00007100ff0477ac */ /* 0x000f280008000a00 */
[----:B012---:R-:W2:Y:S01]  /*0d30*/  LDL.64 R2, [R0] ;  /* 0x0000000000027983 */ /* 0x007ea20000100a00 */
[----:B------:R-:W-:-:S05]  /*0d40*/  IADD3 R15, P0, PT, R15, R20, RZ ;  /* 0x000000140f0f7210 */ /* 0x000fca0007f1e0ff */
[----:B------:R-:W-:Y:S01]  /*0d50*/  IMAD.X R14, RZ, RZ, R14, P0 ;  /* 0x000000ffff0e7224 */ /* 0x000fe200000e060e */
[----:B----4-:R-:W-:-:S04]  /*0d60*/  LEA R4, P0, R15, UR4, 0x2 ;  /* 0x000000040f047c11 */ /* 0x010fc8000f8010ff */
[----:B------:R-:W-:Y:S02]  /*0d70*/  LEA.HI.X R5, R15, UR5, R14, 0x2, P0 ;  /* 0x000000050f057c11 */ /* 0x000fe400080f140e */
[----:B------:R-:W-:-:S03]  /*0d80*/  ISETP.NE.AND P0, PT, R18, 0x1, PT ;  /* 0x000000011200780c */ /* 0x000fc60003f05270 */
[----:B--2---:R4:W-:Y:S10]  /*0d90*/  STG.E desc[UR6][R4.64], R2 ;  /* 0x0000000204007986 */ /* 0x0049f4000c101906 */
[----:B------:R-:W-:Y:S05]  /*0da0*/  @!P0 BRA `(.L_x_95) ;  /* 0x0000000000148947 */ /* 0x000fea0003800000 */
[----:B------:R0:W-:Y:S01]  /*0db0*/  STG.E desc[UR6][R4.64+0x80], R3 ;  /* 0x0000800304007986 */ /* 0x0001e2000c101906 */
[----:B------:R-:W-:-:S13]  /*0dc0*/  ISETP.NE.AND P0, PT, R18, 0x2, PT ;  /* 0x000000021200780c */ /* 0x000fda0003f05270 */
[----:B0-----:R-:W-:Y:S05]  /*0dd0*/  @!P0 BRA `(.L_x_95) ;  /* 0x0000000000088947 */ /* 0x001fea0003800000 */
[----:B------:R-:W2:Y:S04]  /*0de0*/  LDL R3, [R0+0x8] ;  /* 0x0000080000037983 */ /* 0x000ea80000100800 */
[----:B--2---:R0:W-:Y:S02]  /*0df0*/  STG.E desc[UR6][R4.64+0x100], R3 ;  /* 0x0001000304007986 */ /* 0x0041e4000c101906 */
.L_x_95:
[----:B------:R-:W-:Y:S05]  /*0e00*/  BSYNC.RECONVERGENT B0 ;  /* 0x0000000000007941 */ /* 0x000fea0003800200 */
.L_x_94:
[----:B------:R-:W-:Y:S05]  /*0e10*/  @!P2 BRA `(.L_x_100) ;  /* 0xfffffff000c8a947 */ /* 0x000fea000383ffff */
[----:B------:R-:W-:Y:S05]  /*0e20*/  EXIT ;  /* 0x000000000000794d */ /* 0x000fea0003800000 */
.L_x_86:
        /* <DEDUP_REMOVED lines=8> */
.L_x_102:
[----:B------:R-:W-:Y:S05]  /*0eb0*/  BSYNC B0 ;  /* 0x0000000000007941 */ /* 0x000fea0003800000 */
.L_x_101:
        /* <DEDUP_REMOVED lines=8> */
.L_x_103:
[----:B------:R-:W-:Y:S02]  /*0f40*/  HFMA2 R20, -RZ, RZ, 0, 2.384185791015625e-07 ;  /* 0x00000004ff147431 */ /* 0x000fe400000001ff */
[----:B------:R-:W-:-:S04]  /*0f50*/  IMAD.MOV.U32 R3, RZ, RZ, R6 ;  /* 0x000000ffff037224 */ /* 0x000fc800078e0006 */
[----:B------:R-:W-:-:S04]  /*0f60*/  FADD R3, R0, R3 ;  /* 0x0000000300037221 */ /* 0x000fc80000000000 */
[----:B------:R-:W-:-:S07]  /*0f70*/  IMAD.MOV.U32 R0, RZ, RZ, R3 ;  /* 0x000000ffff007224 */ /* 0x000fce00078e0003 */
[----:B------:R-:W-:Y:S05]  /*0f80*/  WARPSYNC.COLLECTIVE R7, `(.L_x_104) ;  /* 0x0000000007087348 */ /* 0x000fea0003c00000 */
[----:B------:R0:W1:Y:S02]  /*0f90*/  SHFL.BFLY P0, R6, R0, R20, R21 ;  /* 0x0c00001400067389 */ /* 0x0000640000000015 */
[----:B01----:R-:W-:Y:S05]  /*0fa0*/  ENDCOLLECTIVE ;  /* 0x000000000000791b */ /* 0x003fea0003800000 */
.L_x_104:
[----:B------:R-:W-:Y:S01]  /*0fb0*/  MOV R20, 0x2 ;  /* 0x0000000200147802 */ /* 0x000fe20000000f00 */
[----:B------:R-:W-:-:S04]  /*0fc0*/  IMAD.MOV.U32 R2, RZ, RZ, R6 ;  /* 0x000000ffff027224 */ /* 0x000fc800078e0006 */
[----:B------:R-:W-:-:S04]  /*0fd0*/  FADD R2, R3, R2 ;  /* 0x0000000203027221 */ /* 0x000fc80000000000 */
[----:B------:R-:W-:-:S07]  /*0fe0*/  IMAD.MOV.U32 R0, RZ, RZ, R2 ;  /* 0x000000ffff007224 */ /* 0x000fce00078e0002 */
[----:B------:R-:W-:Y:S05]  /*0ff0*/  WARPSYNC.COLLECTIVE R7, `(.L_x_105) ;  /* 0x0000000007087348 */ /* 0x000fea0003c00000 */
[----:B------:R0:W1:Y:S02]  /*1000*/  SHFL.BFLY P0, R6, R0, R20, R21 ;  /* 0x0c00001400067389 */ /* 0x0000640000000015 */
[----:B01----:R-:W-:Y:S05]  /*1010*/  ENDCOLLECTIVE ;  /* 0x000000000000791b */ /* 0x003fea0003800000 */
.L_x_105:
[----:B------:R-:W-:Y:S02]  /*1020*/  HFMA2 R20, -RZ, RZ, 0, 5.9604644775390625e-08 ;  /* 0x00000001ff147431 */ /* 0x000fe400000001ff */
[----:B------:R-:W-:-:S04]  /*1030*/  IMAD.MOV.U32 R5, RZ, RZ, R6 ;  /* 0x000000ffff057224 */ /* 0x000fc800078e0006 */
[----:B------:R-:W-:-:S04]  /*1040*/  FADD R5, R2, R5 ;  /* 0x0000000502057221 */ /* 0x000fc80000000000 */
[----:B------:R-:W-:-:S07]  /*1050*/  IMAD.MOV.U32 R0, RZ, RZ, R5 ;  /* 0x000000ffff007224 */ /* 0x000fce00078e0005 */
[----:B------:R-:W-:Y:S05]  /*1060*/  WARPSYNC.COLLECTIVE R7, `(.L_x_106) ;  /* 0x0000000007087348 */ /* 0x000fea0003c00000 */
[----:B------:R0:W1:Y:S02]  /*1070*/  SHFL.BFLY P0, R6, R0, R20, R21 ;  /* 0x0c00001400067389 */ /* 0x0000640000000015 */
[----:B01----:R-:W-:Y:S05]  /*1080*/  ENDCOLLECTIVE ;  /* 0x000000000000791b */ /* 0x003fea0003800000 */
.L_x_106:
[----:B------:R-:W-:Y:S05]  /*1090*/  BRA `(.L_x_107) ;  /* 0xfffffff400907947 */ /* 0x000fea000383ffff */
        .weak           $__internal_2_$__cuda_sm3x_div_rn_noftz_f32_slowpath
        .type           $__internal_2_$__cuda_sm3x_div_rn_noftz_f32_slowpath,@function
        .size           $__internal_2_$__cuda_sm3x_div_rn_noftz_f32_slowpath,(.L_x_1242 - $__internal_2_$__cuda_sm3x_div_rn_noftz_f32_slowpath)
$__internal_2_$__cuda_sm3x_div_rn_noftz_f32_slowpath:
        /* <DEDUP_REMOVED lines=37> */
.L_x_109:
        /* <DEDUP_REMOVED lines=51> */
.L_x_116:
[----:B------:R-:W-:-:S04]  /*1620*/  LOP3.LUT R0, R0, 0x80000000, RZ, 0xc0, !PT ;  /* 0x8000000000007812 */ /* 0x000fc800078ec0ff */
[----:B------:R-:W-:Y:S01]  /*1630*/  LOP3.LUT R0, R0, 0x7f800000, RZ, 0xfc, !PT ;  /* 0x7f80000000007812 */ /* 0x000fe200078efcff */
[----:B------:R-:W-:Y:S06]  /*1640*/  BRA `(.L_x_117) ;  /* 0x0000000000047947 */ /* 0x000fec0003800000 */
.L_x_115:
[----:B------:R-:W-:-:S07]  /*1650*/  LEA R0, R19, R0, 0x17 ;  /* 0x0000000013007211 */ /* 0x000fce00078eb8ff */
.L_x_117:
[----:B------:R-:W-:Y:S05]  /*1660*/  BSYNC.RECONVERGENT B2 ;  /* 0x0000000000027941 */ /* 0x000fea0003800200 */
.L_x_114:
[----:B------:R-:W-:Y:S05]  /*1670*/  BRA `(.L_x_118) ;  /* 0x0000000000207947 */ /* 0x000fea0003800000 */
.L_x_113:
[----:B------:R-:W-:-:S04]  /*1680*/  LOP3.LUT R0, R20, 0x80000000, R7, 0x48, !PT ;  /* 0x8000000014007812 */ /* 0x000fc800078e4807 */
[----:B------:R-:W-:Y:S01]  /*1690*/  LOP3.LUT R0, R0, 0x7f800000, RZ, 0xfc, !PT ;  /* 0x7f80000000007812 */ /* 0x000fe200078efcff */
[----:B------:R-:W-:Y:S06]  /*16a0*/  BRA `(.L_x_118) ;  /* 0x0000000000147947 */ /* 0x000fec0003800000 */
.L_x_112:
[----:B------:R-:W-:Y:S01]  /*16b0*/  LOP3.LUT R0, R20, 0x80000000, R7, 0x48, !PT ;  /* 0x8000000014007812 */ /* 0x000fe200078e4807 */
[----:B------:R-:W-:Y:S06]  /*16c0*/  BRA `(.L_x_118) ;  /* 0x00000000000c7947 */ /* 0x000fec0003800000 */
.L_x_111:
[----:B------:R-:W0:Y:S01]  /*16d0*/  MUFU.RSQ R0, -QNAN ;  /* 0xffc0000000007908 */ /* 0x000e220000001400 */
[----:B------:R-:W-:Y:S05]  /*16e0*/  BRA `(.L_x_118) ;  /* 0x0000000000047947 */ /* 0x000fea0003800000 */
.L_x_110:
[----:B------:R-:W-:-:S07]  /*16f0*/  FADD.FTZ R0, R0, R3 ;  /* 0x0000000300007221 */ /* 0x000fce0000010000 */
.L_x_118:
[----:B------:R-:W-:Y:S05]  /*1700*/  BSYNC.RECONVERGENT B1 ;  /* 0x0000000000017941 */ /* 0x000fea0003800200 */
.L_x_108:
[----:B------:R-:W-:-:S04]  /*1710*/  IMAD.MOV.U32 R3, RZ, RZ, 0x0 ;  /* 0x00000000ff037424 */ /* 0x000fc800078e00ff */
[----:B0-----:R-:W-:Y:S05]  /*1720*/  RET.REL.NODEC R2 `(_Z14rms_norm_floatILi32ELi30EEvPfS0_S0_ii) ;  /* 0xffffffe802347950 */ /* 0x001fea0003c3ffff */
.L_x_119:
        /* <DEDUP_REMOVED lines=13> */
.L_x_1242:


//--------------------- .text._Z14rms_norm_floatILi32ELi29EEvPfS0_S0_ii --------------------------
	.section	.text._Z14rms_norm_floatILi32ELi29EEvPfS0_S0_ii,"ax",@progbits
	.align	128
        .global         _Z14rms_norm_floatILi32ELi29EEvPfS0_S0_ii
        .type           _Z14rms_norm_floatILi32ELi29EEvPfS0_S0_ii,@function
        .size           _Z14rms_norm_floatILi32ELi29EEvPfS0_S0_ii,(.L_x_1243 - _Z14rms_norm_floatILi32ELi29EEvPfS0_S0_ii)
        .other          _Z14rms_norm_floatILi32ELi29EEvPfS0_S0_ii,@"STO_CUDA_ENTRY STV_DEFAULT"
_Z14rms_norm_floatILi32ELi29EEvPfS0_S0_ii:
.text._Z14rms_norm_floatILi32ELi29EEvPfS0_S0_ii:
        /* <DEDUP_REMOVED lines=21> */
.L_x_140:
        /* <DEDUP_REMOVED lines=31> */
.L_x_125:
        /* <DEDUP_REMOVED lines=20> */
.L_x_124:
[----:B------:R-:W-:-:S07]  /*0480*/  IMAD.MOV.U32 R6, RZ, RZ, R11 ;  /* 0x000000ffff067224 */ /* 0x000fce00078e000b */
.L_x_123:
[----:B------:R-:W-:Y:S05]  /*0490*/  BSYNC.RECONVERGENT B1 ;  /* 0x0000000000017941 */ /* 0x000fea0003800200 */
.L_x_122:
        /* <DEDUP_REMOVED lines=24> */
.L_x_121:
[----:B------:R-:W-:Y:S05]  /*0620*/  BSYNC.RECONVERGENT B0 ;  /* 0x0000000000007941 */ /* 0x000fea0003800200 */
.L_x_120:
        /* <DEDUP_REMOVED lines=11> */
.L_x_147:
        /* <DEDUP_REMOVED lines=11> */
[----:B-----5:R-:W-:Y:S05]  /*0790*/  CALL.REL.NOINC `($__internal_3_$__cuda_sm3x_div_rn_noftz_f32_slowpath) ;  /* 0x0000000800507944 */ /* 0x020fea0003c00000 */
[----:B------:R-:W-:-:S07]  /*07a0*/  IMAD.MOV.U32 R2, RZ, RZ, R0 ;  /* 0x000000ffff027224 */ /* 0x000fce00078e0000 */
.L_x_128:
[----:B------:R-:W-:Y:S05]  /*07b0*/  BSYNC.RECONVERGENT B0 ;  /* 0x0000000000007941 */ /* 0x000fea0003800200 */
.L_x_127:
        /* <DEDUP_REMOVED lines=16> */
.L_x_133:
        /* <DEDUP_REMOVED lines=20> */
.L_x_132:
[----:B------:R-:W-:Y:S05]  /*0a00*/  BSYNC.RECONVERGENT B1 ;  /* 0x0000000000017941 */ /* 0x000fea0003800200 */
.L_x_131:
        /* <DEDUP_REMOVED lines=18> */
.L_x_130:
[----:B------:R-:W-:Y:S05]  /*0b30*/  BSYNC.RECONVERGENT B0 ;  /* 0x0000000000007941 */ /* 0x000fea0003800200 */
.L_x_129:
        /* <DEDUP_REMOVED lines=12> */
.L_x_139:
        /* <DEDUP_REMOVED lines=17> */
.L_x_138:
[----:B------:R-:W-:-:S07]  /*0d10*/  IMAD.MOV.U32 R0, RZ, RZ, R11 ;  /* 0x000000ffff007224 */ /* 0x000fce00078e000b */
.L_x_137:
[----:B------:R-:W-:Y:S05]  /*0d20*/  BSYNC.RECONVERGENT B1 ;  /* 0x0000000000017941 */ /* 0x000fea0003800200 */
.L_x_136:
        /* <DEDUP_REMOVED lines=17> */
.L_x_135:
[----:B------:R-:W-:Y:S05]  /*0e40*/  BSYNC.RECONVERGENT B0 ;  /* 0x0000000000007941 */ /* 0x000fea0003800200 */
.L_x_134:
[----:B------:R-:W-:Y:S05]  /*0e50*/  @!P2 BRA `(.L_x_140) ;  /* 0xfffffff000bca947 */ /* 0x000fea000383ffff */
[----:B------:R-:W-:Y:S05]  /*0e60*/  EXIT ;  /* 0x000000000000794d */ /* 0x000fea0003800000 */
.L_x_126:
        /* <DEDUP_REMOVED lines=8> */
.L_x_142:
[----:B------:R-:W-:Y:S05]  /*0ef0*/  BSYNC B0 ;  /* 0x0000000000007941 */ /* 0x000fea0003800000 */
.L_x_141:
        /* <DEDUP_REMOVED lines=8> */
.L_x_143:
[----:B------:R-:W-:Y:S02]  /*0f80*/  HFMA2 R20, -RZ, RZ, 0, 2.384185791015625e-07 ;  /* 0x00000004ff147431 */ /* 0x000fe400000001ff */
[----:B------:R-:W-:-:S04]  /*0f90*/  IMAD.MOV.U32 R3, RZ, RZ, R6 ;  /* 0x000000ffff037224 */ /* 0x000fc800078e0006 */
[----:B------:R-:W-:-:S04]  /*0fa0*/  FADD R3, R0, R3 ;  /* 0x0000000300037221 */ /* 0x000fc80000000000 */
[----:B------:R-:W-:-:S07]  /*0fb0*/  IMAD.MOV.U32 R0, RZ, RZ, R3 ;  /* 0x000000ffff007224 */ /* 0x000fce00078e0003 */
[----:B------:R-:W-:Y:S05]  /*0fc0*/  WARPSYNC.COLLECTIVE R7, `(.L_x_144) ;  /* 0x0000000007087348 */ /* 0x000fea0003c00000 */
[----:B------:R0:W1:Y:S02]  /*0fd0*/  SHFL.BFLY P0, R6, R0, R20, R21 ;  /* 0x0c00001400067389 */ /* 0x0000640000000015 */
[----:B01----:R-:W-:Y:S05]  /*0fe0*/  ENDCOLLECTIVE ;  /* 0x000000000000791b */ /* 0x003fea0003800000 */
.L_x_144:
[----:B------:R-:W-:Y:S01]  /*0ff0*/  MOV R20, 0x2 ;  /* 0x0000000200147802 */ /* 0x000fe20000000f00 */
[----:B------:R-:W-:-:S04]  /*1000*/  IMAD.MOV.U32 R2, RZ, RZ, R6 ;  /* 0x000000ffff027224 */ /* 0x000fc800078e0006 */
[----:B------:R-:W-:-:S04]  /*1010*/  FADD R2, R3, R2 ;  /* 0x0000000203027221 */ /* 0x000fc80000000000 */
[----:B------:R-:W-:-:S07]  /*1020*/  IMAD.MOV.U32 R0, RZ, RZ, R2 ;  /* 0x000000ffff007224 */ /* 0x000fce00078e0002 */
[----:B------:R-:W-:Y:S05]  /*1030*/  WARPSYNC.COLLECTIVE R7, `(.L_x_145) ;  /* 0x0000000007087348 */ /* 0x000fea0003c00000 */
[----:B------:R0:W1:Y:S02]  /*1040*/  SHFL.BFLY P0, R6, R0, R20, R21 ;  /* 0x0c00001400067389 */ /* 0x0000640000000015 */
[----:B01----:R-:W-:Y:S05]  /*1050*/  ENDCOLLECTIVE ;  /* 0x000000000000791b */ /* 0x003fea0003800000 */
.L_x_145:
[----:B------:R-:W-:Y:S02]  /*1060*/  HFMA2 R20, -RZ, RZ, 0, 5.9604644775390625e-08 ;  /* 0x00000001ff147431 */ /* 0x000fe400000001ff */
[----:B------:R-:W-:-:S04]  /*1070*/  IMAD.MOV.U32 R5, RZ, RZ, R6 ;  /* 0x000000ffff057224 */ /* 0x000fc800078e0006 */
[----:B------:R-:W-:-:S04]  /*1080*/  FADD R5, R2, R5 ;  /* 0x0000000502057221 */ /* 0x000fc80000000000 */
[----:B------:R-:W-:-:S07]  /*1090*/  IMAD.MOV.U32 R0, RZ, RZ, R5 ;  /* 0x000000ffff007224 */ /* 0x000fce00078e0005 */
[----:B------:R-:W-:Y:S05]  /*10a0*/  WARPSYNC.COLLECTIVE R7, `(.L_x_146) ;  /* 0x0000000007087348 */ /* 0x000fea0003c00000 */
[----:B------:R0:W1:Y:S02]  /*10b0*/  SHFL.BFLY P0, R6, R0, R20, R21 ;  /* 0x0c00001400067389 */ /* 0x0000640000000015 */
[----:B01----:R-:W-:Y:S05]  /*10c0*/  ENDCOLLECTIVE ;  /* 0x000000000000791b */ /* 0x003fea0003800000 */
.L_x_146:
[----:B------:R-:W-:Y:S05]  /*10d0*/  BRA `(.L_x_147) ;  /* 0xfffffff400807947 */ /* 0x000fea000383ffff */
        .weak           $__internal_3_$__cuda_sm3x_div_rn_noftz_f32_slowpath
        .type           $__internal_3_$__cuda_sm3x_div_rn_noftz_f32_slowpath,@function
        .size           $__internal_3_$__cuda_sm3x_div_rn_noftz_f32_slowpath,(.L_x_1243 - $__internal_3_$__cuda_sm3x_div_rn_noftz_f32_slowpath)
$__internal_3_$__cuda_sm3x_div_rn_noftz_f32_slowpath:
        /* <DEDUP_REMOVED lines=37> */
.L_x_149:
        /* <DEDUP_REMOVED lines=51> */
.L_x_156:
[----:B------:R-:W-:-:S04]  /*1660*/  LOP3.LUT R0, R0, 0x80000000, RZ, 0xc0, !PT ;  /* 0x8000000000007812 */ /* 0x000fc800078ec0ff */
[----:B------:R-:W-:Y:S01]  /*1670*/  LOP3.LUT R0, R0, 0x7f800000, RZ, 0xfc, !PT ;  /* 0x7f80000000007812 */ /* 0x000fe200078efcff */
[----:B------:R-:W-:Y:S06]  /*1680*/  BRA `(.L_x_157) ;  /* 0x0000000000047947 */ /* 0x000fec0003800000 */
.L_x_155:
[----:B------:R-:W-:-:S07]  /*1690*/  LEA R0, R19, R0, 0x17 ;  /* 0x0000000013007211 */ /* 0x000fce00078eb8ff */
.L_x_157:
[----:B------:R-:W-:Y:S05]  /*16a0*/  BSYNC.RECONVERGENT B2 ;  /* 0x0000000000027941 */ /* 0x000fea0003800200 */
.L_x_154:
[----:B------:R-:W-:Y:S05]  /*16b0*/  BRA `(.L_x_158) ;  /* 0x0000000000207947 */ /* 0x000fea0003800000 */
.L_x_153:
[----:B------:R-:W-:-:S04]  /*16c0*/  LOP3.LUT R0, R20, 0x80000000, R7, 0x48, !PT ;  /* 0x8000000014007812 */ /* 0x000fc800078e4807 */
[----:B------:R-:W-:Y:S01]  /*16d0*/  LOP3.LUT R0, R0, 0x7f800000, RZ, 0xfc, !PT ;  /* 0x7f80000000007812 */ /* 0x000fe200078efcff */
[----:B------:R-:W-:Y:S06]  /*16e0*/  BRA `(.L_x_158) ;  /* 0x0000000000147947 */ /* 0x000fec0003800000 */
.L_x_152:
[----:B------:R-:W-:Y:S01]  /*16f0*/  LOP3.LUT R0, R20, 0x80000000, R7, 0x48, !PT ;  /* 0x8000000014007812 */ /* 0x000fe200078e4807 */
[----:B------:R-:W-:Y:S06]  /*1700*/  BRA `(.L_x_158) ;  /* 0x00000000000c7947 */ /* 0x000fec0003800000 */
.L_x_151:
[----:B------:R-:W0:Y:S01]  /*1710*/  MUFU.RSQ R0, -QNAN ;  /* 0xffc0000000007908 */ /* 0x000e220000001400 */
[----:B------:R-:W-:Y:S05]  /*1720*/  BRA `(.L_x_158) ;  /* 0x0000000000047947 */ /* 0x000fea0003800000 */
.L_x_150:
[----:B------:R-:W-:-:S07]  /*1730*/  FADD.FTZ R0, R0, R3 ;  /* 0x0000000300007221 */ /* 0x000fce0000010000 */
.L_x_158:
[----:B------:R-:W-:Y:S05]  /*1740*/  BSYNC.RECONVERGENT B1 ;  /* 0x0000000000017941 */ /* 0x000fea0003800200 */
.L_x_148:
[----:B------:R-:W-:-:S04]  /*1750*/  IMAD.MOV.U32 R3, RZ, RZ, 0x0 ;  /* 0x00000000ff037424 */ /* 0x000fc800078e00ff */
[----:B0-----:R-:W-:Y:S05]  /*1760*/  RET.REL.NODEC R2 `(_Z14rms_norm_floatILi32ELi29EEvPfS0_S0_ii) ;  /* 0xffffffe802247950 */ /* 0x001fea0003c3ffff */
.L_x_159:
        /* <DEDUP_REMOVED lines=9> */
.L_x_1243:


//--------------------- .text._Z14rms_norm_floatILi32ELi28EEvPfS0_S0_ii --------------------------
	.section	.text._Z14rms_norm_floatILi32ELi28EEvPfS0_S0_ii,"ax",@progbits
	.align	128
        .global         _Z14rms_norm_floatILi32ELi28EEvPfS0_S0_ii
        .type           _Z14rms_norm_floatILi32ELi28EEvPfS0_S0_ii,@function
        .size           _Z14rms_norm_floatILi32ELi28EEvPfS0_S0_ii,(.L_x_1244 - _Z14rms_norm_floatILi32ELi28EEvPfS0_S0_ii)
        .other          _Z14rms_norm_floatILi32ELi28EEvPfS0_S0_ii,@"STO_CUDA_ENTRY STV_DEFAULT"
_Z14rms_norm_floatILi32ELi28EEvPfS0_S0_ii:
.text._Z14rms_norm_floatILi32ELi28EEvPfS0_S0_ii:
        /* <DEDUP_REMOVED lines=20> */
.L_x_180:
        /* <DEDUP_REMOVED lines=32> */
.L_x_165:
        /* <DEDUP_REMOVED lines=19> */
.L_x_164:
[----:B------:R-:W-:-:S07]  /*0470*/  IMAD.MOV.U32 R0, RZ, RZ, R11 ;  /* 0x000000ffff007224 */ /* 0x000fce00078e000b */
.L_x_163:
[----:B------:R-:W-:Y:S05]  /*0480*/  BSYNC.RECONVERGENT B1 ;  /* 0x0000000000017941 */ /* 0x000fea0003800200 */
.L_x_162:
        /* <DEDUP_REMOVED lines=24> */
.L_x_161:
[----:B------:R-:W-:Y:S05]  /*0610*/  BSYNC.RECONVERGENT B0 ;  /* 0x0000000000007941 */ /* 0x000fea0003800200 */
.L_x_160:
        /* <DEDUP_REMOVED lines=11> */
.L_x_187:
        /* <DEDUP_REMOVED lines=11> */
[----:B-----5:R-:W-:Y:S05]  /*0780*/  CALL.REL.NOINC `($__internal_4_$__cuda_sm3x_div_rn_noftz_f32_slowpath) ;  /* 0x0000000800307944 */ /* 0x020fea0003c00000 */
[----:B------:R-:W-:-:S07]  /*0790*/  MOV R4, R0 ;  /* 0x0000000000047202 */ /* 0x000fce0000000f00 */
.L_x_168:
[----:B------:R-:W-:Y:S05]  /*07a0*/  BSYNC.RECONVERGENT B0 ;  /* 0x0000000000007941 */ /* 0x000fea0003800200 */
.L_x_167:
        /* <DEDUP_REMOVED lines=16> */
.L_x_173:
        /* <DEDUP_REMOVED lines=14> */
.L_x_172:
[----:B------:R-:W-:Y:S05]  /*0990*/  BSYNC.RECONVERGENT B1 ;  /* 0x0000000000017941 */ /* 0x000fea0003800200 */
.L_x_171:
        /* <DEDUP_REMOVED lines=18> */
.L_x_170:
[----:B------:R-:W-:Y:S05]  /*0ac0*/  BSYNC.RECONVERGENT B0 ;  /* 0x0000000000007941 */ /* 0x000fea0003800200 */
.L_x_169:
        /* <DEDUP_REMOVED lines=12> */
.L_x_179:
        /* <DEDUP_REMOVED lines=16> */
.L_x_178:
[----:B------:R-:W-:-:S07]  /*0c90*/  MOV R0, R11 ;  /* 0x0000000b00007202 */ /* 0x000fce0000000f00 */
.L_x_177:
[----:B------:R-:W-:Y:S05]  /*0ca0*/  BSYNC.RECONVERGENT B1 ;  /* 0x0000000000017941 */ /* 0x000fea0003800200 */
.L_x_176:
        /* <DEDUP_REMOVED lines=16> */
.L_x_175:
[----:B------:R-:W-:Y:S05]  /*0db0*/  BSYNC.RECONVERGENT B0 ;  /* 0x0000000000007941 */ /* 0x000fea0003800200 */
.L_x_174:
[----:B------:R-:W-:Y:S05]  /*0dc0*/  @!P2 BRA `(.L_x_180) ;  /* 0xfffffff000dca947 */ /* 0x000fea000383ffff */
[----:B------:R-:W-:Y:S05]  /*0dd0*/  EXIT ;  /* 0x000000000000794d */ /* 0x000fea0003800000 */
.L_x_166:
        /* <DEDUP_REMOVED lines=8> */
.L_x_182:
[----:B------:R-:W-:Y:S05]  /*0e60*/  BSYNC B0 ;  /* 0x0000000000007941 */ /* 0x000fea0003800000 */
.L_x_181:
        /* <DEDUP_REMOVED lines=8> */
.L_x_183:
[----:B------:R-:W-:Y:S02]  /*0ef0*/  IMAD.MOV.U32 R20, RZ, RZ, 0x4 ;  /* 0x00000004ff147424 */ /* 0x000fe400078e00ff */
[----:B------:R-:W-:-:S04]  /*0f00*/  IMAD.MOV.U32 R5, RZ, RZ, R16 ;  /* 0x000000ffff057224 */ /* 0x000fc800078e0010 */
[----:B------:R-:W-:-:S05]  /*0f10*/  FADD R5, R0, R5 ;  /* 0x0000000500057221 */ /* 0x000fca0000000000 */
[----:B------:R-:W-:-:S07]  /*0f20*/  MOV R0, R5 ;  /* 0x0000000500007202 */ /* 0x000fce0000000f00 */
[----:B------:R-:W-:Y:S05]  /*0f30*/  WARPSYNC.COLLECTIVE R17, `(.L_x_184) ;  /* 0x0000000011087348 */ /* 0x000fea0003c00000 */
[----:B------:R0:W1:Y:S02]  /*0f40*/  SHFL.BFLY P0, R16, R0, R20, R21 ;  /* 0x0c00001400107389 */ /* 0x0000640000000015 */
[----:B01----:R-:W-:Y:S05]  /*0f50*/  ENDCOLLECTIVE ;  /* 0x000000000000791b */ /* 0x003fea0003800000 */
.L_x_184:
[----:B------:R-:W-:Y:S02]  /*0f60*/  IMAD.MOV.U32 R20, RZ, RZ, 0x2 ;  /* 0x00000002ff147424 */ /* 0x000fe400078e00ff */
[----:B------:R-:W-:-:S04]  /*0f70*/  IMAD.MOV.U32 R4, RZ, RZ, R16 ;  /* 0x000000ffff047224 */ /* 0x000fc800078e0010 */
[----:B------:R-:W-:-:S05]  /*0f80*/  FADD R4, R5, R4 ;  /* 0x0000000405047221 */ /* 0x000fca0000000000 */
[----:B------:R-:W-:-:S07]  /*0f90*/  MOV R0, R4 ;  /* 0x0000000400007202 */ /* 0x000fce0000000f00 */
[----:B------:R-:W-:Y:S05]  /*0fa0*/  WARPSYNC.COLLECTIVE R17, `(.L_x_185) ;  /* 0x0000000011087348 */ /* 0x000fea0003c00000 */
[----:B------:R0:W1:Y:S02]  /*0fb0*/  SHFL.BFLY P0, R16, R0, R20, R21 ;  /* 0x0c00001400107389 */ /* 0x0000640000000015 */
[----:B01----:R-:W-:Y:S05]  /*0fc0*/  ENDCOLLECTIVE ;  /* 0x000000000000791b */ /* 0x003fea0003800000 */
.L_x_185:
[----:B------:R-:W-:Y:S02]  /*0fd0*/  IMAD.MOV.U32 R20, RZ, RZ, 0x1 ;  /* 0x00000001ff147424 */ /* 0x000fe400078e00ff */
[----:B------:R-:W-:-:S04]  /*0fe0*/  IMAD.MOV.U32 R7, RZ, RZ, R16 ;  /* 0x000000ffff077224 */ /* 0x000fc800078e0010 */
[----:B------:R-:W-:-:S05]  /*0ff0*/  FADD R7, R4, R7 ;  /* 0x0000000704077221 */ /* 0x000fca0000000000 */
[----:B------:R-:W-:-:S07]  /*1000*/  MOV R0, R7 ;  /* 0x0000000700007202 */ /* 0x000fce0000000f00 */
[----:B------:R-:W-:Y:S05]  /*1010*/  WARPSYNC.COLLECTIVE R17, `(.L_x_186) ;  /* 0x0000000011087348 */ /* 0x000fea0003c00000 */
[----:B------:R0:W1:Y:S02]  /*1020*/  SHFL.BFLY P0, R16, R0, R20, R21 ;  /* 0x0c00001400107389 */ /* 0x0000640000000015 */
[----:B01----:R-:W-:Y:S05]  /*1030*/  ENDCOLLECTIVE ;  /* 0x000000000000791b */ /* 0x003fea0003800000 */
.L_x_186:
[----:B------:R-:W-:Y:S05]  /*1040*/  BRA `(.L_x_187) ;  /* 0xfffffff400a07947 */ /* 0x000fea000383ffff */
        .weak           $__internal_4_$__cuda_sm3x_div_rn_noftz_f32_slowpath
        .type           $__internal_4_$__cuda_sm3x_div_rn_noftz_f32_slowpath,@function
        .size           $__internal_4_$__cuda_sm3x_div_rn_noftz_f32_slowpath,(.L_x_1244 - $__internal_4_$__cuda_sm3x_div_rn_noftz_f32_slowpath)
$__internal_4_$__cuda_sm3x_div_rn_noftz_f32_slowpath:
        /* <DEDUP_REMOVED lines=36> */
.L_x_189:
        /* <DEDUP_REMOVED lines=51> */
.L_x_196:
[----:B------:R-:W-:-:S04]  /*15c0*/  LOP3.LUT R0, R0, 0x80000000, RZ, 0xc0, !PT ;  /* 0x8000000000007812 */ /* 0x000fc800078ec0ff */
[----:B------:R-:W-:Y:S01]  /*15d0*/  LOP3.LUT R0, R0, 0x7f800000, RZ, 0xfc, !PT ;  /* 0x7f80000000007812 */ /* 0x000fe200078efcff */
[----:B------:R-:W-:Y:S06]  /*15e0*/  BRA `(.L_x_197) ;  /* 0x0000000000047947 */ /* 0x000fec0003800000 */
.L_x_195:
[----:B------:R-:W-:-:S07]  /*15f0*/  LEA R0, R20, R0, 0x17 ;  /* 0x0000000014007211 */ /* 0x000fce00078eb8ff */
.L_x_197:
[----:B------:R-:W-:Y:S05]  /*1600*/  BSYNC.RECONVERGENT B2 ;  /* 0x0000000000027941 */ /* 0x000fea0003800200 */
.L_x_194:
[----:B------:R-:W-:Y:S05]  /*1610*/  BRA `(.L_x_198) ;  /* 0x0000000000207947 */ /* 0x000fea0003800000 */
.L_x_193:
[----:B------:R-:W-:-:S04]  /*1620*/  LOP3.LUT R0, R17, 0x80000000, R16, 0x48, !PT ;  /* 0x8000000011007812 */ /* 0x000fc800078e4810 */
[----:B------:R-:W-:Y:S01]  /*1630*/  LOP3.LUT R0, R0, 0x7f800000, RZ, 0xfc, !PT ;  /* 0x7f80000000007812 */ /* 0x000fe200078efcff */
[----:B------:R-:W-:Y:S06]  /*1640*/  BRA `(.L_x_198) ;  /* 0x0000000000147947 */ /* 0x000fec0003800000 */
.L_x_192:
[----:B------:R-:W-:Y:S01]  /*1650*/  LOP3.LUT R0, R17, 0x80000000, R16, 0x48, !PT ;  /* 0x8000000011007812 */ /* 0x000fe200078e4810 */
[----:B------:R-:W-:Y:S06]  /*1660*/  BRA `(.L_x_198) ;  /* 0x00000000000c7947 */ /* 0x000fec0003800000 */
.L_x_191:
[----:B------:R-:W0:Y:S01]  /*1670*/  MUFU.RSQ R0, -QNAN ;  /* 0xffc0000000007908 */ /* 0x000e220000001400 */
[----:B------:R-:W-:Y:S05]  /*1680*/  BRA `(.L_x_198) ;  /* 0x0000000000047947 */ /* 0x000fea0003800000 */
.L_x_190:
[----:B------:R-:W-:-:S07]  /*1690*/  FADD.FTZ R0, R0, R3 ;  /* 0x0000000300007221 */ /* 0x000fce0000010000 */
.L_x_198:
[----:B------:R-:W-:Y:S05]  /*16a0*/  BSYNC.RECONVERGENT B1 ;  /* 0x0000000000017941 */ /* 0x000fea0003800200 */
.L_x_188:
[----:B------:R-:W-:-:S04]  /*16b0*/  IMAD.MOV.U32 R5, RZ, RZ, 0x0 ;  /* 0x00000000ff057424 */ /* 0x000fc800078e00ff */
[----:B0-----:R-:W-:Y:S05]  /*16c0*/  RET.REL.NODEC R4 `(_Z14rms_norm_floatILi32ELi28EEvPfS0_S0_ii) ;  /* 0xffffffe8044c7950 */ /* 0x001fea0003c3ffff */
.L_x_199:
        /* <DEDUP_REMOVED lines=11> */
.L_x_1244:


//--------------------- .text._Z14rms_norm_floatILi32ELi27EEvPfS0_S0_ii --------------------------
	.section	.text._Z14rms_norm_floatILi32ELi27EEvPfS0_S0_ii,"ax",@progbits
	.align	128
        .global         _Z14rms_norm_floatILi32ELi27EEvPfS0_S0_ii
        .type           _Z14rms_norm_floatILi32ELi27EEvPfS0_S0_ii,@function
        .size           _Z14rms_norm_floatILi32ELi27EEvPfS0_S0_ii,(.L_x_1245 - _Z14rms_norm_floatILi32ELi27EEvPfS0_S0_ii)
        .other          _Z14rms_norm_floatILi32ELi27EEvPfS0_S0_ii,@"STO_CUDA_ENTRY STV_DEFAULT"
_Z14rms_norm_floatILi32ELi27EEvPfS0_S0_ii:
.text._Z14rms_norm_floatILi32ELi27EEvPfS0_S0_ii:
        /* <DEDUP_REMOVED lines=21> */
.L_x_220:
        /* <DEDUP_REMOVED lines=31> */
.L_x_205:
        /* <DEDUP_REMOVED lines=20> */
.L_x_204:
[----:B------:R-:W-:-:S07]  /*0480*/  IMAD.MOV.U32 R6, RZ, RZ, R11 ;  /* 0x000000ffff067224 */ /* 0x000fce00078e000b */
.L_x_203:
[----:B------:R-:W-:Y:S05]  /*0490*/  BSYNC.RECONVERGENT B1 ;  /* 0x0000000000017941 */ /* 0x000fea0003800200 */
.L_x_202:
        /* <DEDUP_REMOVED lines=24> */
.L_x_201:
[----:B------:R-:W-:Y:S05]  /*0620*/  BSYNC.RECONVERGENT B0 ;  /* 0x0000000000007941 */ /* 0x000fea0003800200 */
.L_x_200:
        /* <DEDUP_REMOVED lines=11> */
.L_x_227:
        /* <DEDUP_REMOVED lines=11> */
[----:B-----5:R-:W-:Y:S05]  /*0790*/  CALL.REL.NOINC `($__internal_5_$__cuda_sm3x_div_rn_noftz_f32_slowpath) ;  /* 0x0000000800507944 */ /* 0x020fea0003c00000 */
[----:B------:R-:W-:-:S07]  /*07a0*/  IMAD.MOV.U32 R2, RZ, RZ, R0 ;  /* 0x000000ffff027224 */ /* 0x000fce00078e0000 */
.L_x_208:
[----:B------:R-:W-:Y:S05]  /*07b0*/  BSYNC.RECONVERGENT B0 ;  /* 0x0000000000007941 */ /* 0x000fea0003800200 */
.L_x_207:
        /* <DEDUP_REMOVED lines=16> */
.L_x_213:
        /* <DEDUP_REMOVED lines=20> */
.L_x_212:
[----:B------:R-:W-:Y:S05]  /*0a00*/  BSYNC.RECONVERGENT B1 ;  /* 0x0000000000017941 */ /* 0x000fea0003800200 */
.L_x_211:
        /* <DEDUP_REMOVED lines=18> */
.L_x_210:
[----:B------:R-:W-:Y:S05]  /*0b30*/  BSYNC.RECONVERGENT B0 ;  /* 0x0000000000007941 */ /* 0x000fea0003800200 */
.L_x_209:
        /* <DEDUP_REMOVED lines=12> */
.L_x_219:
        /* <DEDUP_REMOVED lines=17> */
.L_x_218:
[----:B------:R-:W-:-:S07]  /*0d10*/  IMAD.MOV.U32 R0, RZ, RZ, R11 ;  /* 0x000000ffff007224 */ /* 0x000fce00078e000b */
.L_x_217:
[----:B------:R-:W-:Y:S05]  /*0d20*/  BSYNC.RECONVERGENT B1 ;  /* 0x0000000000017941 */ /* 0x000fea0003800200 */
.L_x_216:
        /* <DEDUP_REMOVED lines=17> */
.L_x_215:
[----:B------:R-:W-:Y:S05]  /*0e40*/  BSYNC.RECONVERGENT B0 ;  /* 0x0000000000007941 */ /* 0x000fea0003800200 */
.L_x_214:
[----:B------:R-:W-:Y:S05]  /*0e50*/  @!P2 BRA `(.L_x_220) ;  /* 0xfffffff000bca947 */ /* 0x000fea000383ffff */
[----:B------:R-:W-:Y:S05]  /*0e60*/  EXIT ;  /* 0x000000000000794d */ /* 0x000fea0003800000 */
.L_x_206:
        /* <DEDUP_REMOVED lines=8> */
.L_x_222:
[----:B------:R-:W-:Y:S05]  /*0ef0*/  BSYNC B0 ;  /* 0x0000000000007941 */ /* 0x000fea0003800000 */
.L_x_221:
        /* <DEDUP_REMOVED lines=8> */
.L_x_223:
[----:B------:R-:W-:Y:S02]  /*0f80*/  HFMA2 R20, -RZ, RZ, 0, 2.384185791015625e-07 ;  /* 0x00000004ff147431 */ /* 0x000fe400000001ff */
[----:B------:R-:W-:-:S04]  /*0f90*/  IMAD.MOV.U32 R3, RZ, RZ, R6 ;  /* 0x000000ffff037224 */ /* 0x000fc800078e0006 */
[----:B------:R-:W-:-:S04]  /*0fa0*/  FADD R3, R0, R3 ;  /* 0x0000000300037221 */ /* 0x000fc80000000000 */
[----:B------:R-:W-:-:S07]  /*0fb0*/  IMAD.MOV.U32 R0, RZ, RZ, R3 ;  /* 0x000000ffff007224 */ /* 0x000fce00078e0003 */
[----:B------:R-:W-:Y:S05]  /*0fc0*/  WARPSYNC.COLLECTIVE R7, `(.L_x_224) ;  /* 0x0000000007087348 */ /* 0x000fea0003c00000 */
[----:B------:R0:W1:Y:S02]  /*0fd0*/  SHFL.BFLY P0, R6, R0, R20, R21 ;  /* 0x0c00001400067389 */ /* 0x0000640000000015 */
[----:B01----:R-:W-:Y:S05]  /*0fe0*/  ENDCOLLECTIVE ;  /* 0x000000000000791b */ /* 0x003fea0003800000 */
.L_x_224:
[----:B------:R-:W-:Y:S01]  /*0ff0*/  MOV R20, 0x2 ;  /* 0x0000000200147802 */ /* 0x000fe20000000f00 */
[----:B------:R-:W-:-:S04]  /*1000*/  IMAD.MOV.U32 R2, RZ, RZ, R6 ;  /* 0x000000ffff027224 */ /* 0x000fc800078e0006 */
[----:B------:R-:W-:-:S04]  /*1010*/  FADD R2, R3, R2 ;  /* 0x0000000203027221 */ /* 0x000fc80000000000 */
[----:B------:R-:W-:-:S07]  /*1020*/  IMAD.MOV.U32 R0, RZ, RZ, R2 ;  /* 0x000000ffff007224 */ /* 0x000fce00078e0002 */
[----:B------:R-:W-:Y:S05]  /*1030*/  WARPSYNC.COLLECTIVE R7, `(.L_x_225) ;  /* 0x0000000007087348 */ /* 0x000fea0003c00000 */
[----:B------:R0:W1:Y:S02]  /*1040*/  SHFL.BFLY P0, R6, R0, R20, R21 ;  /* 0x0c00001400067389 */ /* 0x0000640000000015 */
[----:B01----:R-:W-:Y:S05]  /*1050*/  ENDCOLLECTIVE ;  /* 0x000000000000791b */ /* 0x003fea0003800000 */
.L_x_225:
[----:B------:R-:W-:Y:S02]  /*1060*/  HFMA2 R20, -RZ, RZ, 0, 5.9604644775390625e-08 ;  /* 0x00000001ff147431 */ /* 0x000fe400000001ff */
[----:B------:R-:W-:-:S04]  /*1070*/  IMAD.MOV.U32 R5, RZ, RZ, R6 ;  /* 0x000000ffff057224 */ /* 0x000fc800078e0006 */
[----:B------:R-:W-:-:S04]  /*1080*/  FADD R5, R2, R5 ;  /* 0x0000000502057221 */ /* 0x000fc80000000000 */
[----:B------:R-:W-:-:S07]  /*1090*/  IMAD.MOV.U32 R0, RZ, RZ, R5 ;  /* 0x000000ffff007224 */ /* 0x000fce00078e0005 */
[----:B------:R-:W-:Y:S05]  /*10a0*/  WARPSYNC.COLLECTIVE R7, `(.L_x_226) ;  /* 0x0000000007087348 */ /* 0x000fea0003c00000 */
[----:B------:R0:W1:Y:S02]  /*10b0*/  SHFL.BFLY P0, R6, R0, R20, R21 ;  /* 0x0c00001400067389 */ /* 0x0000640000000015 */
[----:B01----:R-:W-:Y:S05]  /*10c0*/  ENDCOLLECTIVE ;  /* 0x000000000000791b */ /* 0x003fea0003800000 */
.L_x_226:
[----:B------:R-:W-:Y:S05]  /*10d0*/  BRA `(.L_x_227) ;  /* 0xfffffff400807947 */ /* 0x000fea000383ffff */
        .weak           $__internal_5_$__cuda_sm3x_div_rn_noftz_f32_slowpath
        .type           $__internal_5_$__cuda_sm3x_div_rn_noftz_f32_slowpath,@function
        .size           $__internal_5_$__cuda_sm3x_div_rn_noftz_f32_slowpath,(.L_x_1245 - $__internal_5_$__cuda_sm3x_div_rn_noftz_f32_slowpath)
$__internal_5_$__cuda_sm3x_div_rn_noftz_f32_slowpath:
        /* <DEDUP_REMOVED lines=37> */
.L_x_229:
        /* <DEDUP_REMOVED lines=51> */
.L_x_236:
[----:B------:R-:W-:-:S04]  /*1660*/  LOP3.LUT R0, R0, 0x80000000, RZ, 0xc0, !PT ;  /* 0x8000000000007812 */ /* 0x000fc800078ec0ff */
[----:B------:R-:W-:Y:S01]  /*1670*/  LOP3.LUT R0, R0, 0x7f800000, RZ, 0xfc, !PT ;  /* 0x7f80000000007812 */ /* 0x000fe200078efcff */
[----:B------:R-:W-:Y:S06]  /*1680*/  BRA `(.L_x_237) ;  /* 0x0000000000047947 */ /* 0x000fec0003800000 */
.L_x_235:
[----:B------:R-:W-:-:S07]  /*1690*/  LEA R0, R19, R0, 0x17 ;  /* 0x0000000013007211 */ /* 0x000fce00078eb8ff */
.L_x_237:
[----:B------:R-:W-:Y:S05]  /*16a0*/  BSYNC.RECONVERGENT B2 ;  /* 0x0000000000027941 */ /* 0x000fea0003800200 */
.L_x_234:
[----:B------:R-:W-:Y:S05]  /*16b0*/  BRA `(.L_x_238) ;  /* 0x0000000000207947 */ /* 0x000fea0003800000 */
.L_x_233:
[----:B------:R-:W-:-:S04]  /*16c0*/  LOP3.LUT R0, R20, 0x80000000, R7, 0x48, !PT ;  /* 0x8000000014007812 */ /* 0x000fc800078e4807 */
[----:B------:R-:W-:Y:S01]  /*16d0*/  LOP3.LUT R0, R0, 0x7f800000, RZ, 0xfc, !PT ;  /* 0x7f80000000007812 */ /* 0x000fe200078efcff */
[----:B------:R-:W-:Y:S06]  /*16e0*/  BRA `(.L_x_238) ;  /* 0x0000000000147947 */ /* 0x000fec0003800000 */
.L_x_232:
[----:B------:R-:W-:Y:S01]  /*16f0*/  LOP3.LUT R0, R20, 0x80000000, R7, 0x48, !PT ;  /* 0x8000000014007812 */ /* 0x000fe200078e4807 */
[----:B------:R-:W-:Y:S06]  /*1700*/  BRA `(.L_x_238) ;  /* 0x00000000000c7947 */ /* 0x000fec0003800000 */
.L_x_231:
[----:B------:R-:W0:Y:S01]  /*1710*/  MUFU.RSQ R0, -QNAN ;  /* 0xffc0000000007908 */ /* 0x000e220000001400 */
[----:B------:R-:W-:Y:S05]  /*1720*/  BRA `(.L_x_238) ;  /* 0x0000000000047947 */ /* 0x000fea0003800000 */
.L_x_230:
[----:B------:R-:W-:-:S07]  /*1730*/  FADD.FTZ R0, R0, R3 ;  /* 0x0000000300007221 */ /* 0x000fce0000010000 */
.L_x_238:
[----:B------:R-:W-:Y:S05]  /*1740*/  BSYNC.RECONVERGENT B1 ;  /* 0x0000000000017941 */ /* 0x000fea0003800200 */
.L_x_228:
[----:B------:R-:W-:-:S04]  /*1750*/  IMAD.MOV.U32 R3, RZ, RZ, 0x0 ;  /* 0x00000000ff037424 */ /* 0x000fc800078e00ff */
[----:B0-----:R-:W-:Y:S05]  /*1760*/  RET.REL.NODEC R2 `(_Z14rms_norm_floatILi32ELi27EEvPfS0_S0_ii) ;  /* 0xffffffe802247950 */ /* 0x001fea0003c3ffff */
.L_x_239:
        /* <DEDUP_REMOVED lines=9> */
.L_x_1245:


//--------------------- .text._Z14rms_norm_floatILi32ELi26EEvPfS0_S0_ii --------------------------
	.section	.text._Z14rms_norm_floatILi32ELi26EEvPfS0_S0_ii,"ax",@progbits
	.align	128
        .global         _Z14rms_norm_floatILi32ELi26EEvPfS0_S0_ii
        .type           _Z14rms_norm_floatILi32ELi26EEvPfS0_S0_ii,@function
        .size           _Z14rms_norm_floatILi32ELi26EEvPfS0_S0_ii,(.L_x_1246 - _Z14rms_norm_floatILi32ELi26EEvPfS0_S0_ii)
        .other          _Z14rms_norm_floatILi32ELi26EEvPfS0_S0_ii,@"STO_CUDA_ENTRY STV_DEFAULT"
_Z14rms_norm_floatILi32ELi26EEvPfS0_S0_ii:
.text._Z14rms_norm_floatILi32ELi26EEvPfS0_S0_ii:
        /* <DEDUP_REMOVED lines=20> */
.L_x_260:
        /* <DEDUP_REMOVED lines=32> */
.L_x_245:
        /* <DEDUP_REMOVED lines=20> */
.L_x_244:
[----:B------:R-:W-:-:S07]  /*0480*/  IMAD.MOV.U32 R6, RZ, RZ, R12 ;  /* 0x000000ffff067224 */ /* 0x000fce00078e000c */
.L_x_243:
[----:B------:R-:W-:Y:S05]  /*0490*/  BSYNC.RECONVERGENT B1 ;  /* 0x0000000000017941 */ /* 0x000fea0003800200 */
.L_x_242:
        /* <DEDUP_REMOVED lines=24> */
.L_x_241:
[----:B------:R-:W-:Y:S05]  /*0620*/  BSYNC.RECONVERGENT B0 ;  /* 0x0000000000007941 */ /* 0x000fea0003800200 */
.L_x_240:
        /* <DEDUP_REMOVED lines=11> */
.L_x_267:
        /* <DEDUP_REMOVED lines=11> */
[----:B-----5:R-:W-:Y:S05]  /*0790*/  CALL.REL.NOINC `($__internal_6_$__cuda_sm3x_div_rn_noftz_f32_slowpath) ;  /* 0x0000000800407944 */ /* 0x020fea0003c00000 */
[----:B------:R-:W-:-:S07]  /*07a0*/  MOV R2, R0 ;  /* 0x0000000000027202 */ /* 0x000fce0000000f00 */
.L_x_248:
[----:B------:R-:W-:Y:S05]  /*07b0*/  BSYNC.RECONVERGENT B0 ;  /* 0x0000000000007941 */ /* 0x000fea0003800200 */
.L_x_247:
        /* <DEDUP_REMOVED lines=16> */
.L_x_253:
        /* <DEDUP_REMOVED lines=16> */
.L_x_252:
[----:B------:R-:W-:Y:S05]  /*09c0*/  BSYNC.RECONVERGENT B1 ;  /* 0x0000000000017941 */ /* 0x000fea0003800200 */
.L_x_251:
        /* <DEDUP_REMOVED lines=18> */
.L_x_250:
[----:B------:R-:W-:Y:S05]  /*0af0*/  BSYNC.RECONVERGENT B0 ;  /* 0x0000000000007941 */ /* 0x000fea0003800200 */
.L_x_249:
        /* <DEDUP_REMOVED lines=12> */
.L_x_259:
        /* <DEDUP_REMOVED lines=17> */
.L_x_258:
[----:B------:R-:W-:-:S07]  /*0cd0*/  IMAD.MOV.U32 R0, RZ, RZ, R12 ;  /* 0x000000ffff007224 */ /* 0x000fce00078e000c */
.L_x_257:
[----:B------:R-:W-:Y:S05]  /*0ce0*/  BSYNC.RECONVERGENT B1 ;  /* 0x0000000000017941 */ /* 0x000fea0003800200 */
.L_x_256:
        /* <DEDUP_REMOVED lines=17> */
.L_x_255:
[----:B------:R-:W-:Y:S05]  /*0e00*/  BSYNC.RECONVERGENT B0 ;  /* 0x0000000000007941 */ /* 0x000fea0003800200 */
.L_x_254:
[----:B------:R-:W-:Y:S05]  /*0e10*/  @!P2 BRA `(.L_x_260) ;  /* 0xfffffff000c8a947 */ /* 0x000fea000383ffff */
[----:B------:R-:W-:Y:S05]  /*0e20*/  EXIT ;  /* 0x000000000000794d */ /* 0x000fea0003800000 */
.L_x_246:
        /* <DEDUP_REMOVED lines=8> */
.L_x_262:
[----:B------:R-:W-:Y:S05]  /*0eb0*/  BSYNC B0 ;  /* 0x0000000000007941 */ /* 0x000fea0003800000 */
.L_x_261:
        /* <DEDUP_REMOVED lines=8> */
.L_x_263:
[----:B------:R-:W-:Y:S02]  /*0f40*/  HFMA2 R20, -RZ, RZ, 0, 2.384185791015625e-07 ;  /* 0x00000004ff147431 */ /* 0x000fe400000001ff */
[----:B------:R-:W-:-:S04]  /*0f50*/  IMAD.MOV.U32 R3, RZ, RZ, R6 ;  /* 0x000000ffff037224 */ /* 0x000fc800078e0006 */
[----:B------:R-:W-:-:S04]  /*0f60*/  FADD R3, R0, R3 ;  /* 0x0000000300037221 */ /* 0x000fc80000000000 */
[----:B------:R-:W-:-:S07]  /*0f70*/  IMAD.MOV.U32 R0, RZ, RZ, R3 ;  /* 0x000000ffff007224 */ /* 0x000fce00078e0003 */
[----:B------:R-:W-:Y:S05]  /*0f80*/  WARPSYNC.COLLECTIVE R7, `(.L_x_264) ;  /* 0x0000000007087348 */ /* 0x000fea0003c00000 */
[----:B------:R0:W1:Y:S02]  /*0f90*/  SHFL.BFLY P0, R6, R0, R20, R21 ;  /* 0x0c00001400067389 */ /* 0x0000640000000015 */
[----:B01----:R-:W-:Y:S05]  /*0fa0*/  ENDCOLLECTIVE ;  /* 0x000000000000791b */ /* 0x003fea0003800000 */
.L_x_264:
[----:B------:R-:W-:Y:S01]  /*0fb0*/  MOV R20, 0x2 ;  /* 0x0000000200147802 */ /* 0x000fe20000000f00 */
[----:B------:R-:W-:-:S04]  /*0fc0*/  IMAD.MOV.U32 R2, RZ, RZ, R6 ;  /* 0x000000ffff027224 */ /* 0x000fc800078e0006 */
[----:B------:R-:W-:-:S04]  /*0fd0*/  FADD R2, R3, R2 ;  /* 0x0000000203027221 */ /* 0x000fc80000000000 */
[----:B------:R-:W-:-:S07]  /*0fe0*/  IMAD.MOV.U32 R0, RZ, RZ, R2 ;  /* 0x000000ffff007224 */ /* 0x000fce00078e0002 */
[----:B------:R-:W-:Y:S05]  /*0ff0*/  WARPSYNC.COLLECTIVE R7, `(.L_x_265) ;  /* 0x0000000007087348 */ /* 0x000fea0003c00000 */
[----:B------:R0:W1:Y:S02]  /*1000*/  SHFL.BFLY P0, R6, R0, R20, R21 ;  /* 0x0c00001400067389 */ /* 0x0000640000000015 */
[----:B01----:R-:W-:Y:S05]  /*1010*/  ENDCOLLECTIVE ;  /* 0x000000000000791b */ /* 0x003fea0003800000 */
.L_x_265:
[----:B------:R-:W-:Y:S02]  /*1020*/  HFMA2 R20, -RZ, RZ, 0, 5.9604644775390625e-08 ;  /* 0x00000001ff147431 */ /* 0x000fe400000001ff */
[----:B------:R-:W-:-:S04]  /*1030*/  IMAD.MOV.U32 R5, RZ, RZ, R6 ;  /* 0x000000ffff057224 */ /* 0x000fc800078e0006 */
[----:B------:R-:W-:-:S04]  /*1040*/  FADD R5, R2, R5 ;  /* 0x0000000502057221 */ /* 0x000fc80000000000 */
[----:B------:R-:W-:-:S07]  /*1050*/  IMAD.MOV.U32 R0, RZ, RZ, R5 ;  /* 0x000000ffff007224 */ /* 0x000fce00078e0005 */
[----:B------:R-:W-:Y:S05]  /*1060*/  WARPSYNC.COLLECTIVE R7, `(.L_x_266) ;  /* 0x0000000007087348 */ /* 0x000fea0003c00000 */
[----:B------:R0:W1:Y:S02]  /*1070*/  SHFL.BFLY P0, R6, R0, R20, R21 ;  /* 0x0c00001400067389 */ /* 0x0000640000000015 */
[----:B01----:R-:W-:Y:S05]  /*1080*/  ENDCOLLECTIVE ;  /* 0x000000000000791b */ /* 0x003fea0003800000 */
.L_x_266:
[----:B------:R-:W-:Y:S05]  /*1090*/  BRA `(.L_x_267) ;  /* 0xfffffff400907947 */ /* 0x000fea000383ffff */
        .weak           $__internal_6_$__cuda_sm3x_div_rn_noftz_f32_slowpath
        .type           $__internal_6_$__cuda_sm3x_div_rn_noftz_f32_slowpath,@function
        .size           $__internal_6_$__cuda_sm3x_div_rn_noftz_f32_slowpath,(.L_x_1246 - $__internal_6_$__cuda_sm3x_div_rn_noftz_f32_slowpath)
$__internal_6_$__cuda_sm3x_div_rn_noftz_f32_slowpath:
        /* <DEDUP_REMOVED lines=37> */
.L_x_269:
        /* <DEDUP_REMOVED lines=51> */
.L_x_276:
[----:B------:R-:W-:-:S04]  /*1620*/  LOP3.LUT R0, R0, 0x80000000, RZ, 0xc0, !PT ;  /* 0x8000000000007812 */ /* 0x000fc800078ec0ff */
[----:B------:R-:W-:Y:S01]  /*1630*/  LOP3.LUT R0, R0, 0x7f800000, RZ, 0xfc, !PT ;  /* 0x7f80000000007812 */ /* 0x000fe200078efcff */
[----:B------:R-:W-:Y:S06]  /*1640*/  BRA `(.L_x_277) ;  /* 0x0000000000047947 */ /* 0x000fec0003800000 */
.L_x_275:
[----:B------:R-:W-:-:S07]  /*1650*/  LEA R0, R19, R0, 0x17 ;  /* 0x0000000013007211 */ /* 0x000fce00078eb8ff */
.L_x_277:
[----:B------:R-:W-:Y:S05]  /*1660*/  BSYNC.RECONVERGENT B2 ;  /* 0x0000000000027941 */ /* 0x000fea0003800200 */
.L_x_274:
[----:B------:R-:W-:Y:S05]  /*1670*/  BRA `(.L_x_278) ;  /* 0x0000000000207947 */ /* 0x000fea0003800000 */
.L_x_273:
[----:B------:R-:W-:-:S04]  /*1680*/  LOP3.LUT R0, R20, 0x80000000, R7, 0x48, !PT ;  /* 0x8000000014007812 */ /* 0x000fc800078e4807 */
[----:B------:R-:W-:Y:S01]  /*1690*/  LOP3.LUT R0, R0, 0x7f800000, RZ, 0xfc, !PT ;  /* 0x7f80000000007812 */ /* 0x000fe200078efcff */
[----:B------:R-:W-:Y:S06]  /*16a0*/  BRA `(.L_x_278) ;  /* 0x0000000000147947 */ /* 0x000fec0003800000 */
.L_x_272:
[----:B------:R-:W-:Y:S01]  /*16b0*/  LOP3.LUT R0, R20, 0x80000000, R7, 0x48, !PT ;  /* 0x8000000014007812 */ /* 0x000fe200078e4807 */
[----:B------:R-:W-:Y:S06]  /*16c0*/  BRA `(.L_x_278) ;  /* 0x00000000000c7947 */ /* 0x000fec0003800000 */
.L_x_271:
[----:B------:R-:W0:Y:S01]  /*16d0*/  MUFU.RSQ R0, -QNAN ;  /* 0xffc0000000007908 */ /* 0x000e220000001400 */
[----:B------:R-:W-:Y:S05]  /*16e0*/  BRA `(.L_x_278) ;  /* 0x0000000000047947 */ /* 0x000fea0003800000 */
.L_x_270:
[----:B------:R-:W-:-:S07]  /*16f0*/  FADD.FTZ R0, R0, R3 ;  /* 0x0000000300007221 */ /* 0x000fce0000010000 */
.L_x_278:
[----:B------:R-:W-:Y:S05]  /*1700*/  BSYNC.RECONVERGENT B1 ;  /* 0x0000000000017941 */ /* 0x000fea0003800200 */
.L_x_268:
[----:B------:R-:W-:-:S04]  /*1710*/  IMAD.MOV.U32 R3, RZ, RZ, 0x0 ;  /* 0x00000000ff037424 */ /* 0x000fc800078e00ff */
[----:B0-----:R-:W-:Y:S05]  /*1720*/  RET.REL.NODEC R2 `(_Z14rms_norm_floatILi32ELi26EEvPfS0_S0_ii) ;  /* 0xffffffe802347950 */ /* 0x001fea0003c3ffff */
.L_x_279:
        /* <DEDUP_REMOVED lines=13> */
.L_x_1246:


//--------------------- .text._Z14rms_norm_floatILi32ELi25EEvPfS0_S0_ii --------------------------
	.section	.text._Z14rms_norm_floatILi32ELi25EEvPfS0_S0_ii,"ax",@progbits
	.align	128
        .global         _Z14rms_norm_floatILi32ELi25EEvPfS0_S0_ii
        .type           _Z14rms_norm_floatILi32ELi25EEvPfS0_S0_ii,@function
        .size           _Z14rms_norm_floatILi32ELi25EEvPfS0_S0_ii,(.L_x_1247 - _Z14rms_norm_floatILi32ELi25EEvPfS0_S0_ii)
        .other          _Z14rms_norm_floatILi32ELi25EEvPfS0_S0_ii,@"STO_CUDA_ENTRY STV_DEFAULT"
_Z14rms_norm_floatILi32ELi25EEvPfS0_S0_ii:
.text._Z14rms_norm_floatILi32ELi25EEvPfS0_S0_ii:
        /* <DEDUP_REMOVED lines=21> */
.L_x_300:
        /* <DEDUP_REMOVED lines=31> */
.L_x_285:
        /* <DEDUP_REMOVED lines=20> */
.L_x_284:
[----:B------:R-:W-:-:S07]  /*0480*/  IMAD.MOV.U32 R6, RZ, RZ, R11 ;  /* 0x000000ffff067224 */ /* 0x000fce00078e000b */
.L_x_283:
[----:B------:R-:W-:Y:S05]  /*0490*/  BSYNC.RECONVERGENT B1 ;  /* 0x0000000000017941 */ /* 0x000fea0003800200 */
.L_x_282:
        /* <DEDUP_REMOVED lines=24> */
.L_x_281:
[----:B------:R-:W-:Y:S05]  /*0620*/  BSYNC.RECONVERGENT B0 ;  /* 0x0000000000007941 */ /* 0x000fea0003800200 */
.L_x_280:
        /* <DEDUP_REMOVED lines=11> */
.L_x_307:
        /* <DEDUP_REMOVED lines=11> */
[----:B-----5:R-:W-:Y:S05]  /*0790*/  CALL.REL.NOINC `($__internal_7_$__cuda_sm3x_div_rn_noftz_f32_slowpath) ;  /* 0x0000000800507944 */ /* 0x020fea0003c00000 */
[----:B------:R-:W-:-:S07]  /*07a0*/  IMAD.MOV.U32 R2, RZ, RZ, R0 ;  /* 0x000000ffff027224 */ /* 0x000fce00078e0000 */
.L_x_288:
[----:B------:R-:W-:Y:S05]  /*07b0*/  BSYNC.RECONVERGENT B0 ;  /* 0x0000000000007941 */ /* 0x000fea0003800200 */
.L_x_287:
        /* <DEDUP_REMOVED lines=16> */
.L_x_293:
        /* <DEDUP_REMOVED lines=20> */
.L_x_292:
[----:B------:R-:W-:Y:S05]  /*0a00*/  BSYNC.RECONVERGENT B1 ;  /* 0x0000000000017941 */ /* 0x000fea0003800200 */
.L_x_291:
        /* <DEDUP_REMOVED lines=18> */
.L_x_290:
[----:B------:R-:W-:Y:S05]  /*0b30*/  BSYNC.RECONVERGENT B0 ;  /* 0x0000000000007941 */ /* 0x000fea0003800200 */
.L_x_289:
        /* <DEDUP_REMOVED lines=12> */
.L_x_299:
        /* <DEDUP_REMOVED lines=17> */
.L_x_298:
[----:B------:R-:W-:-:S07]  /*0d10*/  IMAD.MOV.U32 R0, RZ, RZ, R11 ;  /* 0x000000ffff007224 */ /* 0x000fce00078e000b */
.L_x_297:
[----:B------:R-:W-:Y:S05]  /*0d20*/  BSYNC.RECONVERGENT B1 ;  /* 0x0000000000017941 */ /* 0x000fea0003800200 */
.L_x_296:
        /* <DEDUP_REMOVED lines=17> */
.L_x_295:
[----:B------:R-:W-:Y:S05]  /*0e40*/  BSYNC.RECONVERGENT B0 ;  /* 0x0000000000007941 */ /* 0x000fea0003800200 */
.L_x_294:
[----:B------:R-:W-:Y:S05]  /*0e50*/  @!P2 BRA `(.L_x_300) ;  /* 0xfffffff000bca947 */ /* 0x000fea000383ffff */
[----:B------:R-:W-:Y:S05]  /*0e60*/  EXIT ;  /* 0x000000000000794d */ /* 0x000fea0003800000 */
.L_x_286:
        /* <DEDUP_REMOVED lines=8> */
.L_x_302:
[----:B------:R-:W-:Y:S05]  /*0ef0*/  BSYNC B0 ;  /* 0x0000000000007941 */ /* 0x000fea0003800000 */
.L_x_301:
        /* <DEDUP_REMOVED lines=8> */
.L_x_303:
[----:B------:R-:W-:Y:S02]  /*0f80*/  HFMA2 R20, -RZ, RZ, 0, 2.384185791015625e-07 ;  /* 0x00000004ff147431 */ /* 0x000fe400000001ff */
[----:B------:R-:W-:-:S04]  /*0f90*/  IMAD.MOV.U32 R3, RZ, RZ, R6 ;  /* 0x000000ffff037224 */ /* 0x000fc800078e0006 */
[----:B------:R-:W-:-:S04]  /*0fa0*/  FADD R3, R0, R3 ;  /* 0x0000000300037221 */ /* 0x000fc80000000000 */
[----:B------:R-:W-:-:S07]  /*0fb0*/  IMAD.MOV.U32 R0, RZ, RZ, R3 ;  /* 0x000000ffff007224 */ /* 0x000fce00078e0003 */
[----:B------:R-:W-:Y:S05]  /*0fc0*/  WARPSYNC.COLLECTIVE R7, `(.L_x_304) ;  /* 0x0000000007087348 */ /* 0x000fea0003c00000 */
[----:B------:R0:W1:Y:S02]  /*0fd0*/  SHFL.BFLY P0, R6, R0, R20, R21 ;  /* 0x0c00001400067389 */ /* 0x0000640000000015 */
[----:B01----:R-:W-:Y:S05]  /*0fe0*/  ENDCOLLECTIVE ;  /* 0x000000000000791b */ /* 0x003fea0003800000 */
.L_x_304:
[----:B------:R-:W-:Y:S01]  /*0ff0*/  MOV R20, 0x2 ;  /* 0x0000000200147802 */ /* 0x000fe20000000f00 */
[----:B------:R-:W-:-:S04]  /*1000*/  IMAD.MOV.U32 R2, RZ, RZ, R6 ;  /* 0x000000ffff027224 */ /* 0x000fc800078e0006 */
[----:B------:R-:W-:-:S04]  /*1010*/  FADD R2, R3, R2 ;  /* 0x0000000203027221 */ /* 0x000fc80000000000 */
[----:B------:R-:W-:-:S07]  /*1020*/  IMAD.MOV.U32 R0, RZ, RZ, R2 ;  /* 0x000000ffff007224 */ /* 0x000fce00078e0002 */
[----:B------:R-:W-:Y:S05]  /*1030*/  WARPSYNC.COLLECTIVE R7, `(.L_x_305) ;  /* 0x0000000007087348 */ /* 0x000fea0003c00000 */
[----:B------:R0:W1:Y:S02]  /*1040*/  SHFL.BFLY P0, R6, R0, R20, R21 ;  /* 0x0c00001400067389 */ /* 0x0000640000000015 */
[----:B01----:R-:W-:Y:S05]  /*1050*/  ENDCOLLECTIVE ;  /* 0x000000000000791b */ /* 0x003fea0003800000 */
.L_x_305:
[----:B------:R-:W-:Y:S02]  /*1060*/  HFMA2 R20, -RZ, RZ, 0, 5.9604644775390625e-08 ;  /* 0x00000001ff147431 */ /* 0x000fe400000001ff */
[----:B------:R-:W-:-:S04]  /*1070*/  IMAD.MOV.U32 R5, RZ, RZ, R6 ;  /* 0x000000ffff057224 */ /* 0x000fc800078e0006 */
[----:B------:R-:W-:-:S04]  /*1080*/  FADD R5, R2, R5 ;  /* 0x0000000502057221 */ /* 0x000fc80000000000 */
[----:B------:R-:W-:-:S07]  /*1090*/  IMAD.MOV.U32 R0, RZ, RZ, R5 ;  /* 0x000000ffff007224 */ /* 0x000fce00078e0005 */
[----:B------:R-:W-:Y:S05]  /*10a0*/  WARPSYNC.COLLECTIVE R7, `(.L_x_306) ;  /* 0x0000000007087348 */ /* 0x000fea0003c00000 */
[----:B------:R0:W1:Y:S02]  /*10b0*/  SHFL.BFLY P0, R6, R0, R20, R21 ;  /* 0x0c00001400067389 */ /* 0x0000640000000015 */
[----:B01----:R-:W-:Y:S05]  /*10c0*/  ENDCOLLECTIVE ;  /* 0x000000000000791b */ /* 0x003fea0003800000 */
.L_x_306:
[----:B------:R-:W-:Y:S05]  /*10d0*/  BRA `(.L_x_307) ;  /* 0xfffffff400807947 */ /* 0x000fea000383ffff */
        .weak           $__internal_7_$__cuda_sm3x_div_rn_noftz_f32_slowpath
        .type           $__internal_7_$__cuda_sm3x_div_rn_noftz_f32_slowpath,@function
        .size           $__internal_7_$__cuda_sm3x_div_rn_noftz_f32_slowpath,(.L_x_1247 - $__internal_7_$__cuda_sm3x_div_rn_noftz_f32_slowpath)
$__internal_7_$__cuda_sm3x_div_rn_noftz_f32_slowpath:
        /* <DEDUP_REMOVED lines=37> */
.L_x_309:
        /* <DEDUP_REMOVED lines=51> */
.L_x_316:
[----:B------:R-:W-:-:S04]  /*1660*/  LOP3.LUT R0, R0, 0x80000000, RZ, 0xc0, !PT ;  /* 0x8000000000007812 */ /* 0x000fc800078ec0ff */
[----:B------:R-:W-:Y:S01]  /*1670*/  LOP3.LUT R0, R0, 0x7f800000, RZ, 0xfc, !PT ;  /* 0x7f80000000007812 */ /* 0x000fe200078efcff */
[----:B------:R-:W-:Y:S06]  /*1680*/  BRA `(.L_x_317) ;  /* 0x0000000000047947 */ /* 0x000fec0003800000 */
.L_x_315:
[----:B------:R-:W-:-:S07]  /*1690*/  LEA R0, R19, R0, 0x17 ;  /* 0x0000000013007211 */ /* 0x000fce00078eb8ff */
.L_x_317:
[----:B------:R-:W-:Y:S05]  /*16a0*/  BSYNC.RECONVERGENT B2 ;  /* 0x0000000000027941 */ /* 0x000fea0003800200 */
.L_x_314:
[----:B------:R-:W-:Y:S05]  /*16b0*/  BRA `(.L_x_318) ;  /* 0x0000000000207947 */ /* 0x000fea0003800000 */
.L_x_313:
[----:B------:R-:W-:-:S04]  /*16c0*/  LOP3.LUT R0, R20, 0x80000000, R7, 0x48, !PT ;  /* 0x8000000014007812 */ /* 0x000fc800078e4807 */
[----:B------:R-:W-:Y:S01]  /*16d0*/  LOP3.LUT R0, R0, 0x7f800000, RZ, 0xfc, !PT ;  /* 0x7f80000000007812 */ /* 0x000fe200078efcff */
[----:B------:R-:W-:Y:S06]  /*16e0*/  BRA `(.L_x_318) ;  /* 0x0000000000147947 */ /* 0x000fec0003800000 */
.L_x_312:
[----:B------:R-:W-:Y:S01]  /*16f0*/  LOP3.LUT R0, R20, 0x80000000, R7, 0x48, !PT ;  /* 0x8000000014007812 */ /* 0x000fe200078e4807 */
[----:B------:R-:W-:Y:S06]  /*1700*/  BRA `(.L_x_318) ;  /* 0x00000000000c7947 */ /* 0x000fec0003800000 */
.L_x_311:
[----:B------:R-:W0:Y:S01]  /*1710*/  MUFU.RSQ R0, -QNAN ;  /* 0xffc0000000007908 */ /* 0x000e220000001400 */
[----:B------:R-:W-:Y:S05]  /*1720*/  BRA `(.L_x_318) ;  /* 0x0000000000047947 */ /* 0x000fea0003800000 */
.L_x_310:
[----:B------:R-:W-:-:S07]  /*1730*/  FADD.FTZ R0, R0, R3 ;  /* 0x0000000300007221 */ /* 0x000fce0000010000 */
.L_x_318:
[----:B------:R-:W-:Y:S05]  /*1740*/  BSYNC.RECONVERGENT B1 ;  /* 0x0000000000017941 */ /* 0x000fea0003800200 */
.L_x_308:
[----:B------:R-:W-:-:S04]  /*1750*/  IMAD.MOV.U32 R3, RZ, RZ, 0x0 ;  /* 0x00000000ff037424 */ /* 0x000fc800078e00ff */
[----:B0-----:R-:W-:Y:S05]  /*1760*/  RET.REL.NODEC R2 `(_Z14rms_norm_floatILi32ELi25EEvPfS0_S0_ii) ;  /* 0xffffffe802247950 */ /* 0x001fea0003c3ffff */
.L_x_319:
        /* <DEDUP_REMOVED lines=9> */
.L_x_1247:


//--------------------- .text._Z14rms_norm_floatILi32ELi24EEvPfS0_S0_ii --------------------------
	.section	.text._Z14rms_norm_floatILi32ELi24EEvPfS0_S0_ii,"ax",@progbits
	.align	128
        .global         _Z14rms_norm_floatILi32ELi24EEvPfS0_S0_ii
        .type           _Z14rms_norm_floatILi32ELi24EEvPfS0_S0_ii,@function
        .size           _Z14rms_norm_floatILi32ELi24EEvPfS0_S0_ii,(.L_x_1248 - _Z14rms_norm_floatILi32ELi24EEvPfS0_S0_ii)
        .other          _Z14rms_norm_floatILi32ELi24EEvPfS0_S0_ii,@"STO_CUDA_ENTRY STV_DEFAULT"
_Z14rms_norm_floatILi32ELi24EEvPfS0_S0_ii:
.text._Z14rms_norm_floatILi32ELi24EEvPfS0_S0_ii:
        /* <DEDUP_REMOVED lines=20> */
.L_x_340:
        /* <DEDUP_REMOVED lines=32> */
.L_x_325:
        /* <DEDUP_REMOVED lines=19> */
.L_x_324:
[----:B------:R-:W-:-:S07]  /*0470*/  IMAD.MOV.U32 R0, RZ, RZ, R11 ;  /* 0x000000ffff007224 */ /* 0x000fce00078e000b */
.L_x_323:
[----:B------:R-:W-:Y:S05]  /*0480*/  BSYNC.RECONVERGENT B1 ;  /* 0x0000000000017941 */ /* 0x000fea0003800200 */
.L_x_322:
        /* <DEDUP_REMOVED lines=24> */
.L_x_321:
[----:B------:R-:W-:Y:S05]  /*0610*/  BSYNC.RECONVERGENT B0 ;  /* 0x0000000000007941 */ /* 0x000fea0003800200 */
.L_x_320:
        /* <DEDUP_REMOVED lines=11> */
.L_x_347:
        /* <DEDUP_REMOVED lines=11> */
[----:B-----5:R-:W-:Y:S05]  /*0780*/  CALL.REL.NOINC `($__internal_8_$__cuda_sm3x_div_rn_noftz_f32_slowpath) ;  /* 0x0000000800307944 */ /* 0x020fea0003c00000 */
[----:B------:R-:W-:-:S07]  /*0790*/  MOV R4, R0 ;  /* 0x0000000000047202 */ /* 0x000fce0000000f00 */
.L_x_328:
[----:B------:R-:W-:Y:S05]  /*07a0*/  BSYNC.RECONVERGENT B0 ;  /* 0x0000000000007941 */ /* 0x000fea0003800200 */
.L_x_327:
        /* <DEDUP_REMOVED lines=16> */
.L_x_333:
        /* <DEDUP_REMOVED lines=14> */
.L_x_332:
[----:B------:R-:W-:Y:S05]  /*0990*/  BSYNC.RECONVERGENT B1 ;  /* 0x0000000000017941 */ /* 0x000fea0003800200 */
.L_x_331:
        /* <DEDUP_REMOVED lines=18> */
.L_x_330:
[----:B------:R-:W-:Y:S05]  /*0ac0*/  BSYNC.RECONVERGENT B0 ;  /* 0x0000000000007941 */ /* 0x000fea0003800200 */
.L_x_329:
        /* <DEDUP_REMOVED lines=12> */
.L_x_339:
        /* <DEDUP_REMOVED lines=16> */
.L_x_338:
[----:B------:R-:W-:-:S07]  /*0c90*/  MOV R0, R11 ;  /* 0x0000000b00007202 */ /* 0x000fce0000000f00 */
.L_x_337:
[----:B------:R-:W-:Y:S05]  /*0ca0*/  BSYNC.RECONVERGENT B1 ;  /* 0x0000000000017941 */ /* 0x000fea0003800200 */
.L_x_336:
        /* <DEDUP_REMOVED lines=16> */
.L_x_335:
[----:B------:R-:W-:Y:S05]  /*0db0*/  BSYNC.RECONVERGENT B0 ;  /* 0x0000000000007941 */ /* 0x000fea0003800200 */
.L_x_334:
[----:B------:R-:W-:Y:S05]  /*0dc0*/  @!P2 BRA `(.L_x_340) ;  /* 0xfffffff000dca947 */ /* 0x000fea000383ffff */
[----:B------:R-:W-:Y:S05]  /*0dd0*/  EXIT ;  /* 0x000000000000794d */ /* 0x000fea0003800000 */
.L_x_326:
        /* <DEDUP_REMOVED lines=8> */
.L_x_342:
[----:B------:R-:W-:Y:S05]  /*0e60*/  BSYNC B0 ;  /* 0x0000000000007941 */ /* 0x000fea0003800000 */
.L_x_341:
        /* <DEDUP_REMOVED lines=8> */
.L_x_343:
[----:B------:R-:W-:Y:S02]  /*0ef0*/  IMAD.MOV.U32 R20, RZ, RZ, 0x4 ;  /* 0x00000004ff147424 */ /* 0x000fe400078e00ff */
[----:B------:R-:W-:-:S04]  /*0f00*/  IMAD.MOV.U32 R5, RZ, RZ, R16 ;  /* 0x000000ffff057224 */ /* 0x000fc800078e0010 */
[----:B------:R-:W-:-:S05]  /*0f10*/  FADD R5, R0, R5 ;  /* 0x0000000500057221 */ /* 0x000fca0000000000 */
[----:B------:R-:W-:-:S07]  /*0f20*/  MOV R0, R5 ;  /* 0x0000000500007202 */ /* 0x000fce0000000f00 */
[----:B------:R-:W-:Y:S05]  /*0f30*/  WARPSYNC.COLLECTIVE R17, `(.L_x_344) ;  /* 0x0000000011087348 */ /* 0x000fea0003c00000 */
[----:B------:R0:W1:Y:S02]  /*0f40*/  SHFL.BFLY P0, R16, R0, R20, R21 ;  /* 0x0c00001400107389 */ /* 0x0000640000000015 */
[----:B01----:R-:W-:Y:S05]  /*0f50*/  ENDCOLLECTIVE ;  /* 0x000000000000791b */ /* 0x003fea0003800000 */
.L_x_344:
[----:B------:R-:W-:Y:S02]  /*0f60*/  IMAD.MOV.U32 R20, RZ, RZ, 0x2 ;  /* 0x00000002ff147424 */ /* 0x000fe400078e00ff */
[----:B------:R-:W-:-:S04]  /*0f70*/  IMAD.MOV.U32 R4, RZ, RZ, R16 ;  /* 0x000000ffff047224 */ /* 0x000fc800078e0010 */
[----:B------:R-:W-:-:S05]  /*0f80*/  FADD R4, R5, R4 ;  /* 0x0000000405047221 */ /* 0x000fca0000000000 */
[----:B------:R-:W-:-:S07]  /*0f90*/  MOV R0, R4 ;  /* 0x0000000400007202 */ /* 0x000fce0000000f00 */
[----:B------:R-:W-:Y:S05]  /*0fa0*/  WARPSYNC.COLLECTIVE R17, `(.L_x_345) ;  /* 0x0000000011087348 */ /* 0x000fea0003c00000 */
[----:B------:R0:W1:Y:S02]  /*0fb0*/  SHFL.BFLY P0, R16, R0, R20, R21 ;  /* 0x0c00001400107389 */ /* 0x0000640000000015 */
[----:B01----:R-:W-:Y:S05]  /*0fc0*/  ENDCOLLECTIVE ;  /* 0x000000000000791b */ /* 0x003fea0003800000 */
.L_x_345:
[----:B------:R-:W-:Y:S02]  /*0fd0*/  IMAD.MOV.U32 R20, RZ, RZ, 0x1 ;  /* 0x00000001ff147424 */ /* 0x000fe400078e00ff */
[----:B------:R-:W-:-:S04]  /*0fe0*/  IMAD.MOV.U32 R7, RZ, RZ, R16 ;  /* 0x000000ffff077224 */ /* 0x000fc800078e0010 */
[----:B------:R-:W-:-:S05]  /*0ff0*/  FADD R7, R4, R7 ;  /* 0x0000000704077221 */ /* 0x000fca0000000000 */
[----:B------:R-:W-:-:S07]  /*1000*/  MOV R0, R7 ;  /* 0x0000000700007202 */ /* 0x000fce0000000f00 */
[----:B------:R-:W-:Y:S05]  /*1010*/  WARPSYNC.COLLECTIVE R17, `(.L_x_346) ;  /* 0x0000000011087348 */ /* 0x000fea0003c00000 */
[----:B------:R0:W1:Y:S02]  /*1020*/  SHFL.BFLY P0, R16, R0, R20, R21 ;  /* 0x0c00001400107389 */ /* 0x0000640000000015 */
[----:B01----:R-:W-:Y:S05]  /*1030*/  ENDCOLLECTIVE ;  /* 0x000000000000791b */ /* 0x003fea0003800000 */
.L_x_346:
[----:B------:R-:W-:Y:S05]  /*1040*/  BRA `(.L_x_347) ;  /* 0xfffffff400a07947 */ /* 0x000fea000383ffff */
        .weak           $__internal_8_$__cuda_sm3x_div_rn_noftz_f32_slowpath
        .type           $__internal_8_$__cuda_sm3x_div_rn_noftz_f32_slowpath,@function
        .size           $__internal_8_$__cuda_sm3x_div_rn_noftz_f32_slowpath,(.L_x_1248 - $__internal_8_$__cuda_sm3x_div_rn_noftz_f32_slowpath)
$__internal_8_$__cuda_sm3x_div_rn_noftz_f32_slowpath:
        /* <DEDUP_REMOVED lines=36> */
.L_x_349:
        /* <DEDUP_REMOVED lines=51> */
.L_x_356:
[----:B------:R-:W-:-:S04]  /*15c0*/  LOP3.LUT R0, R0, 0x80000000, RZ, 0xc0, !PT ;  /* 0x8000000000007812 */ /* 0x000fc800078ec0ff */
[----:B------:R-:W-:Y:S01]  /*15d0*/  LOP3.LUT R0, R0, 0x7f800000, RZ, 0xfc, !PT ;  /* 0x7f80000000007812 */ /* 0x000fe200078efcff */
[----:B------:R-:W-:Y:S06]  /*15e0*/  BRA `(.L_x_357) ;  /* 0x0000000000047947 */ /* 0x000fec0003800000 */
.L_x_355:
[----:B------:R-:W-:-:S07]  /*15f0*/  LEA R0, R20, R0, 0x17 ;  /* 0x0000000014007211 */ /* 0x000fce00078eb8ff */
.L_x_357:
[----:B------:R-:W-:Y:S05]  /*1600*/  BSYNC.RECONVERGENT B2 ;  /* 0x0000000000027941 */ /* 0x000fea0003800200 */
.L_x_354:
[----:B------:R-:W-:Y:S05]  /*1610*/  BRA `(.L_x_358) ;  /* 0x0000000000207947 */ /* 0x000fea0003800000 */
.L_x_353:
[----:B------:R-:W-:-:S04]  /*1620*/  LOP3.LUT R0, R17, 0x80000000, R16, 0x48, !PT ;  /* 0x8000000011007812 */ /* 0x000fc800078e4810 */
[----:B------:R-:W-:Y:S01]  /*1630*/  LOP3.LUT R0, R0, 0x7f800000, RZ, 0xfc, !PT ;  /* 0x7f80000000007812 */ /* 0x000fe200078efcff */
[----:B------:R-:W-:Y:S06]  /*1640*/  BRA `(.L_x_358) ;  /* 0x0000000000147947 */ /* 0x000fec0003800000 */
.L_x_352:
[----:B------:R-:W-:Y:S01]  /*1650*/  LOP3.LUT R0, R17, 0x80000000, R16, 0x48, !PT ;  /* 0x8000000011007812 */ /* 0x000fe200078e4810 */
[----:B------:R-:W-:Y:S06]  /*1660*/  BRA `(.L_x_358) ;  /* 0x00000000000c7947 */ /* 0x000fec0003800000 */
.L_x_351:
[----:B------:R-:W0:Y:S01]  /*1670*/  MUFU.RSQ R0, -QNAN ;  /* 0xffc0000000007908 */ /* 0x000e220000001400 */
[----:B------:R-:W-:Y:S05]  /*1680*/  BRA `(.L_x_358) ;  /* 0x0000000000047947 */ /* 0x000fea0003800000 */
.L_x_350:
[----:B------:R-:W-:-:S07]  /*1690*/  FADD.FTZ R0, R0, R3 ;  /* 0x0000000300007221 */ /* 0x000fce0000010000 */
.L_x_358:
[----:B------:R-:W-:Y:S05]  /*16a0*/  BSYNC.RECONVERGENT B1 ;  /* 0x0000000000017941 */ /* 0x000fea0003800200 */
.L_x_348:
[----:B------:R-:W-:-:S04]  /*16b0*/  IMAD.MOV.U32 R5, RZ, RZ, 0x0 ;  /* 0x00000000ff057424 */ /* 0x000fc800078e00ff */
[----:B0-----:R-:W-:Y:S05]  /*16c0*/  RET.REL.NODEC R4 `(_Z14rms_norm_floatILi32ELi24EEvPfS0_S0_ii) ;  /* 0xffffffe8044c7950 */ /* 0x001fea0003c3ffff */
.L_x_359:
        /* <DEDUP_REMOVED lines=11> */
.L_x_1248:


//--------------------- .text._Z14rms_norm_floatILi32ELi23EEvPfS0_S0_ii --------------------------
	.section	.text._Z14rms_norm_floatILi32ELi23EEvPfS0_S0_ii,"ax",@progbits
	.align	128
        .global         _Z14rms_norm_floatILi32ELi23EEvPfS0_S0_ii
        .type           _Z14rms_norm_floatILi32ELi23EEvPfS0_S0_ii,@function
        .size           _Z14rms_norm_floatILi32ELi23EEvPfS0_S0_ii,(.L_x_1249 - _Z14rms_norm_floatILi32ELi23EEvPfS0_S0_ii)
        .other          _Z14rms_norm_floatILi32ELi23EEvPfS0_S0_ii,@"STO_CUDA_ENTRY STV_DEFAULT"
_Z14rms_norm_floatILi32ELi23EEvPfS0_S0_ii:
.text._Z14rms_norm_floatILi32ELi23EEvPfS0_S0_ii:
        /* <DEDUP_REMOVED lines=21> */
.L_x_380:
        /* <DEDUP_REMOVED lines=31> */
.L_x_365:
        /* <DEDUP_REMOVED lines=20> */
.L_x_364:
[----:B------:R-:W-:-:S07]  /*0480*/  IMAD.MOV.U32 R6, RZ, RZ, R11 ;  /* 0x000000ffff067224 */ /* 0x000fce00078e000b */
.L_x_363:
[----:B------:R-:W-:Y:S05]  /*0490*/  BSYNC.RECONVERGENT B1 ;  /* 0x0000000000017941 */ /* 0x000fea0003800200 */
.L_x_362:
        /* <DEDUP_REMOVED lines=24> */
.L_x_361:
[----:B------:R-:W-:Y:S05]  /*0620*/  BSYNC.RECONVERGENT B0 ;  /* 0x0000000000007941 */ /* 0x000fea0003800200 */
.L_x_360:
        /* <DEDUP_REMOVED lines=11> */
.L_x_387:
        /* <DEDUP_REMOVED lines=11> */
[----:B-----5:R-:W-:Y:S05]  /*0790*/  CALL.REL.NOINC `($__internal_9_$__cuda_sm3x_div_rn_noftz_f32_slowpath) ;  /* 0x0000000800507944 */ /* 0x020fea0003c00000 */
[----:B------:R-:W-:-:S07]  /*07a0*/  IMAD.MOV.U32 R2, RZ, RZ, R0 ;  /* 0x000000ffff027224 */ /* 0x000fce00078e0000 */
.L_x_368:
[----:B------:R-:W-:Y:S05]  /*07b0*/  BSYNC.RECONVERGENT B0 ;  /* 0x0000000000007941 */ /* 0x000fea0003800200 */
.L_x_367:
        /* <DEDUP_REMOVED lines=16> */
.L_x_373:
        /* <DEDUP_REMOVED lines=20> */
.L_x_372:
[----:B------:R-:W-:Y:S05]  /*0a00*/  BSYNC.RECONVERGENT B1 ;  /* 0x0000000000017941 */ /* 0x000fea0003800200 */
.L_x_371:
        /* <DEDUP_REMOVED lines=18> */
.L_x_370:
[----:B------:R-:W-:Y:S05]  /*0b30*/  BSYNC.RECONVERGENT B0 ;  /* 0x0000000000007941 */ /* 0x000fea0003800200 */
.L_x_369:
        /* <DEDUP_REMOVED lines=12> */
.L_x_379:
        /* <DEDUP_REMOVED lines=17> */
.L_x_378:
[----:B------:R-:W-:-:S07]  /*0d10*/  IMAD.MOV.U32 R0, RZ, RZ, R11 ;  /* 0x000000ffff007224 */ /* 0x000fce00078e000b */
.L_x_377:
[----:B------:R-:W-:Y:S05]  /*0d20*/  BSYNC.RECONVERGENT B1 ;  /* 0x0000000000017941 */ /* 0x000fea0003800200 */
.L_x_376:
        /* <DEDUP_REMOVED lines=17> */
.L_x_375:
[----:B------:R-:W-:Y:S05]  /*0e40*/  BSYNC.RECONVERGENT B0 ;  /* 0x0000000000007941 */ /* 0x000fea0003800200 */
.L_x_374:
[----:B------:R-:W-:Y:S05]  /*0e50*/  @!P2 BRA `(.L_x_380) ;  /* 0xfffffff000bca947 */ /* 0x000fea000383ffff */
[----:B------:R-:W-:Y:S05]  /*0e60*/  EXIT ;  /* 0x000000000000794d */ /* 0x000fea0003800000 */
.L_x_366:
        /* <DEDUP_REMOVED lines=8> */
.L_x_382:
[----:B------:R-:W-:Y:S05]  /*0ef0*/  BSYNC B0 ;  /* 0x0000000000007941 */ /* 0x000fea0003800000 */
.L_x_381:
        /* <DEDUP_REMOVED lines=8> */
.L_x_383:
[----:B------:R-:W-:Y:S02]  /*0f80*/  HFMA2 R20, -RZ, RZ, 0, 2.384185791015625e-07 ;  /* 0x00000004ff147431 */ /* 0x000fe400000001ff */
[----:B------:R-:W-:-:S04]  /*0f90*/  IMAD.MOV.U32 R3, RZ, RZ, R6 ;  /* 0x000000ffff037224 */ /* 0x000fc800078e0006 */
[----:B------:R-:W-:-:S04]  /*0fa0*/  FADD R3, R0, R3 ;  /* 0x0000000300037221 */ /* 0x000fc80000000000 */
[----:B------:R-:W-:-:S07]  /*0fb0*/  IMAD.MOV.U32 R0, RZ, RZ, R3 ;  /* 0x000000ffff007224 */ /* 0x000fce00078e0003 */
[----:B------:R-:W-:Y:S05]  /*0fc0*/  WARPSYNC.COLLECTIVE R7, `(.L_x_384) ;  /* 0x0000000007087348 */ /* 0x000fea0003c00000 */
[----:B------:R0:W1:Y:S02]  /*0fd0*/  SHFL.BFLY P0, R6, R0, R20, R21 ;  /* 0x0c00001400067389 */ /* 0x0000640000000015 */
[----:B01----:R-:W-:Y:S05]  /*0fe0*/  ENDCOLLECTIVE ;  /* 0x000000000000791b */ /* 0x003fea0003800000 */
.L_x_384:
[----:B------:R-:W-:Y:S01]  /*0ff0*/  MOV R20, 0x2 ;  /* 0x0000000200147802 */ /* 0x000fe20000000f00 */
[----:B------:R-:W-:-:S04]  /*1000*/  IMAD.MOV.U32 R2, RZ, RZ, R6 ;  /* 0x000000ffff027224 */ /* 0x000fc800078e0006 */
[----:B------:R-:W-:-:S04]  /*1010*/  FADD R2, R3, R2 ;  /* 0x0000000203027221 */ /* 0x000fc80000000000 */
[----:B------:R-:W-:-:S07]  /*1020*/  IMAD.MOV.U32 R0, RZ, RZ, R2 ;  /* 0x000000ffff007224 */ /* 0x000fce00078e0002 */
[----:B------:R-:W-:Y:S05]  /*1030*/  WARPSYNC.COLLECTIVE R7, `(.L_x_385) ;  /* 0x0000000007087348 */ /* 0x000fea0003c00000 */
[----:B------:R0:W1:Y:S02]  /*1040*/  SHFL.BFLY P0, R6, R0, R20, R21 ;  /* 0x0c00001400067389 */ /* 0x0000640000000015 */
[----:B01----:R-:W-:Y:S05]  /*1050*/  ENDCOLLECTIVE ;  /* 0x000000000000791b */ /* 0x003fea0003800000 */
.L_x_385:
[----:B------:R-:W-:Y:S02]  /*1060*/  HFMA2 R20, -RZ, RZ, 0, 5.9604644775390625e-08 ;  /* 0x00000001ff147431 */ /* 0x000fe400000001ff */
[----:B------:R-:W-:-:S04]  /*1070*/  IMAD.MOV.U32 R5, RZ, RZ, R6 ;  /* 0x000000ffff057224 */ /* 0x000fc800078e0006 */
[----:B------:R-:W-:-:S04]  /*1080*/  FADD R5, R2, R5 ;  /* 0x0000000502057221 */ /* 0x000fc80000000000 */
[----:B------:R-:W-:-:S07]  /*1090*/  IMAD.MOV.U32 R0, RZ, RZ, R5 ;  /* 0x000000ffff007224 */ /* 0x000fce00078e0005 */
[----:B------:R-:W-:Y:S05]  /*10a0*/  WARPSYNC.COLLECTIVE R7, `(.L_x_386) ;  /* 0x0000000007087348 */ /* 0x000fea0003c00000 */
[----:B------:R0:W1:Y:S02]  /*10b0*/  SHFL.BFLY P0, R6, R0, R20, R21 ;  /* 0x0c00001400067389 */ /* 0x0000640000000015 */
[----:B01----:R-:W-:Y:S05]  /*10c0*/  ENDCOLLECTIVE ;  /* 0x000000000000791b */ /* 0x003fea0003800000 */
.L_x_386:
[----:B------:R-:W-:Y:S05]  /*10d0*/  BRA `(.L_x_387) ;  /* 0xfffffff400807947 */ /* 0x000fea000383ffff */
        .weak           $__internal_9_$__cuda_sm3x_div_rn_noftz_f32_slowpath
        .type           $__internal_9_$__cuda_sm3x_div_rn_noftz_f32_slowpath,@function
        .size           $__internal_9_$__cuda_sm3x_div_rn_noftz_f32_slowpath,(.L_x_1249 - $__internal_9_$__cuda_sm3x_div_rn_noftz_f32_slowpath)
$__internal_9_$__cuda_sm3x_div_rn_noftz_f32_slowpath:
        /* <DEDUP_REMOVED lines=37> */
.L_x_389:
        /* <DEDUP_REMOVED lines=51> */
.L_x_396:
[----:B------:R-:W-:-:S04]  /*1660*/  LOP3.LUT R0, R0, 0x80000000, RZ, 0xc0, !PT ;  /* 0x8000000000007812 */ /* 0x000fc800078ec0ff */
[----:B------:R-:W-:Y:S01]  /*1670*/  LOP3.LUT R0, R0, 0x7f800000, RZ, 0xfc, !PT ;  /* 0x7f80000000007812 */ /* 0x000fe200078efcff */
[----:B------:R-:W-:Y:S06]  /*1680*/  BRA `(.L_x_397) ;  /* 0x0000000000047947 */ /* 0x000fec0003800000 */
.L_x_395:
[----:B------:R-:W-:-:S07]  /*1690*/  LEA R0, R19, R0, 0x17 ;  /* 0x0000000013007211 */ /* 0x000fce00078eb8ff */
.L_x_397:
[----:B------:R-:W-:Y:S05]  /*16a0*/  BSYNC.RECONVERGENT B2 ;  /* 0x0000000000027941 */ /* 0x000fea0003800200 */
.L_x_394:
[----:B------:R-:W-:Y:S05]  /*16b0*/  BRA `(.L_x_398) ;  /* 0x0000000000207947 */ /* 0x000fea0003800000 */
.L_x_393:
[----:B------:R-:W-:-:S04]  /*16c0*/  LOP3.LUT R0, R20, 0x80000000, R7, 0x48, !PT ;  /* 0x8000000014007812 */ /* 0x000fc800078e4807 */
[----:B------:R-:W-:Y:S01]  /*16d0*/  LOP3.LUT R0, R0, 0x7f800000, RZ, 0xfc, !PT ;  /* 0x7f80000000007812 */ /* 0x000fe200078efcff */
[----:B------:R-:W-:Y:S06]  /*16e0*/  BRA `(.L_x_398) ;  /* 0x0000000000147947 */ /* 0x000fec0003800000 */
.L_x_392:
[----:B------:R-:W-:Y:S01]  /*16f0*/  LOP3.LUT R0, R20, 0x80000000, R7, 0x48, !PT ;  /* 0x8000000014007812 */ /* 0x000fe200078e4807 */
[----:B------:R-:W-:Y:S06]  /*1700*/  BRA `(.L_x_398) ;  /* 0x00000000000c7947 */ /* 0x000fec0003800000 */
.L_x_391:
[----:B------:R-:W0:Y:S01]  /*1710*/  MUFU.RSQ R0, -QNAN ;  /* 0xffc0000000007908 */ /* 0x000e220000001400 */
[----:B------:R-:W-:Y:S05]  /*1720*/  BRA `(.L_x_398) ;  /* 0x0000000000047947 */ /* 0x000fea0003800000 */
.L_x_390:
[----:B------:R-:W-:-:S07]  /*1730*/  FADD.FTZ R0, R0, R3 ;  /* 0x0000000300007221 */ /* 0x000fce0000010000 */
.L_x_398:
[----:B------:R-:W-:Y:S05]  /*1740*/  BSYNC.RECONVERGENT B1 ;  /* 0x0000000000017941 */ /* 0x000fea0003800200 */
.L_x_388:
[----:B------:R-:W-:-:S04]  /*1750*/  IMAD.MOV.U32 R3, RZ, RZ, 0x0 ;  /* 0x00000000ff037424 */ /* 0x000fc800078e00ff */
[----:B0-----:R-:W-:Y:S05]  /*1760*/  RET.REL.NODEC R2 `(_Z14rms_norm_floatILi32ELi23EEvPfS0_S0_ii) ;  /* 0xffffffe802247950 */ /* 0x001fea0003c3ffff */
.L_x_399:
        /* <DEDUP_REMOVED lines=9> */
.L_x_1249:


//--------------------- .text._Z14rms_norm_floatILi32ELi22EEvPfS0_S0_ii --------------------------
	.section	.text._Z14rms_norm_floatILi32ELi22EEvPfS0_S0_ii,"ax",@progbits
	.align	128
        .global         _Z14rms_norm_floatILi32ELi22EEvPfS0_S0_ii
        .type           _Z14rms_norm_floatILi32ELi22EEvPfS0_S0_ii,@function
        .size           _Z14rms_norm_floatILi32ELi22EEvPfS0_S0_ii,(.L_x_1250 - _Z14rms_norm_floatILi32ELi22EEvPfS0_S0_ii)
        .other          _Z14rms_norm_floatILi32ELi22EEvPfS0_S0_ii,@"STO_CUDA_ENTRY STV_DEFAULT"
_Z14rms_norm_floatILi32ELi22EEvPfS0_S0_ii:
.text._Z14rms_norm_floatILi32ELi22EEvPfS0_S0_ii:
        /* <DEDUP_REMOVED lines=20> */
.L_x_420:
        /* <DEDUP_REMOVED lines=32> */
.L_x_405:
        /* <DEDUP_REMOVED lines=20> */
.L_x_404:
[----:B------:R-:W-:-:S07]  /*0480*/  IMAD.MOV.U32 R6, RZ, RZ, R12 ;  /* 0x000000ffff067224 */ /* 0x000fce00078e000c */
.L_x_403:
[----:B------:R-:W-:Y:S05]  /*0490*/  BSYNC.RECONVERGENT B1 ;  /* 0x0000000000017941 */ /* 0x000fea0003800200 */
.L_x_402:
        /* <DEDUP_REMOVED lines=24> */
.L_x_401:
[----:B------:R-:W-:Y:S05]  /*0620*/  BSYNC.RECONVERGENT B0 ;  /* 0x0000000000007941 */ /* 0x000fea0003800200 */
.L_x_400:
        /* <DEDUP_REMOVED lines=11> */
.L_x_427:
        /* <DEDUP_REMOVED lines=11> */
[----:B-----5:R-:W-:Y:S05]  /*0790*/  CALL.REL.NOINC `($__internal_10_$__cuda_sm3x_div_rn_noftz_f32_slowpath) ;  /* 0x0000000800407944 */ /* 0x020fea0003c00000 */
[----:B------:R-:W-:-:S07]  /*07a0*/  MOV R2, R0 ;  /* 0x0000000000027202 */ /* 0x000fce0000000f00 */
.L_x_408:
[----:B------:R-:W-:Y:S05]  /*07b0*/  BSYNC.RECONVERGENT B0 ;  /* 0x0000000000007941 */ /* 0x000fea0003800200 */
.L_x_407:
        /* <DEDUP_REMOVED lines=16> */
.L_x_413:
        /* <DEDUP_REMOVED lines=16> */
.L_x_412:
[----:B------:R-:W-:Y:S05]  /*09c0*/  BSYNC.RECONVERGENT B1 ;  /* 0x0000000000017941 */ /* 0x000fea0003800200 */
.L_x_411:
        /* <DEDUP_REMOVED lines=18> */
.L_x_410:
[----:B------:R-:W-:Y:S05]  /*0af0*/  BSYNC.RECONVERGENT B0 ;  /* 0x0000000000007941 */ /* 0x000fea0003800200 */
.L_x_409:
        /* <DEDUP_REMOVED lines=12> */
.L_x_419:
        /* <DEDUP_REMOVED lines=17> */
.L_x_418:
[----:B------:R-:W-:-:S07]  /*0cd0*/  IMAD.MOV.U32 R0, RZ, RZ, R12 ;  /* 0x000000ffff007224 */ /* 0x000fce00078e000c */
.L_x_417:
[----:B------:R-:W-:Y:S05]  /*0ce0*/  BSYNC.RECONVERGENT B1 ;  /* 0x0000000000017941 */ /* 0x000fea0003800200 */
.L_x_416:
        /* <DEDUP_REMOVED lines=17> */
.L_x_415:
[----:B------:R-:W-:Y:S05]  /*0e00*/  BSYNC.RECONVERGENT B0 ;  /* 0x0000000000007941 */ /* 0x000fea0003800200 */
.L_x_414:
[----:B------:R-:W-:Y:S05]  /*0e10*/  @!P2 BRA `(.L_x_420) ;  /* 0xfffffff000c8a947 */ /* 0x000fea000383ffff */
[----:B------:R-:W-:Y:S05]  /*0e20*/  EXIT ;  /* 0x000000000000794d */ /* 0x000fea0003800000 */
.L_x_406:
        /* <DEDUP_REMOVED lines=8> */
.L_x_422:
[----:B------:R-:W-:Y:S05]  /*0eb0*/  BSYNC B0 ;  /* 0x0000000000007941 */ /* 0x000fea0003800000 */
.L_x_421:
        /* <DEDUP_REMOVED lines=8> */
.L_x_423:
[----:B------:R-:W-:Y:S02]  /*0f40*/  HFMA2 R20, -RZ, RZ, 0, 2.384185791015625e-07 ;  /* 0x00000004ff147431 */ /* 0x000fe400000001ff */
[----:B------:R-:W-:-:S04]  /*0f50*/  IMAD.MOV.U32 R3, RZ, RZ, R6 ;  /* 0x000000ffff037224 */ /* 0x000fc800078e0006 */
[----:B------:R-:W-:-:S04]  /*0f60*/  FADD R3, R0, R3 ;  /* 0x0000000300037221 */ /* 0x000fc80000000000 */
[----:B------:R-:W-:-:S07]  /*0f70*/  IMAD.MOV.U32 R0, RZ, RZ, R3 ;  /* 0x000000ffff007224 */ /* 0x000fce00078e0003 */
[----:B------:R-:W-:Y:S05]  /*0f80*/  WARPSYNC.COLLECTIVE R7, `(.L_x_424) ;  /* 0x0000000007087348 */ /* 0x000fea0003c00000 */
[----:B------:R0:W1:Y:S02]  /*0f90*/  SHFL.BFLY P0, R6, R0, R20, R21 ;  /* 0x0c00001400067389 */ /* 0x0000640000000015 */
[----:B01----:R-:W-:Y:S05]  /*0fa0*/  ENDCOLLECTIVE ;  /* 0x000000000000791b */ /* 0x003fea0003800000 */
.L_x_424:
[----:B------:R-:W-:Y:S01]  /*0fb0*/  MOV R20, 0x2 ;  /* 0x0000000200147802 */ /* 0x000fe20000000f00 */
[----:B------:R-:W-:-:S04]  /*0fc0*/  IMAD.MOV.U32 R2, RZ, RZ, R6 ;  /* 0x000000ffff027224 */ /* 0x000fc800078e0006 */
[----:B------:R-:W-:-:S04]  /*0fd0*/  FADD R2, R3, R2 ;  /* 0x0000000203027221 */ /* 0x000fc80000000000 */
[----:B------:R-:W-:-:S07]  /*0fe0*/  IMAD.MOV.U32 R0, RZ, RZ, R2 ;  /* 0x000000ffff007224 */ /* 0x000fce00078e0002 */
[----:B------:R-:W-:Y:S05]  /*0ff0*/  WARPSYNC.COLLECTIVE R7, `(.L_x_425) ;  /* 0x0000000007087348 */ /* 0x000fea0003c00000 */
[----:B------:R0:W1:Y:S02]  /*1000*/  SHFL.BFLY P0, R6, R0, R20, R21 ;  /* 0x0c00001400067389 */ /* 0x0000640000000015 */
[----:B01----:R-:W-:Y:S05]  /*1010*/  ENDCOLLECTIVE ;  /* 0x000000000000791b */ /* 0x003fea0003800000 */
.L_x_425:
[----:B------:R-:W-:Y:S02]  /*1020*/  HFMA2 R20, -RZ, RZ, 0, 5.9604644775390625e-08 ;  /* 0x00000001ff147431 */ /* 0x000fe400000001ff */
[----:B------:R-:W-:-:S04]  /*1030*/  IMAD.MOV.U32 R5, RZ, RZ, R6 ;  /* 0x000000ffff057224 */ /* 0x000fc800078e0006 */
[----:B------:R-:W-:-:S04]  /*1040*/  FADD R5, R2, R5 ;  /* 0x0000000502057221 */ /* 0x000fc80000000000 */
[----:B------:R-:W-:-:S07]  /*1050*/  IMAD.MOV.U32 R0, RZ, RZ, R5 ;  /* 0x000000ffff007224 */ /* 0x000fce00078e0005 */
[----:B------:R-:W-:Y:S05]  /*1060*/  WARPSYNC.COLLECTIVE R7, `(.L_x_426) ;  /* 0x0000000007087348 */ /* 0x000fea0003c00000 */
[----:B------:R0:W1:Y:S02]  /*1070*/  SHFL.BFLY P0, R6, R0, R20, R21 ;  /* 0x0c00001400067389 */ /* 0x0000640000000015 */
[----:B01----:R-:W-:Y:S05]  /*1080*/  ENDCOLLECTIVE ;  /* 0x000000000000791b */ /* 0x003fea0003800000 */
.L_x_426:
[----:B------:R-:W-:Y:S05]  /*1090*/  BRA `(.L_x_427) ;  /* 0xfffffff400907947 */ /* 0x000fea000383ffff */
        .weak           $__internal_10_$__cuda_sm3x_div_rn_noftz_f32_slowpath
        .type           $__internal_10_$__cuda_sm3x_div_rn_noftz_f32_slowpath,@function
        .size           $__internal_10_$__cuda_sm3x_div_rn_noftz_f32_slowpath,(.L_x_1250 - $__internal_10_$__cuda_sm3x_div_rn_noftz_f32_slowpath)
$__internal_10_$__cuda_sm3x_div_rn_noftz_f32_slowpath:
        /* <DEDUP_REMOVED lines=37> */
.L_x_429:
        /* <DEDUP_REMOVED lines=51> */
.L_x_436:
[----:B------:R-:W-:-:S04]  /*1620*/  LOP3.LUT R0, R0, 0x80000000, RZ, 0xc0, !PT ;  /* 0x8000000000007812 */ /* 0x000fc800078ec0ff */
[----:B------:R-:W-:Y:S01]  /*1630*/  LOP3.LUT R0, R0, 0x7f800000, RZ, 0xfc, !PT ;  /* 0x7f80000000007812 */ /* 0x000fe200078efcff */
[----:B------:R-:W-:Y:S06]  /*1640*/  BRA `(.L_x_437) ;  /* 0x0000000000047947 */ /* 0x000fec0003800000 */
.L_x_435:
[----:B------:R-:W-:-:S07]  /*1650*/  LEA R0, R19, R0, 0x17 ;  /* 0x0000000013007211 */ /* 0x000fce00078eb8ff */
.L_x_437:
[----:B------:R-:W-:Y:S05]  /*1660*/  BSYNC.RECONVERGENT B2 ;  /* 0x0000000000027941 */ /* 0x000fea0003800200 */
.L_x_434:
[----:B------:R-:W-:Y:S05]  /*1670*/  BRA `(.L_x_438) ;  /* 0x0000000000207947 */ /* 0x000fea0003800000 */
.L_x_433:
[----:B------:R-:W-:-:S04]  /*1680*/  LOP3.LUT R0, R20, 0x80000000, R7, 0x48, !PT ;  /* 0x8000000014007812 */ /* 0x000fc800078e4807 */
[----:B------:R-:W-:Y:S01]  /*1690*/  LOP3.LUT R0, R0, 0x7f800000, RZ, 0xfc, !PT ;  /* 0x7f80000000007812 */ /* 0x000fe200078efcff */
[----:B------:R-:W-:Y:S06]  /*16a0*/  BRA `(.L_x_438) ;  /* 0x0000000000147947 */ /* 0x000fec0003800000 */
.L_x_432:
[----:B------:R-:W-:Y:S01]  /*16b0*/  LOP3.LUT R0, R20, 0x80000000, R7, 0x48, !PT ;  /* 0x8000000014007812 */ /* 0x000fe200078e4807 */
[----:B------:R-:W-:Y:S06]  /*16c0*/  BRA `(.L_x_438) ;  /* 0x00000000000c7947 */ /* 0x000fec0003800000 */
.L_x_431:
[----:B------:R-:W0:Y:S01]  /*16d0*/  MUFU.RSQ R0, -QNAN ;  /* 0xffc0000000007908 */ /* 0x000e220000001400 */
[----:B------:R-:W-:Y:S05]  /*16e0*/  BRA `(.L_x_438) ;  /* 0x0000000000047947 */ /* 0x000fea0003800000 */
.L_x_430:
[----:B------:R-:W-:-:S07]  /*16f0*/  FADD.FTZ R0, R0, R3 ;  /* 0x0000000300007221 */ /* 0x000fce0000010000 */
.L_x_438:
[----:B------:R-:W-:Y:S05]  /*1700*/  BSYNC.RECONVERGENT B1 ;  /* 0x0000000000017941 */ /* 0x000fea0003800200 */
.L_x_428:
[----:B------:R-:W-:-:S04]  /*1710*/  IMAD.MOV.U32 R3, RZ, RZ, 0x0 ;  /* 0x00000000ff037424 */ /* 0x000fc800078e00ff */
[----:B0-----:R-:W-:Y:S05]  /*1720*/  RET.REL.NODEC R2 `(_Z14rms_norm_floatILi32ELi22EEvPfS0_S0_ii) ;  /* 0xffffffe802347950 */ /* 0x001fea0003c3ffff */
.L_x_439:
        /* <DEDUP_REMOVED lines=13> */
.L_x_1250:


//--------------------- .text._Z14rms_norm_floatILi32ELi21EEvPfS0_S0_ii --------------------------
	.section	.text._Z14rms_norm_floatILi32ELi21EEvPfS0_S0_ii,"ax",@progbits
	.align	128
        .global         _Z14rms_norm_floatILi32ELi21EEvPfS0_S0_ii
        .type           _Z14rms_norm_floatILi32ELi21EEvPfS0_S0_ii,@function
        .size           _Z14rms_norm_floatILi32ELi21EEvPfS0_S0_ii,(.L_x_1251 - _Z14rms_norm_floatILi32ELi21EEvPfS0_S0_ii)
        .other          _Z14rms_norm_floatILi32ELi21EEvPfS0_S0_ii,@"STO_CUDA_ENTRY STV_DEFAULT"
_Z14rms_norm_floatILi32ELi21EEvPfS0_S0_ii:
.text._Z14rms_norm_floatILi32ELi21EEvPfS0_S0_ii:
        /* <DEDUP_REMOVED lines=21> */
.L_x_460:
        /* <DEDUP_REMOVED lines=31> */
.L_x_445:
        /* <DEDUP_REMOVED lines=20> */
.L_x_444:
[----:B------:R-:W-:-:S07]  /*0480*/  IMAD.MOV.U32 R6, RZ, RZ, R11 ;  /* 0x000000ffff067224 */ /* 0x000fce00078e000b */
.L_x_443:
[----:B------:R-:W-:Y:S05]  /*0490*/  BSYNC.RECONVERGENT B1 ;  /* 0x0000000000017941 */ /* 0x000fea0003800200 */
.L_x_442:
        /* <DEDUP_REMOVED lines=24> */
.L_x_441:
[----:B------:R-:W-:Y:S05]  /*0620*/  BSYNC.RECONVERGENT B0 ;  /* 0x0000000000007941 */ /* 0x000fea0003800200 */
.L_x_440:
        /* <DEDUP_REMOVED lines=11> */
.L_x_467:
        /* <DEDUP_REMOVED lines=11> */
[----:B-----5:R-:W-:Y:S05]  /*0790*/  CALL.REL.NOINC `($__internal_11_$__cuda_sm3x_div_rn_noftz_f32_slowpath) ;  /* 0x0000000800507944 */ /* 0x020fea0003c00000 */
[----:B------:R-:W-:-:S07]  /*07a0*/  IMAD.MOV.U32 R2, RZ, RZ, R0 ;  /* 0x000000ffff027224 */ /* 0x000fce00078e0000 */
.L_x_448:
[----:B------:R-:W-:Y:S05]  /*07b0*/  BSYNC.RECONVERGENT B0 ;  /* 0x0000000000007941 */ /* 0x000fea0003800200 */
.L_x_447:
        /* <DEDUP_REMOVED lines=16> */
.L_x_453:
        /* <DEDUP_REMOVED lines=20> */
.L_x_452:
[----:B------:R-:W-:Y:S05]  /*0a00*/  BSYNC.RECONVERGENT B1 ;  /* 0x0000000000017941 */ /* 0x000fea0003800200 */
.L_x_451:
        /* <DEDUP_REMOVED lines=18> */
.L_x_450:
[----:B------:R-:W-:Y:S05]  /*0b30*/  BSYNC.RECONVERGENT B0 ;  /* 0x0000000000007941 */ /* 0x000fea0003800200 */
.L_x_449:
        /* <DEDUP_REMOVED lines=12> */
.L_x_459:
        /* <DEDUP_REMOVED lines=17> */
.L_x_458:
[----:B------:R-:W-:-:S07]  /*0d10*/  IMAD.MOV.U32 R0, RZ, RZ, R11 ;  /* 0x000000ffff007224 */ /* 0x000fce00078e000b */
.L_x_457:
[----:B------:R-:W-:Y:S05]  /*0d20*/  BSYNC.RECONVERGENT B1 ;  /* 0x0000000000017941 */ /* 0x000fea0003800200 */
.L_x_456:
        /* <DEDUP_REMOVED lines=17> */
.L_x_455:
[----:B------:R-:W-:Y:S05]  /*0e40*/  BSYNC.RECONVERGENT B0 ;  /* 0x0000000000007941 */ /* 0x000fea0003800200 */
.L_x_454:
[----:B------:R-:W-:Y:S05]  /*0e50*/  @!P2 BRA `(.L_x_460) ;  /* 0xfffffff000bca947 */ /* 0x000fea000383ffff */
[----:B------:R-:W-:Y:S05]  /*0e60*/  EXIT ;  /* 0x000000000000794d */ /* 0x000fea0003800000 */
.L_x_446:
        /* <DEDUP_REMOVED lines=8> */
.L_x_462:
[----:B------:R-:W-:Y:S05]  /*0ef0*/  BSYNC B0 ;  /* 0x0000000000007941 */ /* 0x000fea0003800000 */
.L_x_461:
        /* <DEDUP_REMOVED lines=8> */
.L_x_463:
[----:B------:R-:W-:Y:S02]  /*0f80*/  HFMA2 R20, -RZ, RZ, 0, 2.384185791015625e-07 ;  /* 0x00000004ff147431 */ /* 0x000fe400000001ff */
[----:B------:R-:W-:-:S04]  /*0f90*/  IMAD.MOV.U32 R3, RZ, RZ, R6 ;  /* 0x000000ffff037224 */ /* 0x000fc800078e0006 */
[----:B------:R-:W-:-:S04]  /*0fa0*/  FADD R3, R0, R3 ;  /* 0x0000000300037221 */ /* 0x000fc80000000000 */
[----:B------:R-:W-:-:S07]  /*0fb0*/  IMAD.MOV.U32 R0, RZ, RZ, R3 ;  /* 0x000000ffff007224 */ /* 0x000fce00078e0003 */
[----:B------:R-:W-:Y:S05]  /*0fc0*/  WARPSYNC.COLLECTIVE R7, `(.L_x_464) ;  /* 0x0000000007087348 */ /* 0x000fea0003c00000 */
[----:B------:R0:W1:Y:S02]  /*0fd0*/  SHFL.BFLY P0, R6, R0, R20, R21 ;  /* 0x0c00001400067389 */ /* 0x0000640000000015 */
[----:B01----:R-:W-:Y:S05]  /*0fe0*/  ENDCOLLECTIVE ;  /* 0x000000000000791b */ /* 0x003fea0003800000 */
.L_x_464:
[----:B------:R-:W-:Y:S01]  /*0ff0*/  MOV R20, 0x2 ;  /* 0x0000000200147802 */ /* 0x000fe20000000f00 */
[----:B------:R-:W-:-:S04]  /*1000*/  IMAD.MOV.U32 R2, RZ, RZ, R6 ;  /* 0x000000ffff027224 */ /* 0x000fc800078e0006 */
[----:B------:R-:W-:-:S04]  /*1010*/  FADD R2, R3, R2 ;  /* 0x0000000203027221 */ /* 0x000fc80000000000 */
[----:B------:R-:W-:-:S07]  /*1020*/  IMAD.MOV.U32 R0, RZ, RZ, R2 ;  /* 0x000000ffff007224 */ /* 0x000fce00078e0002 */
[----:B------:R-:W-:Y:S05]  /*1030*/  WARPSYNC.COLLECTIVE R7, `(.L_x_465) ;  /* 0x0000000007087348 */ /* 0x000fea0003c00000 */
[----:B------:R0:W1:Y:S02]  /*1040*/  SHFL.BFLY P0, R6, R0, R20, R21 ;  /* 0x0c00001400067389 */ /* 0x0000640000000015 */
[----:B01----:R-:W-:Y:S05]  /*1050*/  ENDCOLLECTIVE ;  /* 0x000000000000791b */ /* 0x003fea0003800000 */
.L_x_465:
[----:B------:R-:W-:Y:S02]  /*1060*/  HFMA2 R20, -RZ, RZ, 0, 5.9604644775390625e-08 ;  /* 0x00000001ff147431 */ /* 0x000fe400000001ff */
[----:B------:R-:W-:-:S04]  /*1070*/  IMAD.MOV.U32 R5, RZ, RZ, R6 ;  /* 0x000000ffff057224 */ /* 0x000fc800078e0006 */
[----:B------:R-:W-:-:S04]  /*1080*/  FADD R5, R2, R5 ;  /* 0x0000000502057221 */ /* 0x000fc80000000000 */
[----:B------:R-:W-:-:S07]  /*1090*/  IMAD.MOV.U32 R0, RZ, RZ, R5 ;  /* 0x000000ffff007224 */ /* 0x000fce00078e0005 */
[----:B------:R-:W-:Y:S05]  /*10a0*/  WARPSYNC.COLLECTIVE R7, `(.L_x_466) ;  /* 0x0000000007087348 */ /* 0x000fea0003c00000 */
[----:B------:R0:W1:Y:S02]  /*10b0*/  SHFL.BFLY P0, R6, R0, R20, R21 ;  /* 0x0c00001400067389 */ /* 0x0000640000000015 */
[----:B01----:R-:W-:Y:S05]  /*10c0*/  ENDCOLLECTIVE ;  /* 0x000000000000791b */ /* 0x003fea0003800000 */
.L_x_466:
[----:B------:R-:W-:Y:S05]  /*10d0*/  BRA `(.L_x_467) ;  /* 0xfffffff400807947 */ /* 0x000fea000383ffff */
        .weak           $__internal_11_$__cuda_sm3x_div_rn_noftz_f32_slowpath
        .type           $__internal_11_$__cuda_sm3x_div_rn_noftz_f32_slowpath,@function
        .size           $__internal_11_$__cuda_sm3x_div_rn_noftz_f32_slowpath,(.L_x_1251 - $__internal_11_$__cuda_sm3x_div_rn_noftz_f32_slowpath)
$__internal_11_$__cuda_sm3x_div_rn_noftz_f32_slowpath:
        /* <DEDUP_REMOVED lines=37> */
.L_x_469:
        /* <DEDUP_REMOVED lines=51> */
.L_x_476:
[----:B------:R-:W-:-:S04]  /*1660*/  LOP3.LUT R0, R0, 0x80000000, RZ, 0xc0, !PT ;  /* 0x8000000000007812 */ /* 0x000fc800078ec0ff */
[----:B------:R-:W-:Y:S01]  /*1670*/  LOP3.LUT R0, R0, 0x7f800000, RZ, 0xfc, !PT ;  /* 0x7f80000000007812 */ /* 0x000fe200078efcff */
[----:B------:R-:W-:Y:S06]  /*1680*/  BRA `(.L_x_477) ;  /* 0x0000000000047947 */ /* 0x000fec0003800000 */
.L_x_475:
[----:B------:R-:W-:-:S07]  /*1690*/  LEA R0, R19, R0, 0x17 ;  /* 0x0000000013007211 */ /* 0x000fce00078eb8ff */
.L_x_477:
[----:B------:R-:W-:Y:S05]  /*16a0*/  BSYNC.RECONVERGENT B2 ;  /* 0x0000000000027941 */ /* 0x000fea0003800200 */
.L_x_474:
[----:B------:R-:W-:Y:S05]  /*16b0*/  BRA `(.L_x_478) ;  /* 0x0000000000207947 */ /* 0x000fea0003800000 */
.L_x_473:
[----:B------:R-:W-:-:S04]  /*16c0*/  LOP3.LUT R0, R20, 0x80000000, R7, 0x48, !PT ;  /* 0x8000000014007812 */ /* 0x000fc800078e4807 */
[----:B------:R-:W-:Y:S01]  /*16d0*/  LOP3.LUT R0, R0, 0x7f800000, RZ, 0xfc, !PT ;  /* 0x7f80000000007812 */ /* 0x000fe200078efcff */
[----:B------:R-:W-:Y:S06]  /*16e0*/  BRA `(.L_x_478) ;  /* 0x0000000000147947 */ /* 0x000fec0003800000 */
.L_x_472:
[----:B------:R-:W-:Y:S01]  /*16f0*/  LOP3.LUT R0, R20, 0x80000000, R7, 0x48, !PT ;  /* 0x8000000014007812 */ /* 0x000fe200078e4807 */
[----:B------:R-:W-:Y:S06]  /*1700*/  BRA `(.L_x_478) ;  /* 0x00000000000c7947 */ /* 0x000fec0003800000 */
.L_x_471:
[----:B------:R-:W0:Y:S01]  /*1710*/  MUFU.RSQ R0, -QNAN ;  /* 0xffc0000000007908 */ /* 0x000e220000001400 */
[----:B------:R-:W-:Y:S05]  /*1720*/  BRA `(.L_x_478) ;  /* 0x0000000000047947 */ /* 0x000fea0003800000 */
.L_x_470:
[----:B------:R-:W-:-:S07]  /*1730*/  FADD.FTZ R0, R0, R3 ;  /* 0x0000000300007221 */ /* 0x000fce0000010000 */
.L_x_478:
[----:B------:R-:W-:Y:S05]  /*1740*/  BSYNC.RECONVERGENT B1 ;  /* 0x0000000000017941 */ /* 0x000fea0003800200 */
.L_x_468:
[----:B------:R-:W-:-:S04]  /*1750*/  IMAD.MOV.U32 R3, RZ, RZ, 0x0 ;  /* 0x00000000ff037424 */ /* 0x000fc800078e00ff */
[----:B0-----:R-:W-:Y:S05]  /*1760*/  RET.REL.NODEC R2 `(_Z14rms_norm_floatILi32ELi21EEvPfS0_S0_ii) ;  /* 0xffffffe802247950 */ /* 0x001fea0003c3ffff */
.L_x_479:
        /* <DEDUP_REMOVED lines=9> */
.L_x_1251:


//--------------------- .text._Z14rms_norm_floatILi32ELi20EEvPfS0_S0_ii --------------------------
	.section	.text._Z14rms_norm_floatILi32ELi20EEvPfS0_S0_ii,"ax",@progbits
	.align	128
        .global         _Z14rms_norm_floatILi32ELi20EEvPfS0_S0_ii
        .type           _Z14rms_norm_floatILi32ELi20EEvPfS0_S0_ii,@function
        .size           _Z14rms_norm_floatILi32ELi20EEvPfS0_S0_ii,(.L_x_1252 - _Z14rms_norm_floatILi32ELi20EEvPfS0_S0_ii)
        .other          _Z14rms_norm_floatILi32ELi20EEvPfS0_S0_ii,@"STO_CUDA_ENTRY STV_DEFAULT"
_Z14rms_norm_floatILi32ELi20EEvPfS0_S0_ii:
.text._Z14rms_norm_floatILi32ELi20EEvPfS0_S0_ii:
        /* <DEDUP_REMOVED lines=20> */
.L_x_500:
        /* <DEDUP_REMOVED lines=32> */
.L_x_485:
        /* <DEDUP_REMOVED lines=19> */
.L_x_484:
[----:B------:R-:W-:-:S07]  /*0470*/  IMAD.MOV.U32 R0, RZ, RZ, R11 ;  /* 0x000000ffff007224 */ /* 0x000fce00078e000b */
.L_x_483:
[----:B------:R-:W-:Y:S05]  /*0480*/  BSYNC.RECONVERGENT B1 ;  /* 0x0000000000017941 */ /* 0x000fea0003800200 */
.L_x_482:
        /* <DEDUP_REMOVED lines=24> */
.L_x_481:
[----:B------:R-:W-:Y:S05]  /*0610*/  BSYNC.RECONVERGENT B0 ;  /* 0x0000000000007941 */ /* 0x000fea0003800200 */
.L_x_480:
        /* <DEDUP_REMOVED lines=11> */
.L_x_507:
        /* <DEDUP_REMOVED lines=11> */
[----:B-----5:R-:W-:Y:S05]  /*0780*/  CALL.REL.NOINC `($__internal_12_$__cuda_sm3x_div_rn_noftz_f32_slowpath) ;  /* 0x0000000800307944 */ /* 0x020fea0003c00000 */
[----:B------:R-:W-:-:S07]  /*0790*/  MOV R4, R0 ;  /* 0x0000000000047202 */ /* 0x000fce0000000f00 */
.L_x_488:
[----:B------:R-:W-:Y:S05]  /*07a0*/  BSYNC.RECONVERGENT B0 ;  /* 0x0000000000007941 */ /* 0x000fea0003800200 */
.L_x_487:
        /* <DEDUP_REMOVED lines=16> */
.L_x_493:
        /* <DEDUP_REMOVED lines=14> */
.L_x_492:
[----:B------:R-:W-:Y:S05]  /*0990*/  BSYNC.RECONVERGENT B1 ;  /* 0x0000000000017941 */ /* 0x000fea0003800200 */
.L_x_491:
        /* <DEDUP_REMOVED lines=18> */
.L_x_490:
[----:B------:R-:W-:Y:S05]  /*0ac0*/  BSYNC.RECONVERGENT B0 ;  /* 0x0000000000007941 */ /* 0x000fea0003800200 */
.L_x_489:
        /* <DEDUP_REMOVED lines=12> */
.L_x_499:
        /* <DEDUP_REMOVED lines=16> */
.L_x_498:
[----:B------:R-:W-:-:S07]  /*0c90*/  MOV R0, R11 ;  /* 0x0000000b00007202 */ /* 0x000fce0000000f00 */
.L_x_497:
[----:B------:R-:W-:Y:S05]  /*0ca0*/  BSYNC.RECONVERGENT B1 ;  /* 0x0000000000017941 */ /* 0x000fea0003800200 */
.L_x_496:
        /* <DEDUP_REMOVED lines=16> */
.L_x_495:
[----:B------:R-:W-:Y:S05]  /*0db0*/  BSYNC.RECONVERGENT B0 ;  /* 0x0000000000007941 */ /* 0x000fea0003800200 */
.L_x_494:
[----:B------:R-:W-:Y:S05]  /*0dc0*/  @!P2 BRA `(.L_x_500) ;  /* 0xfffffff000dca947 */ /* 0x000fea000383ffff */
[----:B------:R-:W-:Y:S05]  /*0dd0*/  EXIT ;  /* 0x000000000000794d */ /* 0x000fea0003800000 */
.L_x_486:
        /* <DEDUP_REMOVED lines=8> */
.L_x_502:
[----:B------:R-:W-:Y:S05]  /*0e60*/  BSYNC B0 ;  /* 0x0000000000007941 */ /* 0x000fea0003800000 */
.L_x_501:
        /* <DEDUP_REMOVED lines=8> */
.L_x_503:
[----:B------:R-:W-:Y:S02]  /*0ef0*/  IMAD.MOV.U32 R20, RZ, RZ, 0x4 ;  /* 0x00000004ff147424 */ /* 0x000fe400078e00ff */
[----:B------:R-:W-:-:S04]  /*0f00*/  IMAD.MOV.U32 R5, RZ, RZ, R16 ;  /* 0x000000ffff057224 */ /* 0x000fc800078e0010 */
[----:B------:R-:W-:-:S05]  /*0f10*/  FADD R5, R0, R5 ;  /* 0x0000000500057221 */ /* 0x000fca0000000000 */
[----:B------:R-:W-:-:S07]  /*0f20*/  MOV R0, R5 ;  /* 0x0000000500007202 */ /* 0x000fce0000000f00 */
[----:B------:R-:W-:Y:S05]  /*0f30*/  WARPSYNC.COLLECTIVE R17, `(.L_x_504) ;  /* 0x0000000011087348 */ /* 0x000fea0003c00000 */
[----:B------:R0:W1:Y:S02]  /*0f40*/  SHFL.BFLY P0, R16, R0, R20, R21 ;  /* 0x0c00001400107389 */ /* 0x0000640000000015 */
[----:B01----:R-:W-:Y:S05]  /*0f50*/  ENDCOLLECTIVE ;  /* 0x000000000000791b */ /* 0x003fea0003800000 */
.L_x_504:
[----:B------:R-:W-:Y:S02]  /*0f60*/  IMAD.MOV.U32 R20, RZ, RZ, 0x2 ;  /* 0x00000002ff147424 */ /* 0x000fe400078e00ff */
[----:B------:R-:W-:-:S04]  /*0f70*/  IMAD.MOV.U32 R4, RZ, RZ, R16 ;  /* 0x000000ffff047224 */ /* 0x000fc800078e0010 */
[----:B------:R-:W-:-:S05]  /*0f80*/  FADD R4, R5, R4 ;  /* 0x0000000405047221 */ /* 0x000fca0000000000 */
[----:B------:R-:W-:-:S07]  /*0f90*/  MOV R0, R4 ;  /* 0x0000000400007202 */ /* 0x000fce0000000f00 */
[----:B------:R-:W-:Y:S05]  /*0fa0*/  WARPSYNC.COLLECTIVE R17, `(.L_x_505) ;  /* 0x0000000011087348 */ /* 0x000fea0003c00000 */
[----:B------:R0:W1:Y:S02]  /*0fb0*/  SHFL.BFLY P0, R16, R0, R20, R21 ;  /* 0x0c00001400107389 */ /* 0x0000640000000015 */
[----:B01----:R-:W-:Y:S05]  /*0fc0*/  ENDCOLLECTIVE ;  /* 0x000000000000791b */ /* 0x003fea0003800000 */
.L_x_505:
[----:B------:R-:W-:Y:S02]  /*0fd0*/  IMAD.MOV.U32 R20, RZ, RZ, 0x1 ;  /* 0x00000001ff147424 */ /* 0x000fe400078e00ff */
[----:B------:R-:W-:-:S04]  /*0fe0*/  IMAD.MOV.U32 R7, RZ, RZ, R16 ;  /* 0x000000ffff077224 */ /* 0x000fc800078e0010 */
[----:B------:R-:W-:-:S05]  /*0ff0*/  FADD R7, R4, R7 ;  /* 0x0000000704077221 */ /* 0x000fca0000000000 */
[----:B------:R-:W-:-:S07]  /*1000*/  MOV R0, R7 ;  /* 0x0000000700007202 */ /* 0x000fce0000000f00 */
[----:B------:R-:W-:Y:S05]  /*1010*/  WARPSYNC.COLLECTIVE R17, `(.L_x_506) ;  /* 0x0000000011087348 */ /* 0x000fea0003c00000 */
[----:B------:R0:W1:Y:S02]  /*1020*/  SHFL.BFLY P0, R16, R0, R20, R21 ;  /* 0x0c00001400107389 */ /* 0x0000640000000015 */
[----:B01----:R-:W-:Y:S05]  /*1030*/  ENDCOLLECTIVE ;  /* 0x000000000000791b */ /* 0x003fea0003800000 */
.L_x_506:
[----:B------:R-:W-:Y:S05]  /*1040*/  BRA `(.L_x_507) ;  /* 0xfffffff400a07947 */ /* 0x000fea000383ffff */
        .weak           $__internal_12_$__cuda_sm3x_div_rn_noftz_f32_slowpath
        .type           $__internal_12_$__cuda_sm3x_div_rn_noftz_f32_slowpath,@function
        .size           $__internal_12_$__cuda_sm3x_div_rn_noftz_f32_slowpath,(.L_x_1252 - $__internal_12_$__cuda_sm3x_div_rn_noftz_f32_slowpath)
$__internal_12_$__cuda_sm3x_div_rn_noftz_f32_slowpath:
        /* <DEDUP_REMOVED lines=36> */
.L_x_509:
        /* <DEDUP_REMOVED lines=51> */
.L_x_516:
[----:B------:R-:W-:-:S04]  /*15c0*/  LOP3.LUT R0, R0, 0x80000000, RZ, 0xc0, !PT ;  /* 0x8000000000007812 */ /* 0x000fc800078ec0ff */
[----:B------:R-:W-:Y:S01]  /*15d0*/  LOP3.LUT R0, R0, 0x7f800000, RZ, 0xfc, !PT ;  /* 0x7f80000000007812 */ /* 0x000fe200078efcff */
[----:B------:R-:W-:Y:S06]  /*15e0*/  BRA `(.L_x_517) ;  /* 0x0000000000047947 */ /* 0x000fec0003800000 */
.L_x_515:
[----:B------:R-:W-:-:S07]  /*15f0*/  LEA R0, R20, R0, 0x17 ;  /* 0x0000000014007211 */ /* 0x000fce00078eb8ff */
.L_x_517:
[----:B------:R-:W-:Y:S05]  /*1600*/  BSYNC.RECONVERGENT B2 ;  /* 0x0000000000027941 */ /* 0x000fea0003800200 */
.L_x_514:
[----:B------:R-:W-:Y:S05]  /*1610*/  BRA `(.L_x_518) ;  /* 0x0000000000207947 */ /* 0x000fea0003800000 */
.L_x_513:
[----:B------:R-:W-:-:S04]  /*1620*/  LOP3.LUT R0, R17, 0x80000000, R16, 0x48, !PT ;  /* 0x8000000011007812 */ /* 0x000fc800078e4810 */
[----:B------:R-:W-:Y:S01]  /*1630*/  LOP3.LUT R0, R0, 0x7f800000, RZ, 0xfc, !PT ;  /* 0x7f80000000007812 */ /* 0x000fe200078efcff */
[----:B------:R-:W-:Y:S06]  /*1640*/  BRA `(.L_x_518) ;  /* 0x0000000000147947 */ /* 0x000fec0003800000 */
.L_x_512:
[----:B------:R-:W-:Y:S01]  /*1650*/  LOP3.LUT R0, R17, 0x80000000, R16, 0x48, !PT ;  /* 0x8000000011007812 */ /* 0x000fe200078e4810 */
[----:B------:R-:W-:Y:S06]  /*1660*/  BRA `(.L_x_518) ;  /* 0x00000000000c7947 */ /* 0x000fec0003800000 */
.L_x_511:
[----:B------:R-:W0:Y:S01]  /*1670*/  MUFU.RSQ R0, -QNAN ;  /* 0xffc0000000007908 */ /* 0x000e220000001400 */
[----:B------:R-:W-:Y:S05]  /*1680*/  BRA `(.L_x_518) ;  /* 0x0000000000047947 */ /* 0x000fea0003800000 */
.L_x_510:
[----:B------:R-:W-:-:S07]  /*1690*/  FADD.FTZ R0, R0, R3 ;  /* 0x0000000300007221 */ /* 0x000fce0000010000 */
.L_x_518:
[----:B------:R-:W-:Y:S05]  /*16a0*/  BSYNC.RECONVERGENT B1 ;  /* 0x0000000000017941 */ /* 0x000fea0003800200 */
.L_x_508:
[----:B------:R-:W-:-:S04]  /*16b0*/  IMAD.MOV.U32 R5, RZ, RZ, 0x0 ;  /* 0x00000000ff057424 */ /* 0x000fc800078e00ff */
[----:B0-----:R-:W-:Y:S05]  /*16c0*/  RET.REL.NODEC R4 `(_Z14rms_norm_floatILi32ELi20EEvPfS0_S0_ii) ;  /* 0xffffffe8044c7950 */ /* 0x001fea0003c3ffff */
.L_x_519:
        /* <DEDUP_REMOVED lines=11> */
.L_x_1252:


//--------------------- .text._Z14rms_norm_floatILi32ELi19EEvPfS0_S0_ii --------------------------
	.section	.text._Z14rms_norm_floatILi32ELi19EEvPfS0_S0_ii,"ax",@progbits
	.align	128
        .global         _Z14rms_norm_floatILi32ELi19EEvPfS0_S0_ii
        .type           _Z14rms_norm_floatILi32ELi19EEvPfS0_S0_ii,@function
        .size           _Z14rms_norm_floatILi32ELi19EEvPfS0_S0_ii,(.L_x_1253 - _Z14rms_norm_floatILi32ELi19EEvPfS0_S0_ii)
        .other          _Z14rms_norm_floatILi32ELi19EEvPfS0_S0_ii,@"STO_CUDA_ENTRY STV_DEFAULT"
_Z14rms_norm_floatILi32ELi19EEvPfS0_S0_ii:
.text._Z14rms_norm_floatILi32ELi19EEvPfS0_S0_ii:
        /* <DEDUP_REMOVED lines=21> */
.L_x_540:
        /* <DEDUP_REMOVED lines=31> */
.L_x_525:
        /* <DEDUP_REMOVED lines=20> */
.L_x_524:
[----:B------:R-:W-:-:S07]  /*0480*/  IMAD.MOV.U32 R6, RZ, RZ, R11 ;  /* 0x000000ffff067224 */ /* 0x000fce00078e000b */
.L_x_523:
[----:B------:R-:W-:Y:S05]  /*0490*/  BSYNC.RECONVERGENT B1 ;  /* 0x0000000000017941 */ /* 0x000fea0003800200 */
.L_x_522:
        /* <DEDUP_REMOVED lines=24> */
.L_x_521:
[----:B------:R-:W-:Y:S05]  /*0620*/  BSYNC.RECONVERGENT B0 ;  /* 0x0000000000007941 */ /* 0x000fea0003800200 */
.L_x_520:
        /* <DEDUP_REMOVED lines=11> */
.L_x_547:
        /* <DEDUP_REMOVED lines=11> */
[----:B-----5:R-:W-:Y:S05]  /*0790*/  CALL.REL.NOINC `($__internal_13_$__cuda_sm3x_div_rn_noftz_f32_slowpath) ;  /* 0x0000000800507944 */ /* 0x020fea0003c00000 */
[----:B------:R-:W-:-:S07]  /*07a0*/  IMAD.MOV.U32 R2, RZ, RZ, R0 ;  /* 0x000000ffff027224 */ /* 0x000fce00078e0000 */
.L_x_528:
[----:B------:R-:W-:Y:S05]  /*07b0*/  BSYNC.RECONVERGENT B0 ;  /* 0x0000000000007941 */ /* 0x000fea0003800200 */
.L_x_527:
        /* <DEDUP_REMOVED lines=16> */
.L_x_533:
        /* <DEDUP_REMOVED lines=20> */
.L_x_532:
[----:B------:R-:W-:Y:S05]  /*0a00*/  BSYNC.RECONVERGENT B1 ;  /* 0x0000000000017941 */ /* 0x000fea0003800200 */
.L_x_531:
        /* <DEDUP_REMOVED lines=18> */
.L_x_530:
[----:B------:R-:W-:Y:S05]  /*0b30*/  BSYNC.RECONVERGENT B0 ;  /* 0x0000000000007941 */ /* 0x000fea0003800200 */
.L_x_529:
        /* <DEDUP_REMOVED lines=12> */
.L_x_539:
        /* <DEDUP_REMOVED lines=17> */
.L_x_538:
[----:B------:R-:W-:-:S07]  /*0d10*/  IMAD.MOV.U32 R0, RZ, RZ, R11 ;  /* 0x000000ffff007224 */ /* 0x000fce00078e000b */
.L_x_537:
[----:B------:R-:W-:Y:S05]  /*0d20*/  BSYNC.RECONVERGENT B1 ;  /* 0x0000000000017941 */ /* 0x000fea0003800200 */
.L_x_536:
        /* <DEDUP_REMOVED lines=17> */
.L_x_535:
[----:B------:R-:W-:Y:S05]  /*0e40*/  BSYNC.RECONVERGENT B0 ;  /* 0x0000000000007941 */ /* 0x000fea0003800200 */
.L_x_534:
[----:B------:R-:W-:Y:S05]  /*0e50*/  @!P2 BRA `(.L_x_540) ;  /* 0xfffffff000bca947 */ /* 0x000fea000383ffff */
[----:B------:R-:W-:Y:S05]  /*0e60*/  EXIT ;  /* 0x000000000000794d */ /* 0x000fea0003800000 */
.L_x_526:
        /* <DEDUP_REMOVED lines=8> */
.L_x_542:
[----:B------:R-:W-:Y:S05]  /*0ef0*/  BSYNC B0 ;  /* 0x0000000000007941 */ /* 0x000fea0003800000 */
.L_x_541:
        /* <DEDUP_REMOVED lines=8> */
.L_x_543:
[----:B------:R-:W-:Y:S02]  /*0f80*/  HFMA2 R20, -RZ, RZ, 0, 2.384185791015625e-07 ;  /* 0x00000004ff147431 */ /* 0x000fe400000001ff */
[----:B------:R-:W-:-:S04]  /*0f90*/  IMAD.MOV.U32 R3, RZ, RZ, R6 ;  /* 0x000000ffff037224 */ /* 0x000fc800078e0006 */
[----:B------:R-:W-:-:S04]  /*0fa0*/  FADD R3, R0, R3 ;  /* 0x0000000300037221 */ /* 0x000fc80000000000 */
[----:B------:R-:W-:-:S07]  /*0fb0*/  IMAD.MOV.U32 R0, RZ, RZ, R3 ;  /* 0x000000ffff007224 */ /* 0x000fce00078e0003 */
[----:B------:R-:W-:Y:S05]  /*0fc0*/  WARPSYNC.COLLECTIVE R7, `(.L_x_544) ;  /* 0x0000000007087348 */ /* 0x000fea0003c00000 */
[----:B------:R0:W1:Y:S02]  /*0fd0*/  SHFL.BFLY P0, R6, R0, R20, R21 ;  /* 0x0c00001400067389 */ /* 0x0000640000000015 */
[----:B01----:R-:W-:Y:S05]  /*0fe0*/  ENDCOLLECTIVE ;  /* 0x000000000000791b */ /* 0x003fea0003800000 */
.L_x_544:
[----:B------:R-:W-:Y:S01]  /*0ff0*/  MOV R20, 0x2 ;  /* 0x0000000200147802 */ /* 0x000fe20000000f00 */
[----:B------:R-:W-:-:S04]  /*1000*/  IMAD.MOV.U32 R2, RZ, RZ, R6 ;  /* 0x000000ffff027224 */ /* 0x000fc800078e0006 */
[----:B------:R-:W-:-:S04]  /*1010*/  FADD R2, R3, R2 ;  /* 0x0000000203027221 */ /* 0x000fc80000000000 */
[----:B------:R-:W-:-:S07]  /*1020*/  IMAD.MOV.U32 R0, RZ, RZ, R2 ;  /* 0x000000ffff007224 */ /* 0x000fce00078e0002 */
[----:B------:R-:W-:Y:S05]  /*1030*/  WARPSYNC.COLLECTIVE R7, `(.L_x_545) ;  /* 0x0000000007087348 */ /* 0x000fea0003c00000 */
[----:B------:R0:W1:Y:S02]  /*1040*/  SHFL.BFLY P0, R6, R0, R20, R21 ;  /* 0x0c00001400067389 */ /* 0x0000640000000015 */
[----:B01----:R-:W-:Y:S05]  /*1050*/  ENDCOLLECTIVE ;  /* 0x000000000000791b */ /* 0x003fea0003800000 */
.L_x_545:
[----:B------:R-:W-:Y:S02]  /*1060*/  HFMA2 R20, -RZ, RZ, 0, 5.9604644775390625e-08 ;  /* 0x00000001ff147431 */ /* 0x000fe400000001ff */
[----:B------:R-:W-:-:S04]  /*1070*/  IMAD.MOV.U32 R5, RZ, RZ, R6 ;  /* 0x000000ffff057224 */ /* 0x000fc800078e0006 */
[----:B------:R-:W-:-:S04]  /*1080*/  FADD R5, R2, R5 ;  /* 0x0000000502057221 */ /* 0x000fc80000000000 */
[----:B------:R-:W-:-:S07]  /*1090*/  IMAD.MOV.U32 R0, RZ, RZ, R5 ;  /* 0x000000ffff007224 */ /* 0x000fce00078e0005 */
[----:B------:R-:W-:Y:S05]  /*10a0*/  WARPSYNC.COLLECTIVE R7, `(.L_x_546) ;  /* 0x0000000007087348 */ /* 0x000fea0003c00000 */
[----:B------:R0:W1:Y:S02]  /*10b0*/  SHFL.BFLY P0, R6, R0, R20, R21 ;  /* 0x0c00001400067389 */ /* 0x0000640000000015 */
[----:B01----:R-:W-:Y:S05]  /*10c0*/  ENDCOLLECTIVE ;  /* 0x000000000000791b */ /* 0x003fea0003800000 */
.L_x_546:
[----:B------:R-:W-:Y:S05]  /*10d0*/  BRA `(.L_x_547) ;  /* 0xfffffff400807947 */ /* 0x000fea000383ffff */
        .weak           $__internal_13_$__cuda_sm3x_div_rn_noftz_f32_slowpath
        .type           $__internal_13_$__cuda_sm3x_div_rn_noftz_f32_slowpath,@function
        .size           $__internal_13_$__cuda_sm3x_div_rn_noftz_f32_slowpath,(.L_x_1253 - $__internal_13_$__cuda_sm3x_div_rn_noftz_f32_slowpath)
$__internal_13_$__cuda_sm3x_div_rn_noftz_f32_slowpath:
        /* <DEDUP_REMOVED lines=37> */
.L_x_549:
        /* <DEDUP_REMOVED lines=51> */
.L_x_556:
[----:B------:R-:W-:-:S04]  /*1660*/  LOP3.LUT R0, R0, 0x80000000, RZ, 0xc0, !PT ;  /* 0x8000000000007812 */ /* 0x000fc800078ec0ff */
[----:B------:R-:W-:Y:S01]  /*1670*/  LOP3.LUT R0, R0, 0x7f800000, RZ, 0xfc, !PT ;  /* 0x7f80000000007812 */ /* 0x000fe200078efcff */
[----:B------:R-:W-:Y:S06]  /*1680*/  BRA `(.L_x_557) ;  /* 0x0000000000047947 */ /* 0x000fec0003800000 */
.L_x_555:
[----:B------:R-:W-:-:S07]  /*1690*/  LEA R0, R19, R0, 0x17 ;  /* 0x0000000013007211 */ /* 0x000fce00078eb8ff */
.L_x_557:
[----:B------:R-:W-:Y:S05]  /*16a0*/  BSYNC.RECONVERGENT B2 ;  /* 0x0000000000027941 */ /* 0x000fea0003800200 */
.L_x_554:
[----:B------:R-:W-:Y:S05]  /*16b0*/  BRA `(.L_x_558) ;  /* 0x0000000000207947 */ /* 0x000fea0003800000 */
.L_x_553:
[----:B------:R-:W-:-:S04]  /*16c0*/  LOP3.LUT R0, R20, 0x80000000, R7, 0x48, !PT ;  /* 0x8000000014007812 */ /* 0x000fc800078e4807 */
[----:B------:R-:W-:Y:S01]  /*16d0*/  LOP3.LUT R0, R0, 0x7f800000, RZ, 0xfc, !PT ;  /* 0x7f80000000007812 */ /* 0x000fe200078efcff */
[----:B------:R-:W-:Y:S06]  /*16e0*/  BRA `(.L_x_558) ;  /* 0x0000000000147947 */ /* 0x000fec0003800000 */
.L_x_552:
[----:B------:R-:W-:Y:S01]  /*16f0*/  LOP3.LUT R0, R20, 0x80000000, R7, 0x48, !PT ;  /* 0x8000000014007812 */ /* 0x000fe200078e4807 */
[----:B------:R-:W-:Y:S06]  /*1700*/  BRA `(.L_x_558) ;  /* 0x00000000000c7947 */ /* 0x000fec0003800000 */
.L_x_551:
[----:B------:R-:W0:Y:S01]  /*1710*/  MUFU.RSQ R0, -QNAN ;  /* 0xffc0000000007908 */ /* 0x000e220000001400 */
[----:B------:R-:W-:Y:S05]  /*1720*/  BRA `(.L_x_558) ;  /* 0x0000000000047947 */ /* 0x000fea0003800000 */
.L_x_550:
[----:B------:R-:W-:-:S07]  /*1730*/  FADD.FTZ R0, R0, R3 ;  /* 0x0000000300007221 */ /* 0x000fce0000010000 */
.L_x_558:
[----:B------:R-:W-:Y:S05]  /*1740*/  BSYNC.RECONVERGENT B1 ;  /* 0x0000000000017941 */ /* 0x000fea0003800200 */
.L_x_548:
[----:B------:R-:W-:-:S04]  /*1750*/  IMAD.MOV.U32 R3, RZ, RZ, 0x0 ;  /* 0x00000000ff037424 */ /* 0x000fc800078e00ff */
[----:B0-----:R-:W-:Y:S05]  /*1760*/  RET.REL.NODEC R2 `(_Z14rms_norm_floatILi32ELi19EEvPfS0_S0_ii) ;  /* 0xffffffe802247950 */ /* 0x001fea0003c3ffff */
.L_x_559:
        /* <DEDUP_REMOVED lines=9> */
.L_x_1253:


//--------------------- .text._Z14rms_norm_floatILi32ELi18EEvPfS0_S0_ii --------------------------
	.section	.text._Z14rms_norm_floatILi32ELi18EEvPfS0_S0_ii,"ax",@progbits
	.align	128
        .global         _Z14rms_norm_floatILi32ELi18EEvPfS0_S0_ii
        .type           _Z14rms_norm_floatILi32ELi18EEvPfS0_S0_ii,@function
        .size           _Z14rms_norm_floatILi32ELi18EEvPfS0_S0_ii,(.L_x_1254 - _Z14rms_norm_floatILi32ELi18EEvPfS0_S0_ii)
        .other          _Z14rms_norm_floatILi32ELi18EEvPfS0_S0_ii,@"STO_CUDA_ENTRY STV_DEFAULT"
_Z14rms_norm_floatILi32ELi18EEvPfS0_S0_ii:
.text._Z14rms_norm_floatILi32ELi18EEvPfS0_S0_ii:
        /* <DEDUP_REMOVED lines=20> */
.L_x_580:
        /* <DEDUP_REMOVED lines=32> */
.L_x_565:
        /* <DEDUP_REMOVED lines=20> */
.L_x_564:
[----:B------:R-:W-:-:S07]  /*0480*/  IMAD.MOV.U32 R6, RZ, RZ, R12 ;  /* 0x000000ffff067224 */ /* 0x000fce00078e000c */
.L_x_563:
[----:B------:R-:W-:Y:S05]  /*0490*/  BSYNC.RECONVERGENT B1 ;  /* 0x0000000000017941 */ /* 0x000fea0003800200 */
.L_x_562:
        /* <DEDUP_REMOVED lines=24> */
.L_x_561:
[----:B------:R-:W-:Y:S05]  /*0620*/  BSYNC.RECONVERGENT B0 ;  /* 0x0000000000007941 */ /* 0x000fea0003800200 */
.L_x_560:
        /* <DEDUP_REMOVED lines=11> */
.L_x_587:
        /* <DEDUP_REMOVED lines=11> */
[----:B-----5:R-:W-:Y:S05]  /*0790*/  CALL.REL.NOINC `($__internal_14_$__cuda_sm3x_div_rn_noftz_f32_slowpath) ;  /* 0x0000000800407944 */ /* 0x020fea0003c00000 */
[----:B------:R-:W-:-:S07]  /*07a0*/  MOV R2, R0 ;  /* 0x0000000000027202 */ /* 0x000fce0000000f00 */
.L_x_568:
[----:B------:R-:W-:Y:S05]  /*07b0*/  BSYNC.RECONVERGENT B0 ;  /* 0x0000000000007941 */ /* 0x000fea0003800200 */
.L_x_567:
        /* <DEDUP_REMOVED lines=16> */
.L_x_573:
        /* <DEDUP_REMOVED lines=16> */
.L_x_572:
[----:B------:R-:W-:Y:S05]  /*09c0*/  BSYNC.RECONVERGENT B1 ;  /* 0x0000000000017941 */ /* 0x000fea0003800200 */
.L_x_571:
        /* <DEDUP_REMOVED lines=18> */
.L_x_570:
[----:B------:R-:W-:Y:S05]  /*0af0*/  BSYNC.RECONVERGENT B0 ;  /* 0x0000000000007941 */ /* 0x000fea0003800200 */
.L_x_569:
        /* <DEDUP_REMOVED lines=12> */
.L_x_579:
        /* <DEDUP_REMOVED lines=17> */
.L_x_578:
[----:B------:R-:W-:-:S07]  /*0cd0*/  IMAD.MOV.U32 R0, RZ, RZ, R12 ;  /* 0x000000ffff007224 */ /* 0x000fce00078e000c */
.L_x_577:
[----:B------:R-:W-:Y:S05]  /*0ce0*/  BSYNC.RECONVERGENT B1 ;  /* 0x0000000000017941 */ /* 0x000fea0003800200 */
.L_x_576:
        /* <DEDUP_REMOVED lines=17> */
.L_x_575:
[----:B------:R-:W-:Y:S05]  /*0e00*/  BSYNC.RECONVERGENT B0 ;  /* 0x0000000000007941 */ /* 0x000fea0003800200 */
.L_x_574:
[----:B------:R-:W-:Y:S05]  /*0e10*/  @!P2 BRA `(.L_x_580) ;  /* 0xfffffff000c8a947 */ /* 0x000fea000383ffff */
[----:B------:R-:W-:Y:S05]  /*0e20*/  EXIT ;  /* 0x000000000000794d */ /* 0x000fea0003800000 */
.L_x_566:
        /* <DEDUP_REMOVED lines=8> */
.L_x_582:
[----:B------:R-:W-:Y:S05]  /*0eb0*/  BSYNC B0 ;  /* 0x0000000000007941 */ /* 0x000fea0003800000 */
.L_x_581:
        /* <DEDUP_REMOVED lines=8> */
.L_x_583:
[----:B------:R-:W-:Y:S02]  /*0f40*/  HFMA2 R20, -RZ, RZ, 0, 2.384185791015625e-07 ;  /* 0x00000004ff147431 */ /* 0x000fe400000001ff */
[----:B------:R-:W-:-:S04]  /*0f50*/  IMAD.MOV.U32 R3, RZ, RZ, R6 ;  /* 0x000000ffff037224 */ /* 0x000fc800078e0006 */
[----:B------:R-:W-:-:S04]  /*0f60*/  FADD R3, R0, R3 ;  /* 0x0000000300037221 */ /* 0x000fc80000000000 */
[----:B------:R-:W-:-:S07]  /*0f70*/  IMAD.MOV.U32 R0, RZ, RZ, R3 ;  /* 0x000000ffff007224 */ /* 0x000fce00078e0003 */
[----:B------:R-:W-:Y:S05]  /*0f80*/  WARPSYNC.COLLECTIVE R7, `(.L_x_584) ;  /* 0x0000000007087348 */ /* 0x000fea0003c00000 */
[----:B------:R0:W1:Y:S02]  /*0f90*/  SHFL.BFLY P0, R6, R0, R20, R21 ;  /* 0x0c00001400067389 */ /* 0x0000640000000015 */
[----:B01----:R-:W-:Y:S05]  /*0fa0*/  ENDCOLLECTIVE ;  /* 0x000000000000791b */ /* 0x003fea0003800000 */
.L_x_584:
[----:B------:R-:W-:Y:S01]  /*0fb0*/  MOV R20, 0x2 ;  /* 0x0000000200147802 */ /* 0x000fe20000000f00 */
[----:B------:R-:W-:-:S04]  /*0fc0*/  IMAD.MOV.U32 R2, RZ, RZ, R6 ;  /* 0x000000ffff027224 */ /* 0x000fc800078e0006 */
[----:B------:R-:W-:-:S04]  /*0fd0*/  FADD R2, R3, R2 ;  /* 0x0000000203027221 */ /* 0x000fc80000000000 */
[----:B------:R-:W-:-:S07]  /*0fe0*/  IMAD.MOV.U32 R0, RZ, RZ, R2 ;  /* 0x000000ffff007224 */ /* 0x000fce00078e0002 */
[----:B------:R-:W-:Y:S05]  /*0ff0*/  WARPSYNC.COLLECTIVE R7, `(.L_x_585) ;  /* 0x0000000007087348 */ /* 0x000fea0003c00000 */
[----:B------:R0:W1:Y:S02]  /*1000*/  SHFL.BFLY P0, R6, R0, R20, R21 ;  /* 0x0c00001400067389 */ /* 0x0000640000000015 */
[----:B01----:R-:W-:Y:S05]  /*1010*/  ENDCOLLECTIVE ;  /* 0x000000000000791b */ /* 0x003fea0003800000 */
.L_x_585:
[----:B------:R-:W-:Y:S02]  /*1020*/  HFMA2 R20, -RZ, RZ, 0, 5.9604644775390625e-08 ;  /* 0x00000001ff147431 */ /* 0x000fe400000001ff */
[----:B------:R-:W-:-:S04]  /*1030*/  IMAD.MOV.U32 R5, RZ, RZ, R6 ;  /* 0x000000ffff057224 */ /* 0x000fc800078e0006 */
[----:B------:R-:W-:-:S04]  /*1040*/  FADD R5, R2, R5 ;  /* 0x0000000502057221 */ /* 0x000fc80000000000 */
[----:B------:R-:W-:-:S07]  /*1050*/  IMAD.MOV.U32 R0, RZ, RZ, R5 ;  /* 0x000000ffff007224 */ /* 0x000fce00078e0005 */
[----:B------:R-:W-:Y:S05]  /*1060*/  WARPSYNC.COLLECTIVE R7, `(.L_x_586) ;  /* 0x0000000007087348 */ /* 0x000fea0003c00000 */
[----:B------:R0:W1:Y:S02]  /*1070*/  SHFL.BFLY P0, R6, R0, R20, R21 ;  /* 0x0c00001400067389 */ /* 0x0000640000000015 */
[----:B01----:R-:W-:Y:S05]  /*1080*/  ENDCOLLECTIVE ;  /* 0x000000000000791b */ /* 0x003fea0003800000 */
.L_x_586:
[----:B------:R-:W-:Y:S05]  /*1090*/  BRA `(.L_x_587) ;  /* 0xfffffff400907947 */ /* 0x000fea000383ffff */
        .weak           $__internal_14_$__cuda_sm3x_div_rn_noftz_f32_slowpath
        .type           $__internal_14_$__cuda_sm3x_div_rn_noftz_f32_slowpath,@function
        .size           $__internal_14_$__cuda_sm3x_div_rn_noftz_f32_slowpath,(.L_x_1254 - $__internal_14_$__cuda_sm3x_div_rn_noftz_f32_slowpath)
$__internal_14_$__cuda_sm3x_div_rn_noftz_f32_slowpath:
        /* <DEDUP_REMOVED lines=37> */
.L_x_589:
        /* <DEDUP_REMOVED lines=51> */
.L_x_596:
[----:B------:R-:W-:-:S04]  /*1620*/  LOP3.LUT R0, R0, 0x80000000, RZ, 0xc0, !PT ;  /* 0x8000000000007812 */ /* 0x000fc800078ec0ff */
[----:B------:R-:W-:Y:S01]  /*1630*/  LOP3.LUT R0, R0, 0x7f800000, RZ, 0xfc, !PT ;  /* 0x7f80000000007812 */ /* 0x000fe200078efcff */
[----:B------:R-:W-:Y:S06]  /*1640*/  BRA `(.L_x_597) ;  /* 0x0000000000047947 */ /* 0x000fec0003800000 */
.L_x_595:
[----:B------:R-:W-:-:S07]  /*1650*/  LEA R0, R19, R0, 0x17 ;  /* 0x0000000013007211 */ /* 0x000fce00078eb8ff */
.L_x_597:
[----:B------:R-:W-:Y:S05]  /*1660*/  BSYNC.RECONVERGENT B2 ;  /* 0x0000000000027941 */ /* 0x000fea0003800200 */
.L_x_594:
[----:B------:R-:W-:Y:S05]  /*1670*/  BRA `(.L_x_598) ;  /* 0x0000000000207947 */ /* 0x000fea0003800000 */
.L_x_593:
[----:B------:R-:W-:-:S04]  /*1680*/  LOP3.LUT R0, R20, 0x80000000, R7, 0x48, !PT ;  /* 0x8000000014007812 */ /* 0x000fc800078e4807 */
[----:B------:R-:W-:Y:S01]  /*1690*/  LOP3.LUT R0, R0, 0x7f800000, RZ, 0xfc, !PT ;  /* 0x7f80000000007812 */ /* 0x000fe200078efcff */
[----:B------:R-:W-:Y:S06]  /*16a0*/  BRA `(.L_x_598) ;  /* 0x0000000000147947 */ /* 0x000fec0003800000 */
.L_x_592:
[----:B------:R-:W-:Y:S01]  /*16b0*/  LOP3.LUT R0, R20, 0x80000000, R7, 0x48, !PT ;  /* 0x8000000014007812 */ /* 0x000fe200078e4807 */
[----:B------:R-:W-:Y:S06]  /*16c0*/  BRA `(.L_x_598) ;  /* 0x00000000000c7947 */ /* 0x000fec0003800000 */
.L_x_591:
[----:B------:R-:W0:Y:S01]  /*16d0*/  MUFU.RSQ R0, -QNAN ;  /* 0xffc0000000007908 */ /* 0x000e220000001400 */
[----:B------:R-:W-:Y:S05]  /*16e0*/  BRA `(.L_x_598) ;  /* 0x0000000000047947 */ /* 0x000fea0003800000 */
.L_x_590:
[----:B------:R-:W-:-:S07]  /*16f0*/  FADD.FTZ R0, R0, R3 ;  /* 0x0000000300007221 */ /* 0x000fce0000010000 */
.L_x_598:
[----:B------:R-:W-:Y:S05]  /*1700*/  BSYNC.RECONVERGENT B1 ;  /* 0x0000000000017941 */ /* 0x000fea0003800200 */
.L_x_588:
[----:B------:R-:W-:-:S04]  /*1710*/  IMAD.MOV.U32 R3, RZ, RZ, 0x0 ;  /* 0x00000000ff037424 */ /* 0x000fc800078e00ff */
[----:B0-----:R-:W-:Y:S05]  /*1720*/  RET.REL.NODEC R2 `(_Z14rms_norm_floatILi32ELi18EEvPfS0_S0_ii) ;  /* 0xffffffe802347950 */ /* 0x001fea0003c3ffff */
.L_x_599:
        /* <DEDUP_REMOVED lines=13> */
.L_x_1254:


//--------------------- .text._Z14rms_norm_floatILi32ELi17EEvPfS0_S0_ii --------------------------
	.section	.text._Z14rms_norm_floatILi32ELi17EEvPfS0_S0_ii,"ax",@progbits
	.align	128
        .global         _Z14rms_norm_floatILi32ELi17EEvPfS0_S0_ii
        .type           _Z14rms_norm_floatILi32ELi17EEvPfS0_S0_ii,@function
        .size           _Z14rms_norm_floatILi32ELi17EEvPfS0_S0_ii,(.L_x_1255 - _Z14rms_norm_floatILi32ELi17EEvPfS0_S0_ii)
        .other          _Z14rms_norm_floatILi32ELi17EEvPfS0_S0_ii,@"STO_CUDA_ENTRY STV_DEFAULT"
_Z14rms_norm_floatILi32ELi17EEvPfS0_S0_ii:
.text._Z14rms_norm_floatILi32ELi17EEvPfS0_S0_ii:
        /* <DEDUP_REMOVED lines=21> */
.L_x_620:
        /* <DEDUP_REMOVED lines=31> */
.L_x_605:
        /* <DEDUP_REMOVED lines=20> */
.L_x_604:
[----:B------:R-:W-:-:S07]  /*0480*/  IMAD.MOV.U32 R6, RZ, RZ, R11 ;  /* 0x000000ffff067224 */ /* 0x000fce00078e000b */
.L_x_603:
[----:B------:R-:W-:Y:S05]  /*0490*/  BSYNC.RECONVERGENT B1 ;  /* 0x0000000000017941 */ /* 0x000fea0003800200 */
.L_x_602:
        /* <DEDUP_REMOVED lines=24> */
.L_x_601:
[----:B------:R-:W-:Y:S05]  /*0620*/  BSYNC.RECONVERGENT B0 ;  /* 0x0000000000007941 */ /* 0x000fea0003800200 */
.L_x_600:
        /* <DEDUP_REMOVED lines=11> */
.L_x_627:
        /* <DEDUP_REMOVED lines=11> */
[----:B-----5:R-:W-:Y:S05]  /*0790*/  CALL.REL.NOINC `($__internal_15_$__cuda_sm3x_div_rn_noftz_f32_slowpath) ;  /* 0x0000000800507944 */ /* 0x020fea0003c00000 */
[----:B------:R-:W-:-:S07]  /*07a0*/  IMAD.MOV.U32 R2, RZ, RZ, R0 ;  /* 0x000000ffff027224 */ /* 0x000fce00078e0000 */
.L_x_608:
[----:B------:R-:W-:Y:S05]  /*07b0*/  BSYNC.RECONVERGENT B0 ;  /* 0x0000000000007941 */ /* 0x000fea0003800200 */
.L_x_607:
        /* <DEDUP_REMOVED lines=16> */
.L_x_613:
        /* <DEDUP_REMOVED lines=20> */
.L_x_612:
[----:B------:R-:W-:Y:S05]  /*0a00*/  BSYNC.RECONVERGENT B1 ;  /* 0x0000000000017941 */ /* 0x000fea0003800200 */
.L_x_611:
        /* <DEDUP_REMOVED lines=18> */
.L_x_610:
[----:B------:R-:W-:Y:S05]  /*0b30*/  BSYNC.RECONVERGENT B0 ;  /* 0x0000000000007941 */ /* 0x000fea0003800200 */
.L_x_609:
        /* <DEDUP_REMOVED lines=12> */
.L_x_619:
        /* <DEDUP_REMOVED lines=17> */
.L_x_618:
[----:B------:R-:W-:-:S07]  /*0d10*/  IMAD.MOV.U32 R0, RZ, RZ, R11 ;  /* 0x000000ffff007224 */ /* 0x000fce00078e000b */
.L_x_617:
[----:B------:R-:W-:Y:S05]  /*0d20*/  BSYNC.RECONVERGENT B1 ;  /* 0x0000000000017941 */ /* 0x000fea0003800200 */
.L_x_616:
        /* <DEDUP_REMOVED lines=17> */
.L_x_615:
[----:B------:R-:W-:Y:S05]  /*0e40*/  BSYNC.RECONVERGENT B0 ;  /* 0x0000000000007941 */ /* 0x000fea0003800200 */
.L_x_614:
[----:B------:R-:W-:Y:S05]  /*0e50*/  @!P2 BRA `(.L_x_620) ;  /* 0xfffffff000bca947 */ /* 0x000fea000383ffff */
[----:B------:R-:W-:Y:S05]  /*0e60*/  EXIT ;  /* 0x000000000000794d */ /* 0x000fea0003800000 */
.L_x_606:
        /* <DEDUP_REMOVED lines=8> */
.L_x_622:
[----:B------:R-:W-:Y:S05]  /*0ef0*/  BSYNC B0 ;  /* 0x0000000000007941 */ /* 0x000fea0003800000 */
.L_x_621:
        /* <DEDUP_REMOVED lines=8> */
.L_x_623:
[----:B------:R-:W-:Y:S02]  /*0f80*/  HFMA2 R20, -RZ, RZ, 0, 2.384185791015625e-07 ;  /* 0x00000004ff147431 */ /* 0x000fe400000001ff */
[----:B------:R-:W-:-:S04]  /*0f90*/  IMAD.MOV.U32 R3, RZ, RZ, R6 ;  /* 0x000000ffff037224 */ /* 0x000fc800078e0006 */
[----:B------:R-:W-:-:S04]  /*0fa0*/  FADD R3, R0, R3 ;  /* 0x0000000300037221 */ /* 0x000fc80000000000 */
[----:B------:R-:W-:-:S07]  /*0fb0*/  IMAD.MOV.U32 R0, RZ, RZ, R3 ;  /* 0x000000ffff007224 */ /* 0x000fce00078e0003 */
[----:B------:R-:W-:Y:S05]  /*0fc0*/  WARPSYNC.COLLECTIVE R7, `(.L_x_624) ;  /* 0x0000000007087348 */ /* 0x000fea0003c00000 */
[----:B------:R0:W1:Y:S02]  /*0fd0*/  SHFL.BFLY P0, R6, R0, R20, R21 ;  /* 0x0c00001400067389 */ /* 0x0000640000000015 */
[----:B01----:R-:W-:Y:S05]  /*0fe0*/  ENDCOLLECTIVE ;  /* 0x000000000000791b */ /* 0x003fea0003800000 */
.L_x_624:
[----:B------:R-:W-:Y:S01]  /*0ff0*/  MOV R20, 0x2 ;  /* 0x0000000200147802 */ /* 0x000fe20000000f00 */
[----:B------:R-:W-:-:S04]  /*1000*/  IMAD.MOV.U32 R2, RZ, RZ, R6 ;  /* 0x000000ffff027224 */ /* 0x000fc800078e0006 */
[----:B------:R-:W-:-:S04]  /*1010*/  FADD R2, R3, R2 ;  /* 0x0000000203027221 */ /* 0x000fc80000000000 */
[----:B------:R-:W-:-:S07]  /*1020*/  IMAD.MOV.U32 R0, RZ, RZ, R2 ;  /* 0x000000ffff007224 */ /* 0x000fce00078e0002 */
[----:B------:R-:W-:Y:S05]  /*1030*/  WARPSYNC.COLLECTIVE R7, `(.L_x_625) ;  /* 0x0000000007087348 */ /* 0x000fea0003c00000 */
[----:B------:R0:W1:Y:S02]  /*1040*/  SHFL.BFLY P0, R6, R0, R20, R21 ;  /* 0x0c00001400067389 */ /* 0x0000640000000015 */
[----:B01----:R-:W-:Y:S05]  /*1050*/  ENDCOLLECTIVE ;  /* 0x000000000000791b */ /* 0x003fea0003800000 */
.L_x_625:
[----:B------:R-:W-:Y:S02]  /*1060*/  HFMA2 R20, -RZ, RZ, 0, 5.9604644775390625e-08 ;  /* 0x00000001ff147431 */ /* 0x000fe400000001ff */
[----:B------:R-:W-:-:S04]  /*1070*/  IMAD.MOV.U32 R5, RZ, RZ, R6 ;  /* 0x000000ffff057224 */ /* 0x000fc800078e0006 */
[----:B------:R-:W-:-:S04]  /*1080*/  FADD R5, R2, R5 ;  /* 0x0000000502057221 */ /* 0x000fc80000000000 */
[----:B------:R-:W-:-:S07]  /*1090*/  IMAD.MOV.U32 R0, RZ, RZ, R5 ;  /* 0x000000ffff007224 */ /* 0x000fce00078e0005 */
[----:B------:R-:W-:Y:S05]  /*10a0*/  WARPSYNC.COLLECTIVE R7, `(.L_x_626) ;  /* 0x0000000007087348 */ /* 0x000fea0003c00000 */
[----:B------:R0:W1:Y:S02]  /*10b0*/  SHFL.BFLY P0, R6, R0, R20, R21 ;  /* 0x0c00001400067389 */ /* 0x0000640000000015 */
[----:B01----:R-:W-:Y:S05]  /*10c0*/  ENDCOLLECTIVE ;  /* 0x000000000000791b */ /* 0x003fea0003800000 */
.L_x_626:
[----:B------:R-:W-:Y:S05]  /*10d0*/  BRA `(.L_x_627) ;  /* 0xfffffff400807947 */ /* 0x000fea000383ffff */
        .weak           $__internal_15_$__cuda_sm3x_div_rn_noftz_f32_slowpath
        .type           $__internal_15_$__cuda_sm3x_div_rn_noftz_f32_slowpath,@function
        .size           $__internal_15_$__cuda_sm3x_div_rn_noftz_f32_slowpath,(.L_x_1255 - $__internal_15_$__cuda_sm3x_div_rn_noftz_f32_slowpath)
$__internal_15_$__cuda_sm3x_div_rn_noftz_f32_slowpath:
        /* <DEDUP_REMOVED lines=37> */
.L_x_629:
        /* <DEDUP_REMOVED lines=51> */
.L_x_636:
[----:B------:R-:W-:-:S04]  /*1660*/  LOP3.LUT R0, R0, 0x80000000, RZ, 0xc0, !PT ;  /* 0x8000000000007812 */ /* 0x000fc800078ec0ff */
[----:B------:R-:W-:Y:S01]  /*1670*/  LOP3.LUT R0, R0, 0x7f800000, RZ, 0xfc, !PT ;  /* 0x7f80000000007812 */ /* 0x000fe200078efcff */
[----:B------:R-:W-:Y:S06]  /*1680*/  BRA `(.L_x_637) ;  /* 0x0000000000047947 */ /* 0x000fec0003800000 */
.L_x_635:
[----:B------:R-:W-:-:S07]  /*1690*/  LEA R0, R19, R0, 0x17 ;  /* 0x0000000013007211 */ /* 0x000fce00078eb8ff */
.L_x_637:
[----:B------:R-:W-:Y:S05]  /*16a0*/  BSYNC.RECONVERGENT B2 ;  /* 0x0000000000027941 */ /* 0x000fea0003800200 */
.L_x_634:
[----:B------:R-:W-:Y:S05]  /*16b0*/  BRA `(.L_x_638) ;  /* 0x0000000000207947 */ /* 0x000fea0003800000 */
.L_x_633:
[----:B------:R-:W-:-:S04]  /*16c0*/  LOP3.LUT R0, R20, 0x80000000, R7, 0x48, !PT ;  /* 0x8000000014007812 */ /* 0x000fc800078e4807 */
[----:B------:R-:W-:Y:S01]  /*16d0*/  LOP3.LUT R0, R0, 0x7f800000, RZ, 0xfc, !PT ;  /* 0x7f80000000007812 */ /* 0x000fe200078efcff */
[----:B------:R-:W-:Y:S06]  /*16e0*/  BRA `(.L_x_638) ;  /* 0x0000000000147947 */ /* 0x000fec0003800000 */
.L_x_632:
[----:B------:R-:W-:Y:S01]  /*16f0*/  LOP3.LUT R0, R20, 0x80000000, R7, 0x48, !PT ;  /* 0x8000000014007812 */ /* 0x000fe200078e4807 */
[----:B------:R-:W-:Y:S06]  /*1700*/  BRA `(.L_x_638) ;  /* 0x00000000000c7947 */ /* 0x000fec0003800000 */
.L_x_631:
[----:B------:R-:W0:Y:S01]  /*1710*/  MUFU.RSQ R0, -QNAN ;  /* 0xffc0000000007908 */ /* 0x000e220000001400 */
[----:B------:R-:W-:Y:S05]  /*1720*/  BRA `(.L_x_638) ;  /* 0x0000000000047947 */ /* 0x000fea0003800000 */
.L_x_630:
[----:B------:R-:W-:-:S07]  /*1730*/  FADD.FTZ R0, R0, R3 ;  /* 0x0000000300007221 */ /* 0x000fce0000010000 */
.L_x_638:
[----:B------:R-:W-:Y:S05]  /*1740*/  BSYNC.RECONVERGENT B1 ;  /* 0x0000000000017941 */ /* 0x000fea0003800200 */
.L_x_628:
[----:B------:R-:W-:-:S04]  /*1750*/  IMAD.MOV.U32 R3, RZ, RZ, 0x0 ;  /* 0x00000000ff037424 */ /* 0x000fc800078e00ff */
[----:B0-----:R-:W-:Y:S05]  /*1760*/  RET.REL.NODEC R2 `(_Z14rms_norm_floatILi32ELi17EEvPfS0_S0_ii) ;  /* 0xffffffe802247950 */ /* 0x001fea0003c3ffff */
.L_x_639:
        /* <DEDUP_REMOVED lines=9> */
.L_x_1255:


//--------------------- .text._Z14rms_norm_floatILi32ELi16EEvPfS0_S0_ii --------------------------
	.section	.text._Z14rms_norm_floatILi32ELi16EEvPfS0_S0_ii,"ax",@progbits
	.align	128
        .global         _Z14rms_norm_floatILi32ELi16EEvPfS0_S0_ii
        .type           _Z14rms_norm_floatILi32ELi16EEvPfS0_S0_ii,@function
        .size           _Z14rms_norm_floatILi32ELi16EEvPfS0_S0_ii,(.L_x_1256 - _Z14rms_norm_floatILi32ELi16EEvPfS0_S0_ii)
        .other          _Z14rms_norm_floatILi32ELi16EEvPfS0_S0_ii,@"STO_CUDA_ENTRY STV_DEFAULT"
_Z14rms_norm_floatILi32ELi16EEvPfS0_S0_ii:
.text._Z14rms_norm_floatILi32ELi16EEvPfS0_S0_ii:
        /* <DEDUP_REMOVED lines=20> */
.L_x_660:
        /* <DEDUP_REMOVED lines=32> */
.L_x_645:
        /* <DEDUP_REMOVED lines=19> */
.L_x_644:
[----:B------:R-:W-:-:S07]  /*0470*/  IMAD.MOV.U32 R0, RZ, RZ, R11 ;  /* 0x000000ffff007224 */ /* 0x000fce00078e000b */
.L_x_643:
[----:B------:R-:W-:Y:S05]  /*0480*/  BSYNC.RECONVERGENT B1 ;  /* 0x0000000000017941 */ /* 0x000fea0003800200 */
.L_x_642:
        /* <DEDUP_REMOVED lines=24> */
.L_x_641:
[----:B------:R-:W-:Y:S05]  /*0610*/  BSYNC.RECONVERGENT B0 ;  /* 0x0000000000007941 */ /* 0x000fea0003800200 */
.L_x_640:
        /* <DEDUP_REMOVED lines=11> */
.L_x_667:
        /* <DEDUP_REMOVED lines=11> */
[----:B-----5:R-:W-:Y:S05]  /*0780*/  CALL.REL.NOINC `($__internal_16_$__cuda_sm3x_div_rn_noftz_f32_slowpath) ;  /* 0x0000000800307944 */ /* 0x020fea0003c00000 */
[----:B------:R-:W-:-:S07]  /*0790*/  MOV R4, R0 ;  /* 0x0000000000047202 */ /* 0x000fce0000000f00 */
.L_x_648:
[----:B------:R-:W-:Y:S05]  /*07a0*/  BSYNC.RECONVERGENT B0 ;  /* 0x0000000000007941 */ /* 0x000fea0003800200 */
.L_x_647:
        /* <DEDUP_REMOVED lines=16> */
.L_x_653:
        /* <DEDUP_REMOVED lines=14> */
.L_x_652:
[----:B------:R-:W-:Y:S05]  /*0990*/  BSYNC.RECONVERGENT B1 ;  /* 0x0000000000017941 */ /* 0x000fea0003800200 */
.L_x_651:
        /* <DEDUP_REMOVED lines=18> */
.L_x_650:
[----:B------:R-:W-:Y:S05]  /*0ac0*/  BSYNC.RECONVERGENT B0 ;  /* 0x0000000000007941 */ /* 0x000fea0003800200 */
.L_x_649:
        /* <DEDUP_REMOVED lines=12> */
.L_x_659:
        /* <DEDUP_REMOVED lines=16> */
.L_x_658:
[----:B------:R-:W-:-:S07]  /*0c90*/  MOV R0, R11 ;  /* 0x0000000b00007202 */ /* 0x000fce0000000f00 */
.L_x_657:
[----:B------:R-:W-:Y:S05]  /*0ca0*/  BSYNC.RECONVERGENT B1 ;  /* 0x0000000000017941 */ /* 0x000fea0003800200 */
.L_x_656:
        /* <DEDUP_REMOVED lines=16> */
.L_x_655:
[----:B------:R-:W-:Y:S05]  /*0db0*/  BSYNC.RECONVERGENT B0 ;  /* 0x0000000000007941 */ /* 0x000fea0003800200 */
.L_x_654:
[----:B------:R-:W-:Y:S05]  /*0dc0*/  @!P2 BRA `(.L_x_660) ;  /* 0xfffffff000dca947 */ /* 0x000fea000383ffff */
[----:B------:R-:W-:Y:S05]  /*0dd0*/  EXIT ;  /* 0x000000000000794d */ /* 0x000fea0003800000 */
.L_x_646:
        /* <DEDUP_REMOVED lines=8> */
.L_x_662:
[----:B------:R-:W-:Y:S05]  /*0e60*/  BSYNC B0 ;  /* 0x0000000000007941 */ /* 0x000fea0003800000 */
.L_x_661:
        /* <DEDUP_REMOVED lines=8> */
.L_x_663:
[----:B------:R-:W-:Y:S02]  /*0ef0*/  IMAD.MOV.U32 R20, RZ, RZ, 0x4 ;  /* 0x00000004ff147424 */ /* 0x000fe400078e00ff */
[----:B------:R-:W-:-:S04]  /*0f00*/  IMAD.MOV.U32 R5, RZ, RZ, R16 ;  /* 0x000000ffff057224 */ /* 0x000fc800078e0010 */
[----:B------:R-:W-:-:S05]  /*0f10*/  FADD R5, R0, R5 ;  /* 0x0000000500057221 */ /* 0x000fca0000000000 */
[----:B------:R-:W-:-:S07]  /*0f20*/  MOV R0, R5 ;  /* 0x0000000500007202 */ /* 0x000fce0000000f00 */
[----:B------:R-:W-:Y:S05]  /*0f30*/  WARPSYNC.COLLECTIVE R17, `(.L_x_664) ;  /* 0x0000000011087348 */ /* 0x000fea0003c00000 */
[----:B------:R0:W1:Y:S02]  /*0f40*/  SHFL.BFLY P0, R16, R0, R20, R21 ;  /* 0x0c00001400107389 */ /* 0x0000640000000015 */
[----:B01----:R-:W-:Y:S05]  /*0f50*/  ENDCOLLECTIVE ;  /* 0x000000000000791b */ /* 0x003fea0003800000 */
.L_x_664:
[----:B------:R-:W-:Y:S02]  /*0f60*/  IMAD.MOV.U32 R20, RZ, RZ, 0x2 ;  /* 0x00000002ff147424 */ /* 0x000fe400078e00ff */
[----:B------:R-:W-:-:S04]  /*0f70*/  IMAD.MOV.U32 R4, RZ, RZ, R16 ;  /* 0x000000ffff047224 */ /* 0x000fc800078e0010 */
[----:B------:R-:W-:-:S05]  /*0f80*/  FADD R4, R5, R4 ;  /* 0x0000000405047221 */ /* 0x000fca0000000000 */
[----:B------:R-:W-:-:S07]  /*0f90*/  MOV R0, R4 ;  /* 0x0000000400007202 */ /* 0x000fce0000000f00 */
[----:B------:R-:W-:Y:S05]  /*0fa0*/  WARPSYNC.COLLECTIVE R17, `(.L_x_665) ;  /* 0x0000000011087348 */ /* 0x000fea0003c00000 */
[----:B------:R0:W1:Y:S02]  /*0fb0*/  SHFL.BFLY P0, R16, R0, R20, R21 ;  /* 0x0c00001400107389 */ /* 0x0000640000000015 */
[----:B01----:R-:W-:Y:S05]  /*0fc0*/  ENDCOLLECTIVE ;  /* 0x000000000000791b */ /* 0x003fea0003800000 */
.L_x_665:
[----:B------:R-:W-:Y:S02]  /*0fd0*/  IMAD.MOV.U32 R20, RZ, RZ, 0x1 ;  /* 0x00000001ff147424 */ /* 0x000fe400078e00ff */
[----:B------:R-:W-:-:S04]  /*0fe0*/  IMAD.MOV.U32 R7, RZ, RZ, R16 ;  /* 0x000000ffff077224 */ /* 0x000fc800078e0010 */
[----:B------:R-:W-:-:S05]  /*0ff0*/  FADD R7, R4, R7 ;  /* 0x0000000704077221 */ /* 0x000fca0000000000 */
[----:B------:R-:W-:-:S07]  /*1000*/  MOV R0, R7 ;  /* 0x0000000700007202 */ /* 0x000fce0000000f00 */
[----:B------:R-:W-:Y:S05]  /*1010*/  WARPSYNC.COLLECTIVE R17, `(.L_x_666) ;  /* 0x0000000011087348 */ /* 0x000fea0003c00000 */
[----:B------:R0:W1:Y:S02]  /*1020*/  SHFL.BFLY P0, R16, R0, R20, R21 ;  /* 0x0c00001400107389 */ /* 0x0000640000000015 */
[----:B01----:R-:W-:Y:S05]  /*1030*/  ENDCOLLECTIVE ;  /* 0x000000000000791b */ /* 0x003fea0003800000 */
.L_x_666:
[----:B------:R-:W-:Y:S05]  /*1040*/  BRA `(.L_x_667) ;  /* 0xfffffff400a07947 */ /* 0x000fea000383ffff */
        .weak           $__internal_16_$__cuda_sm3x_div_rn_noftz_f32_slowpath
        .type           $__internal_16_$__cuda_sm3x_div_rn_noftz_f32_slowpath,@function
        .size           $__internal_16_$__cuda_sm3x_div_rn_noftz_f32_slowpath,(.L_x_1256 - $__internal_16_$__cuda_sm3x_div_rn_noftz_f32_slowpath)
$__internal_16_$__cuda_sm3x_div_rn_noftz_f32_slowpath:
        /* <DEDUP_REMOVED lines=36> */
.L_x_669:
        /* <DEDUP_REMOVED lines=51> */
.L_x_676:
[----:B------:R-:W-:-:S04]  /*15c0*/  LOP3.LUT R0, R0, 0x80000000, RZ, 0xc0, !PT ;  /* 0x8000000000007812 */ /* 0x000fc800078ec0ff */
[----:B------:R-:W-:Y:S01]  /*15d0*/  LOP3.LUT R0, R0, 0x7f800000, RZ, 0xfc, !PT ;  /* 0x7f80000000007812 */ /* 0x000fe200078efcff */
[----:B------:R-:W-:Y:S06]  /*15e0*/  BRA `(.L_x_677) ;  /* 0x0000000000047947 */ /* 0x000fec0003800000 */
.L_x_675:
[----:B------:R-:W-:-:S07]  /*15f0*/  LEA R0, R20, R0, 0x17 ;  /* 0x0000000014007211 */ /* 0x000fce00078eb8ff */
.L_x_677:
[----:B------:R-:W-:Y:S05]  /*1600*/  BSYNC.RECONVERGENT B2 ;  /* 0x0000000000027941 */ /* 0x000fea0003800200 */
.L_x_674:
[----:B------:R-:W-:Y:S05]  /*1610*/  BRA `(.L_x_678) ;  /* 0x0000000000207947 */ /* 0x000fea0003800000 */
.L_x_673:
[----:B------:R-:W-:-:S04]  /*1620*/  LOP3.LUT R0, R17, 0x80000000, R16, 0x48, !PT ;  /* 0x8000000011007812 */ /* 0x000fc800078e4810 */
[----:B------:R-:W-:Y:S01]  /*1630*/  LOP3.LUT R0, R0, 0x7f800000, RZ, 0xfc, !PT ;  /* 0x7f80000000007812 */ /* 0x000fe200078efcff */
[----:B------:R-:W-:Y:S06]  /*1640*/  BRA `(.L_x_678) ;  /* 0x0000000000147947 */ /* 0x000fec0003800000 */
.L_x_672:
[----:B------:R-:W-:Y:S01]  /*1650*/  LOP3.LUT R0, R17, 0x80000000, R16, 0x48, !PT ;  /* 0x8000000011007812 */ /* 0x000fe200078e4810 */
[----:B------:R-:W-:Y:S06]  /*1660*/  BRA `(.L_x_678) ;  /* 0x00000000000c7947 */ /* 0x000fec0003800000 */
.L_x_671:
[----:B------:R-:W0:Y:S01]  /*1670*/  MUFU.RSQ R0, -QNAN ;  /* 0xffc0000000007908 */ /* 0x000e220000001400 */
[----:B------:R-:W-:Y:S05]  /*1680*/  BRA `(.L_x_678) ;  /* 0x0000000000047947 */ /* 0x000fea0003800000 */
.L_x_670:
[----:B------:R-:W-:-:S07]  /*1690*/  FADD.FTZ R0, R0, R3 ;  /* 0x0000000300007221 */ /* 0x000fce0000010000 */
.L_x_678:
[----:B------:R-:W-:Y:S05]  /*16a0*/  BSYNC.RECONVERGENT B1 ;  /* 0x0000000000017941 */ /* 0x000fea0003800200 */
.L_x_668:
[----:B------:R-:W-:-:S04]  /*16b0*/  IMAD.MOV.U32 R5, RZ, RZ, 0x0 ;  /* 0x00000000ff057424 */ /* 0x000fc800078e00ff */
[----:B0-----:R-:W-:Y:S05]  /*16c0*/  RET.REL.NODEC R4 `(_Z14rms_norm_floatILi32ELi16EEvPfS0_S0_ii) ;  /* 0xffffffe8044c7950 */ /* 0x001fea0003c3ffff */
.L_x_679:
        /* <DEDUP_REMOVED lines=11> */
.L_x_1256:


//--------------------- .text._Z14rms_norm_floatILi32ELi15EEvPfS0_S0_ii --------------------------
	.section	.text._Z14rms_norm_floatILi32ELi15EEvPfS0_S0_ii,"ax",@progbits
	.align	128
        .global         _Z14rms_norm_floatILi32ELi15EEvPfS0_S0_ii
        .type           _Z14rms_norm_floatILi32ELi15EEvPfS0_S0_ii,@function
        .size           _Z14rms_norm_floatILi32ELi15EEvPfS0_S0_ii,(.L_x_1257 - _Z14rms_norm_floatILi32ELi15EEvPfS0_S0_ii)
        .other          _Z14rms_norm_floatILi32ELi15EEvPfS0_S0_ii,@"STO_CUDA_ENTRY STV_DEFAULT"
_Z14rms_norm_floatILi32ELi15EEvPfS0_S0_ii:
.text._Z14rms_norm_floatILi32ELi15EEvPfS0_S0_ii:
        /* <DEDUP_REMOVED lines=21> */
.L_x_700:
        /* <DEDUP_REMOVED lines=31> */
.L_x_685:
        /* <DEDUP_REMOVED lines=20> */
.L_x_684:
[----:B------:R-:W-:-:S07]  /*0480*/  IMAD.MOV.U32 R6, RZ, RZ, R11 ;  /* 0x000000ffff067224 */ /* 0x000fce00078e000b */
.L_x_683:
[----:B------:R-:W-:Y:S05]  /*0490*/  BSYNC.RECONVERGENT B1 ;  /* 0x0000000000017941 */ /* 0x000fea0003800200 */
.L_x_682:
        /* <DEDUP_REMOVED lines=24> */
.L_x_681:
[----:B------:R-:W-:Y:S05]  /*0620*/  BSYNC.RECONVERGENT B0 ;  /* 0x0000000000007941 */ /* 0x000fea0003800200 */
.L_x_680:
        /* <DEDUP_REMOVED lines=11> */
.L_x_707:
        /* <DEDUP_REMOVED lines=11> */
[----:B-----5:R-:W-:Y:S05]  /*0790*/  CALL.REL.NOINC `($__internal_17_$__cuda_sm3x_div_rn_noftz_f32_slowpath) ;  /* 0x0000000800507944 */ /* 0x020fea0003c00000 */
[----:B------:R-:W-:-:S07]  /*07a0*/  IMAD.MOV.U32 R2, RZ, RZ, R0 ;  /* 0x000000ffff027224 */ /* 0x000fce00078e0000 */
.L_x_688:
[----:B------:R-:W-:Y:S05]  /*07b0*/  BSYNC.RECONVERGENT B0 ;  /* 0x0000000000007941 */ /* 0x000fea0003800200 */
.L_x_687:
        /* <DEDUP_REMOVED lines=16> */
.L_x_693:
        /* <DEDUP_REMOVED lines=20> */
.L_x_692:
[----:B------:R-:W-:Y:S05]  /*0a00*/  BSYNC.RECONVERGENT B1 ;  /* 0x0000000000017941 */ /* 0x000fea0003800200 */
.L_x_691:
        /* <DEDUP_REMOVED lines=18> */
.L_x_690:
[----:B------:R-:W-:Y:S05]  /*0b30*/  BSYNC.RECONVERGENT B0 ;  /* 0x0000000000007941 */ /* 0x000fea0003800200 */
.L_x_689:
        /* <DEDUP_REMOVED lines=12> */
.L_x_699:
        /* <DEDUP_REMOVED lines=17> */
.L_x_698:
[----:B------:R-:W-:-:S07]  /*0d10*/  IMAD.MOV.U32 R0, RZ, RZ, R11 ;  /* 0x000000ffff007224 */ /* 0x000fce00078e000b */
.L_x_697:
[----:B------:R-:W-:Y:S05]  /*0d20*/  BSYNC.RECONVERGENT B1 ;  /* 0x0000000000017941 */ /* 0x000fea0003800200 */
.L_x_696:
        /* <DEDUP_REMOVED lines=17> */
.L_x_695:
[----:B------:R-:W-:Y:S05]  /*0e40*/  BSYNC.RECONVERGENT B0 ;  /* 0x0000000000007941 */ /* 0x000fea0003800200 */
.L_x_694:
[----:B------:R-:W-:Y:S05]  /*0e50*/  @!P2 BRA `(.L_x_700) ;  /* 0xfffffff000bca947 */ /* 0x000fea000383ffff */
[----:B------:R-:W-:Y:S05]  /*0e60*/  EXIT ;  /* 0x000000000000794d */ /* 0x000fea0003800000 */
.L_x_686:
        /* <DEDUP_REMOVED lines=8> */
.L_x_702:
[----:B------:R-:W-:Y:S05]  /*0ef0*/  BSYNC B0 ;  /* 0x0000000000007941 */ /* 0x000fea0003800000 */
.L_x_701:
        /* <DEDUP_REMOVED lines=8> */
.L_x_703:
[----:B------:R-:W-:Y:S02]  /*0f80*/  HFMA2 R20, -RZ, RZ, 0, 2.384185791015625e-07 ;  /* 0x00000004ff147431 */ /* 0x000fe400000001ff */
[----:B------:R-:W-:-:S04]  /*0f90*/  IMAD.MOV.U32 R3, RZ, RZ, R6 ;  /* 0x000000ffff037224 */ /* 0x000fc800078e0006 */
[----:B------:R-:W-:-:S04]  /*0fa0*/  FADD R3, R0, R3 ;  /* 0x0000000300037221 */ /* 0x000fc80000000000 */
[----:B------:R-:W-:-:S07]  /*0fb0*/  IMAD.MOV.U32 R0, RZ, RZ, R3 ;  /* 0x000000ffff007224 */ /* 0x000fce00078e0003 */
[----:B------:R-:W-:Y:S05]  /*0fc0*/  WARPSYNC.COLLECTIVE R7, `(.L_x_704) ;  /* 0x0000000007087348 */ /* 0x000fea0003c00000 */
[----:B------:R0:W1:Y:S02]  /*0fd0*/  SHFL.BFLY P0, R6, R0, R20, R21 ;  /* 0x0c00001400067389 */ /* 0x0000640000000015 */
[----:B01----:R-:W-:Y:S05]  /*0fe0*/  ENDCOLLECTIVE ;  /* 0x000000000000791b */ /* 0x003fea0003800000 */
.L_x_704:
[----:B------:R-:W-:Y:S01]  /*0ff0*/  MOV R20, 0x2 ;  /* 0x0000000200147802 */ /* 0x000fe20000000f00 */
[----:B------:R-:W-:-:S04]  /*1000*/  IMAD.MOV.U32 R2, RZ, RZ, R6 ;  /* 0x000000ffff027224 */ /* 0x000fc800078e0006 */
[----:B------:R-:W-:-:S04]  /*1010*/  FADD R2, R3, R2 ;  /* 0x0000000203027221 */ /* 0x000fc80000000000 */
[----:B------:R-:W-:-:S07]  /*1020*/  IMAD.MOV.U32 R0, RZ, RZ, R2 ;  /* 0x000000ffff007224 */ /* 0x000fce00078e0002 */
[----:B------:R-:W-:Y:S05]  /*1030*/  WARPSYNC.COLLECTIVE R7, `(.L_x_705) ;  /* 0x0000000007087348 */ /* 0x000fea0003c00000 */
[----:B------:R0:W1:Y:S02]  /*1040*/  SHFL.BFLY P0, R6, R0, R20, R21 ;  /* 0x0c00001400067389 */ /* 0x0000640000000015 */
[----:B01----:R-:W-:Y:S05]  /*1050*/  ENDCOLLECTIVE ;  /* 0x000000000000791b */ /* 0x003fea0003800000 */
.L_x_705:
[----:B------:R-:W-:Y:S02]  /*1060*/  HFMA2 R20, -RZ, RZ, 0, 5.9604644775390625e-08 ;  /* 0x00000001ff147431 */ /* 0x000fe400000001ff */
[----:B------:R-:W-:-:S04]  /*1070*/  IMAD.MOV.U32 R5, RZ, RZ, R6 ;  /* 0x000000ffff057224 */ /* 0x000fc800078e0006 */
[----:B------:R-:W-:-:S04]  /*1080*/  FADD R5, R2, R5 ;  /* 0x0000000502057221 */ /* 0x000fc80000000000 */
[----:B------:R-:W-:-:S07]  /*1090*/  IMAD.MOV.U32 R0, RZ, RZ, R5 ;  /* 0x000000ffff007224 */ /* 0x000fce00078e0005 */
[----:B------:R-:W-:Y:S05]  /*10a0*/  WARPSYNC.COLLECTIVE R7, `(.L_x_706) ;  /* 0x0000000007087348 */ /* 0x000fea0003c00000 */
[----:B------:R0:W1:Y:S02]  /*10b0*/  SHFL.BFLY P0, R6, R0, R20, R21 ;  /* 0x0c00001400067389 */ /* 0x0000640000000015 */
[----:B01----:R-:W-:Y:S05]  /*10c0*/  ENDCOLLECTIVE ;  /* 0x000000000000791b */ /* 0x003fea0003800000 */
.L_x_706:
[----:B------:R-:W-:Y:S05]  /*10d0*/  BRA `(.L_x_707) ;  /* 0xfffffff400807947 */ /* 0x000fea000383ffff */
        .weak           $__internal_17_$__cuda_sm3x_div_rn_noftz_f32_slowpath
        .type           $__internal_17_$__cuda_sm3x_div_rn_noftz_f32_slowpath,@function
        .size           $__internal_17_$__cuda_sm3x_div_rn_noftz_f32_slowpath,(.L_x_1257 - $__internal_17_$__cuda_sm3x_div_rn_noftz_f32_slowpath)
$__internal_17_$__cuda_sm3x_div_rn_noftz_f32_slowpath:
        /* <DEDUP_REMOVED lines=37> */
.L_x_709:
        /* <DEDUP_REMOVED lines=51> */
.L_x_716:
[----:B------:R-:W-:-:S04]  /*1660*/  LOP3.LUT R0, R0, 0x80000000, RZ, 0xc0, !PT ;  /* 0x8000000000007812 */ /* 0x000fc800078ec0ff */
[----:B------:R-:W-:Y:S01]  /*1670*/  LOP3.LUT R0, R0, 0x7f800000, RZ, 0xfc, !PT ;  /* 0x7f80000000007812 */ /* 0x000fe200078efcff */
[----:B------:R-:W-:Y:S06]  /*1680*/  BRA `(.L_x_717) ;  /* 0x0000000000047947 */ /* 0x000fec0003800000 */
.L_x_715:
[----:B------:R-:W-:-:S07]  /*1690*/  LEA R0, R19, R0, 0x17 ;  /* 0x0000000013007211 */ /* 0x000fce00078eb8ff */
.L_x_717:
[----:B------:R-:W-:Y:S05]  /*16a0*/  BSYNC.RECONVERGENT B2 ;  /* 0x0000000000027941 */ /* 0x000fea0003800200 */
.L_x_714:
[----:B------:R-:W-:Y:S05]  /*16b0*/  BRA `(.L_x_718) ;  /* 0x0000000000207947 */ /* 0x000fea0003800000 */
.L_x_713:
[----:B------:R-:W-:-:S04]  /*16c0*/  LOP3.LUT R0, R20, 0x80000000, R7, 0x48, !PT ;  /* 0x8000000014007812 */ /* 0x000fc800078e4807 */
[----:B------:R-:W-:Y:S01]  /*16d0*/  LOP3.LUT R0, R0, 0x7f800000, RZ, 0xfc, !PT ;  /* 0x7f80000000007812 */ /* 0x000fe200078efcff */
[----:B------:R-:W-:Y:S06]  /*16e0*/  BRA `(.L_x_718) ;  /* 0x0000000000147947 */ /* 0x000fec0003800000 */
.L_x_712:
[----:B------:R-:W-:Y:S01]  /*16f0*/  LOP3.LUT R0, R20, 0x80000000, R7, 0x48, !PT ;  /* 0x8000000014007812 */ /* 0x000fe200078e4807 */
[----:B------:R-:W-:Y:S06]  /*1700*/  BRA `(.L_x_718) ;  /* 0x00000000000c7947 */ /* 0x000fec0003800000 */
.L_x_711:
[----:B------:R-:W0:Y:S01]  /*1710*/  MUFU.RSQ R0, -QNAN ;  /* 0xffc0000000007908 */ /* 0x000e220000001400 */
[----:B------:R-:W-:Y:S05]  /*1720*/  BRA `(.L_x_718) ;  /* 0x0000000000047947 */ /* 0x000fea0003800000 */
.L_x_710:
[----:B------:R-:W-:-:S07]  /*1730*/  FADD.FTZ R0, R0, R3 ;  /* 0x0000000300007221 */ /* 0x000fce0000010000 */
.L_x_718:
[----:B------:R-:W-:Y:S05]  /*1740*/  BSYNC.RECONVERGENT B1 ;  /* 0x0000000000017941 */ /* 0x000fea0003800200 */
.L_x_708:
[----:B------:R-:W-:-:S04]  /*1750*/  IMAD.MOV.U32 R3, RZ, RZ, 0x0 ;  /* 0x00000000ff037424 */ /* 0x000fc800078e00ff */
[----:B0-----:R-:W-:Y:S05]  /*1760*/  RET.REL.NODEC R2 `(_Z14rms_norm_floatILi32ELi15EEvPfS0_S0_ii) ;  /* 0xffffffe802247950 */ /* 0x001fea0003c3ffff */
.L_x_719:
        /* <DEDUP_REMOVED lines=9> */
.L_x_1257:


//--------------------- .text._Z14rms_norm_floatILi32ELi14EEvPfS0_S0_ii --------------------------
	.section	.text._Z14rms_norm_floatILi32ELi14EEvPfS0_S0_ii,"ax",@progbits
	.align	128
        .global         _Z14rms_norm_floatILi32ELi14EEvPfS0_S0_ii
        .type           _Z14rms_norm_floatILi32ELi14EEvPfS0_S0_ii,@function
        .size           _Z14rms_norm_floatILi32ELi14EEvPfS0_S0_ii,(.L_x_1258 - _Z14rms_norm_floatILi32ELi14EEvPfS0_S0_ii)
        .other          _Z14rms_norm_floatILi32ELi14EEvPfS0_S0_ii,@"STO_CUDA_ENTRY STV_DEFAULT"
_Z14rms_norm_floatILi32ELi14EEvPfS0_S0_ii:
.text._Z14rms_norm_floatILi32ELi14EEvPfS0_S0_ii:
        /* <DEDUP_REMOVED lines=20> */
.L_x_740:
        /* <DEDUP_REMOVED lines=32> */
.L_x_725:
        /* <DEDUP_REMOVED lines=20> */
.L_x_724:
[----:B------:R-:W-:-:S07]  /*0480*/  IMAD.MOV.U32 R6, RZ, RZ, R12 ;  /* 0x000000ffff067224 */ /* 0x000fce00078e000c */
.L_x_723:
[----:B------:R-:W-:Y:S05]  /*0490*/  BSYNC.RECONVERGENT B1 ;  /* 0x0000000000017941 */ /* 0x000fea0003800200 */
.L_x_722:
        /* <DEDUP_REMOVED lines=24> */
.L_x_721:
[----:B------:R-:W-:Y:S05]  /*0620*/  BSYNC.RECONVERGENT B0 ;  /* 0x0000000000007941 */ /* 0x000fea0003800200 */
.L_x_720:
        /* <DEDUP_REMOVED lines=11> */
.L_x_747:
        /* <DEDUP_REMOVED lines=11> */
[----:B-----5:R-:W-:Y:S05]  /*0790*/  CALL.REL.NOINC `($__internal_18_$__cuda_sm3x_div_rn_noftz_f32_slowpath) ;  /* 0x0000000800407944 */ /* 0x020fea0003c00000 */
[----:B------:R-:W-:-:S07]  /*07a0*/  MOV R2, R0 ;  /* 0x0000000000027202 */ /* 0x000fce0000000f00 */
.L_x_728:
[----:B------:R-:W-:Y:S05]  /*07b0*/  BSYNC.RECONVERGENT B0 ;  /* 0x0000000000007941 */ /* 0x000fea0003800200 */
.L_x_727:
        /* <DEDUP_REMOVED lines=16> */
.L_x_733:
        /* <DEDUP_REMOVED lines=16> */
.L_x_732:
[----:B------:R-:W-:Y:S05]  /*09c0*/  BSYNC.RECONVERGENT B1 ;  /* 0x0000000000017941 */ /* 0x000fea0003800200 */
.L_x_731:
        /* <DEDUP_REMOVED lines=18> */
.L_x_730:
[----:B------:R-:W-:Y:S05]  /*0af0*/  BSYNC.RECONVERGENT B0 ;  /* 0x0000000000007941 */ /* 0x000fea0003800200 */
.L_x_729:
        /* <DEDUP_REMOVED lines=12> */
.L_x_739:
        /* <DEDUP_REMOVED lines=17> */
.L_x_738:
[----:B------:R-:W-:-:S07]  /*0cd0*/  IMAD.MOV.U32 R0, RZ, RZ, R12 ;  /* 0x000000ffff007224 */ /* 0x000fce00078e000c */
.L_x_737:
[----:B------:R-:W-:Y:S05]  /*0ce0*/  BSYNC.RECONVERGENT B1 ;  /* 0x0000000000017941 */ /* 0x000fea0003800200 */
.L_x_736:
        /* <DEDUP_REMOVED lines=17> */
.L_x_735:
[----:B------:R-:W-:Y:S05]  /*0e00*/  BSYNC.RECONVERGENT B0 ;  /* 0x0000000000007941 */ /* 0x000fea0003800200 */
.L_x_734:
[----:B------:R-:W-:Y:S05]  /*0e10*/  @!P2 BRA `(.L_x_740) ;  /* 0xfffffff000c8a947 */ /* 0x000fea000383ffff */
[----:B------:R-:W-:Y:S05]  /*0e20*/  EXIT ;  /* 0x000000000000794d */ /* 0x000fea0003800000 */
.L_x_726:
        /* <DEDUP_REMOVED lines=8> */
.L_x_742:
[----:B------:R-:W-:Y:S05]  /*0eb0*/  BSYNC B0 ;  /* 0x0000000000007941 */ /* 0x000fea0003800000 */
.L_x_741:
        /* <DEDUP_REMOVED lines=8> */
.L_x_743:
[----:B------:R-:W-:Y:S02]  /*0f40*/  HFMA2 R20, -RZ, RZ, 0, 2.384185791015625e-07 ;  /* 0x00000004ff147431 */ /* 0x000fe400000001ff */
[----:B------:R-:W-:-:S04]  /*0f50*/  IMAD.MOV.U32 R3, RZ, RZ, R6 ;  /* 0x000000ffff037224 */ /* 0x000fc800078e0006 */
[----:B------:R-:W-:-:S04]  /*0f60*/  FADD R3, R0, R3 ;  /* 0x0000000300037221 */ /* 0x000fc80000000000 */
[----:B------:R-:W-:-:S07]  /*0f70*/  IMAD.MOV.U32 R0, RZ, RZ, R3 ;  /* 0x000000ffff007224 */ /* 0x000fce00078e0003 */
[----:B------:R-:W-:Y:S05]  /*0f80*/  WARPSYNC.COLLECTIVE R7, `(.L_x_744) ;  /* 0x0000000007087348 */ /* 0x000fea0003c00000 */
[----:B------:R0:W1:Y:S02]  /*0f90*/  SHFL.BFLY P0, R6, R0, R20, R21 ;  /* 0x0c00001400067389 */ /* 0x0000640000000015 */
[----:B01----:R-:W-:Y:S05]  /*0fa0*/  ENDCOLLECTIVE ;  /* 0x000000000000791b */ /* 0x003fea0003800000 */
.L_x_744:
[----:B------:R-:W-:Y:S01]  /*0fb0*/  MOV R20, 0x2 ;  /* 0x0000000200147802 */ /* 0x000fe20000000f00 */
[----:B------:R-:W-:-:S04]  /*0fc0*/  IMAD.MOV.U32 R2, RZ, RZ, R6 ;  /* 0x000000ffff027224 */ /* 0x000fc800078e0006 */
[----:B------:R-:W-:-:S04]  /*0fd0*/  FADD R2, R3, R2 ;  /* 0x0000000203027221 */ /* 0x000fc80000000000 */
[----:B------:R-:W-:-:S07]  /*0fe0*/  IMAD.MOV.U32 R0, RZ, RZ, R2 ;  /* 0x000000ffff007224 */ /* 0x000fce00078e0002 */
[----:B------:R-:W-:Y:S05]  /*0ff0*/  WARPSYNC.COLLECTIVE R7, `(.L_x_745) ;  /* 0x0000000007087348 */ /* 0x000fea0003c00000 */
[----:B------:R0:W1:Y:S02]  /*1000*/  SHFL.BFLY P0, R6, R0, R20, R21 ;  /* 0x0c00001400067389 */ /* 0x0000640000000015 */
[----:B01----:R-:W-:Y:S05]  /*1010*/  ENDCOLLECTIVE ;  /* 0x000000000000791b */ /* 0x003fea0003800000 */
.L_x_745:
[----:B------:R-:W-:Y:S02]  /*1020*/  HFMA2 R20, -RZ, RZ, 0, 5.9604644775390625e-08 ;  /* 0x00000001ff147431 */ /* 0x000fe400000001ff */
[----:B------:R-:W-:-:S04]  /*1030*/  IMAD.MOV.U32 R5, RZ, RZ, R6 ;  /* 0x000000ffff057224 */ /* 0x000fc800078e0006 */
[----:B------:R-:W-:-:S04]  /*1040*/  FADD R5, R2, R5 ;  /* 0x0000000502057221 */ /* 0x000fc80000000000 */
[----:B------:R-:W-:-:S07]  /*1050*/  IMAD.MOV.U32 R0, RZ, RZ, R5 ;  /* 0x000000ffff007224 */ /* 0x000fce00078e0005 */
[----:B------:R-:W-:Y:S05]  /*1060*/  WARPSYNC.COLLECTIVE R7, `(.L_x_746) ;  /* 0x0000000007087348 */ /* 0x000fea0003c00000 */
[----:B------:R0:W1:Y:S02]  /*1070*/  SHFL.BFLY P0, R6, R0, R20, R21 ;  /* 0x0c00001400067389 */ /* 0x0000640000000015 */
[----:B01----:R-:W-:Y:S05]  /*1080*/  ENDCOLLECTIVE ;  /* 0x000000000000791b */ /* 0x003fea0003800000 */
.L_x_746:
[----:B------:R-:W-:Y:S05]  /*1090*/  BRA `(.L_x_747) ;  /* 0xfffffff400907947 */ /* 0x000fea000383ffff */
        .weak           $__internal_18_$__cuda_sm3x_div_rn_noftz_f32_slowpath
        .type           $__internal_18_$__cuda_sm3x_div_rn_noftz_f32_slowpath,@function
        .size           $__internal_18_$__cuda_sm3x_div_rn_noftz_f32_slowpath,(.L_x_1258 - $__internal_18_$__cuda_sm3x_div_rn_noftz_f32_slowpath)
$__internal_18_$__cuda_sm3x_div_rn_noftz_f32_slowpath:
        /* <DEDUP_REMOVED lines=37> */
.L_x_749:
        /* <DEDUP_REMOVED lines=51> */
.L_x_756:
[----:B------:R-:W-:-:S04]  /*1620*/  LOP3.LUT R0, R0, 0x80000000, RZ, 0xc0, !PT ;  /* 0x8000000000007812 */ /* 0x000fc800078ec0ff */
[----:B------:R-:W-:Y:S01]  /*1630*/  LOP3.LUT R0, R0, 0x7f800000, RZ, 0xfc, !PT ;  /* 0x7f80000000007812 */ /* 0x000fe200078efcff */
[----:B------:R-:W-:Y:S06]  /*1640*/  BRA `(.L_x_757) ;  /* 0x0000000000047947 */ /* 0x000fec0003800000 */
.L_x_755:
[----:B------:R-:W-:-:S07]  /*1650*/  LEA R0, R19, R0, 0x17 ;  /* 0x0000000013007211 */ /* 0x000fce00078eb8ff */
.L_x_757:
[----:B------:R-:W-:Y:S05]  /*1660*/  BSYNC.RECONVERGENT B2 ;  /* 0x0000000000027941 */ /* 0x000fea0003800200 */
.L_x_754:
[----:B------:R-:W-:Y:S05]  /*1670*/  BRA `(.L_x_758) ;  /* 0x0000000000207947 */ /* 0x000fea0003800000 */
.L_x_753:
[----:B------:R-:W-:-:S04]  /*1680*/  LOP3.LUT R0, R20, 0x80000000, R7, 0x48, !PT ;  /* 0x8000000014007812 */ /* 0x000fc800078e4807 */
[----:B------:R-:W-:Y:S01]  /*1690*/  LOP3.LUT R0, R0, 0x7f800000, RZ, 0xfc, !PT ;  /* 0x7f80000000007812 */ /* 0x000fe200078efcff */
[----:B------:R-:W-:Y:S06]  /*16a0*/  BRA `(.L_x_758) ;  /* 0x0000000000147947 */ /* 0x000fec0003800000 */
.L_x_752:
[----:B------:R-:W-:Y:S01]  /*16b0*/  LOP3.LUT R0, R20, 0x80000000, R7, 0x48, !PT ;  /* 0x8000000014007812 */ /* 0x000fe200078e4807 */
[----:B------:R-:W-:Y:S06]  /*16c0*/  BRA `(.L_x_758) ;  /* 0x00000000000c7947 */ /* 0x000fec0003800000 */
.L_x_751:
[----:B------:R-:W0:Y:S01]  /*16d0*/  MUFU.RSQ R0, -QNAN ;  /* 0xffc0000000007908 */ /* 0x000e220000001400 */
[----:B------:R-:W-:Y:S05]  /*16e0*/  BRA `(.L_x_758) ;  /* 0x0000000000047947 */ /* 0x000fea0003800000 */
.L_x_750:
[----:B------:R-:W-:-:S07]  /*16f0*/  FADD.FTZ R0, R0, R3 ;  /* 0x0000000300007221 */ /* 0x000fce0000010000 */
.L_x_758:
[----:B------:R-:W-:Y:S05]  /*1700*/  BSYNC.RECONVERGENT B1 ;  /* 0x0000000000017941 */ /* 0x000fea0003800200 */
.L_x_748:
[----:B------:R-:W-:-:S04]  /*1710*/  IMAD.MOV.U32 R3, RZ, RZ, 0x0 ;  /* 0x00000000ff037424 */ /* 0x000fc800078e00ff */
[----:B0-----:R-:W-:Y:S05]  /*1720*/  RET.REL.NODEC R2 `(_Z14rms_norm_floatILi32ELi14EEvPfS0_S0_ii) ;  /* 0xffffffe802347950 */ /* 0x001fea0003c3ffff */
.L_x_759:
        /* <DEDUP_REMOVED lines=13> */
.L_x_1258:


//--------------------- .text._Z14rms_norm_floatILi32ELi13EEvPfS0_S0_ii --------------------------
	.section	.text._Z14rms_norm_floatILi32ELi13EEvPfS0_S0_ii,"ax",@progbits
	.align	128
        .global         _Z14rms_norm_floatILi32ELi13EEvPfS0_S0_ii
        .type           _Z14rms_norm_floatILi32ELi13EEvPfS0_S0_ii,@function
        .size           _Z14rms_norm_floatILi32ELi13EEvPfS0_S0_ii,(.L_x_1259 - _Z14rms_norm_floatILi32ELi13EEvPfS0_S0_ii)
        .other          _Z14rms_norm_floatILi32ELi13EEvPfS0_S0_ii,@"STO_CUDA_ENTRY STV_DEFAULT"
_Z14rms_norm_floatILi32ELi13EEvPfS0_S0_ii:
.text._Z14rms_norm_floatILi32ELi13EEvPfS0_S0_ii:
        /* <DEDUP_REMOVED lines=21> */
.L_x_780:
        /* <DEDUP_REMOVED lines=31> */
.L_x_765:
        /* <DEDUP_REMOVED lines=20> */
.L_x_764:
[----:B------:R-:W-:-:S07]  /*0480*/  IMAD.MOV.U32 R6, RZ, RZ, R11 ;  /* 0x000000ffff067224 */ /* 0x000fce00078e000b */
.L_x_763:
[----:B------:R-:W-:Y:S05]  /*0490*/  BSYNC.RECONVERGENT B1 ;  /* 0x0000000000017941 */ /* 0x000fea0003800200 */
.L_x_762:
        /* <DEDUP_REMOVED lines=24> */
.L_x_761:
[----:B------:R-:W-:Y:S05]  /*0620*/  BSYNC.RECONVERGENT B0 ;  /* 0x0000000000007941 */ /* 0x000fea0003800200 */
.L_x_760:
        /* <DEDUP_REMOVED lines=11> */
.L_x_787:
        /* <DEDUP_REMOVED lines=11> */
[----:B-----5:R-:W-:Y:S05]  /*0790*/  CALL.REL.NOINC `($__internal_19_$__cuda_sm3x_div_rn_noftz_f32_slowpath) ;  /* 0x0000000800507944 */ /* 0x020fea0003c00000 */
[----:B------:R-:W-:-:S07]  /*07a0*/  IMAD.MOV.U32 R2, RZ, RZ, R0 ;  /* 0x000000ffff027224 */ /* 0x000fce00078e0000 */
.L_x_768:
[----:B------:R-:W-:Y:S05]  /*07b0*/  BSYNC.RECONVERGENT B0 ;  /* 0x0000000000007941 */ /* 0x000fea0003800200 */
.L_x_767:
        /* <DEDUP_REMOVED lines=16> */
.L_x_773:
        /* <DEDUP_REMOVED lines=20> */
.L_x_772:
[----:B------:R-:W-:Y:S05]  /*0a00*/  BSYNC.RECONVERGENT B1 ;  /* 0x0000000000017941 */ /* 0x000fea0003800200 */
.L_x_771:
        /* <DEDUP_REMOVED lines=18> */
.L_x_770:
[----:B------:R-:W-:Y:S05]  /*0b30*/  BSYNC.RECONVERGENT B0 ;  /* 0x0000000000007941 */ /* 0x000fea0003800200 */
.L_x_769:
        /* <DEDUP_REMOVED lines=12> */
.L_x_779:
        /* <DEDUP_REMOVED lines=17> */
.L_x_778:
[----:B------:R-:W-:-:S07]  /*0d10*/  IMAD.MOV.U32 R0, RZ, RZ, R11 ;  /* 0x000000ffff007224 */ /* 0x000fce00078e000b */
.L_x_777:
[----:B------:R-:W-:Y:S05]  /*0d20*/  BSYNC.RECONVERGENT B1 ;  /* 0x0000000000017941 */ /* 0x000fea0003800200 */
.L_x_776:
        /* <DEDUP_REMOVED lines=17> */
.L_x_775:
[----:B------:R-:W-:Y:S05]  /*0e40*/  BSYNC.RECONVERGENT B0 ;  /* 0x0000000000007941 */ /* 0x000fea0003800200 */
.L_x_774:
[----:B------:R-:W-:Y:S05]  /*0e50*/  @!P2 BRA `(.L_x_780) ;  /* 0xfffffff000bca947 */ /* 0x000fea000383ffff */
[----:B------:R-:W-:Y:S05]  /*0e60*/  EXIT ;  /* 0x000000000000794d */ /* 0x000fea0003800000 */
.L_x_766:
        /* <DEDUP_REMOVED lines=8> */
.L_x_782:
[----:B------:R-:W-:Y:S05]  /*0ef0*/  BSYNC B0 ;  /* 0x0000000000007941 */ /* 0x000fea0003800000 */
.L_x_781:
        /* <DEDUP_REMOVED lines=8> */
.L_x_783:
[----:B------:R-:W-:Y:S02]  /*0f80*/  HFMA2 R20, -RZ, RZ, 0, 2.384185791015625e-07 ;  /* 0x00000004ff147431 */ /* 0x000fe400000001ff */
[----:B------:R-:W-:-:S04]  /*0f90*/  IMAD.MOV.U32 R3, RZ, RZ, R6 ;  /* 0x000000ffff037224 */ /* 0x000fc800078e0006 */
[----:B------:R-:W-:-:S04]  /*0fa0*/  FADD R3, R0, R3 ;  /* 0x0000000300037221 */ /* 0x000fc80000000000 */
[----:B------:R-:W-:-:S07]  /*0fb0*/  IMAD.MOV.U32 R0, RZ, RZ, R3 ;  /* 0x000000ffff007224 */ /* 0x000fce00078e0003 */
[----:B------:R-:W-:Y:S05]  /*0fc0*/  WARPSYNC.COLLECTIVE R7, `(.L_x_784) ;  /* 0x0000000007087348 */ /* 0x000fea0003c00000 */
[----:B------:R0:W1:Y:S02]  /*0fd0*/  SHFL.BFLY P0, R6, R0, R20, R21 ;  /* 0x0c00001400067389 */ /* 0x0000640000000015 */
[----:B01----:R-:W-:Y:S05]  /*0fe0*/  ENDCOLLECTIVE ;  /* 0x000000000000791b */ /* 0x003fea0003800000 */
.L_x_784:
[----:B------:R-:W-:Y:S01]  /*0ff0*/  MOV R20, 0x2 ;  /* 0x0000000200147802 */ /* 0x000fe20000000f00 */
[----:B------:R-:W-:-:S04]  /*1000*/  IMAD.MOV.U32 R2, RZ, RZ, R6 ;  /* 0x000000ffff027224 */ /* 0x000fc800078e0006 */
[----:B------:R-:W-:-:S04]  /*1010*/  FADD R2, R3, R2 ;  /* 0x0000000203027221 */ /* 0x000fc80000000000 */
[----:B------:R-:W-:-:S07]  /*1020*/  IMAD.MOV.U32 R0, RZ, RZ, R2 ;  /* 0x000000ffff007224 */ /* 0x000fce00078e0002 */
[----:B------:R-:W-:Y:S05]  /*1030*/  WARPSYNC.COLLECTIVE R7, `(.L_x_785) ;  /* 0x0000000007087348 */ /* 0x000fea0003c00000 */
[----:B------:R0:W1:Y:S02]  /*1040*/  SHFL.BFLY P0, R6, R0, R20, R21 ;  /* 0x0c00001400067389 */ /* 0x0000640000000015 */
[----:B01----:R-:W-:Y:S05]  /*1050*/  ENDCOLLECTIVE ;  /* 0x000000000000791b */ /* 0x003fea0003800000 */
.L_x_785:
[----:B------:R-:W-:Y:S02]  /*1060*/  HFMA2 R20, -RZ, RZ, 0, 5.9604644775390625e-08 ;  /* 0x00000001ff147431 */ /* 0x000fe400000001ff */
[----:B------:R-:W-:-:S04]  /*1070*/  IMAD.MOV.U32 R5, RZ, RZ, R6 ;  /* 0x000000ffff057224 */ /* 0x000fc800078e0006 */
[----:B------:R-:W-:-:S04]  /*1080*/  FADD R5, R2, R5 ;  /* 0x0000000502057221 */ /* 0x000fc80000000000 */
[----:B------:R-:W-:-:S07]  /*1090*/  IMAD.MOV.U32 R0, RZ, RZ, R5 ;  /* 0x000000ffff007224 */ /* 0x000fce00078e0005 */
[----:B------:R-:W-:Y:S05]  /*10a0*/  WARPSYNC.COLLECTIVE R7, `(.L_x_786) ;  /* 0x0000000007087348 */ /* 0x000fea0003c00000 */
[----:B------:R0:W1:Y:S02]  /*10b0*/  SHFL.BFLY P0, R6, R0, R20, R21 ;  /* 0x0c00001400067389 */ /* 0x0000640000000015 */
[----:B01----:R-:W-:Y:S05]  /*10c0*/  ENDCOLLECTIVE ;  /* 0x000000000000791b */ /* 0x003fea0003800000 */
.L_x_786:
[----:B------:R-:W-:Y:S05]  /*10d0*/  BRA `(.L_x_787) ;  /* 0xfffffff400807947 */ /* 0x000fea000383ffff */
        .weak           $__internal_19_$__cuda_sm3x_div_rn_noftz_f32_slowpath
        .type           $__internal_19_$__cuda_sm3x_div_rn_noftz_f32_slowpath,@function
        .size           $__internal_19_$__cuda_sm3x_div_rn_noftz_f32_slowpath,(.L_x_1259 - $__internal_19_$__cuda_sm3x_div_rn_noftz_f32_slowpath)
$__internal_19_$__cuda_sm3x_div_rn_noftz_f32_slowpath:
        /* <DEDUP_REMOVED lines=37> */
.L_x_789:
        /* <DEDUP_REMOVED lines=51> */
.L_x_796:
[----:B------:R-:W-:-:S04]  /*1660*/  LOP3.LUT R0, R0, 0x80000000, RZ, 0xc0, !PT ;  /* 0x8000000000007812 */ /* 0x000fc800078ec0ff */
[----:B------:R-:W-:Y:S01]  /*1670*/  LOP3.LUT R0, R0, 0x7f800000, RZ, 0xfc, !PT ;  /* 0x7f80000000007812 */ /* 0x000fe200078efcff */
[----:B------:R-:W-:Y:S06]  /*1680*/  BRA `(.L_x_797) ;  /* 0x0000000000047947 */ /* 0x000fec0003800000 */
.L_x_795:
[----:B------:R-:W-:-:S07]  /*1690*/  LEA R0, R19, R0, 0x17 ;  /* 0x0000000013007211 */ /* 0x000fce00078eb8ff */
.L_x_797:
[----:B------:R-:W-:Y:S05]  /*16a0*/  BSYNC.RECONVERGENT B2 ;  /* 0x0000000000027941 */ /* 0x000fea0003800200 */
.L_x_794:
[----:B------:R-:W-:Y:S05]  /*16b0*/  BRA `(.L_x_798) ;  /* 0x0000000000207947 */ /* 0x000fea0003800000 */
.L_x_793:
[----:B------:R-:W-:-:S04]  /*16c0*/  LOP3.LUT R0, R20, 0x80000000, R7, 0x48, !PT ;  /* 0x8000000014007812 */ /* 0x000fc800078e4807 */
[----:B------:R-:W-:Y:S01]  /*16d0*/  LOP3.LUT R0, R0, 0x7f800000, RZ, 0xfc, !PT ;  /* 0x7f80000000007812 */ /* 0x000fe200078efcff */
[----:B------:R-:W-:Y:S06]  /*16e0*/  BRA `(.L_x_798) ;  /* 0x0000000000147947 */ /* 0x000fec0003800000 */
.L_x_792:
[----:B------:R-:W-:Y:S01]  /*16f0*/  LOP3.LUT R0, R20, 0x80000000, R7, 0x48, !PT ;  /* 0x8000000014007812 */ /* 0x000fe200078e4807 */
[----:B------:R-:W-:Y:S06]  /*1700*/  BRA `(.L_x_798) ;  /* 0x00000000000c7947 */ /* 0x000fec0003800000 */
.L_x_791:
[----:B------:R-:W0:Y:S01]  /*1710*/  MUFU.RSQ R0, -QNAN ;  /* 0xffc0000000007908 */ /* 0x000e220000001400 */
[----:B------:R-:W-:Y:S05]  /*1720*/  BRA `(.L_x_798) ;  /* 0x0000000000047947 */ /* 0x000fea0003800000 */
.L_x_790:
[----:B------:R-:W-:-:S07]  /*1730*/  FADD.FTZ R0, R0, R3 ;  /* 0x0000000300007221 */ /* 0x000fce0000010000 */
.L_x_798:
[----:B------:R-:W-:Y:S05]  /*1740*/  BSYNC.RECONVERGENT B1 ;  /* 0x0000000000017941 */ /* 0x000fea0003800200 */
.L_x_788:
[----:B------:R-:W-:-:S04]  /*1750*/  IMAD.MOV.U32 R3, RZ, RZ, 0x0 ;  /* 0x00000000ff037424 */ /* 0x000fc800078e00ff */
[----:B0-----:R-:W-:Y:S05]  /*1760*/  RET.REL.NODEC R2 `(_Z14rms_norm_floatILi32ELi13EEvPfS0_S0_ii) ;  /* 0xffffffe802247950 */ /* 0x001fea0003c3ffff */
.L_x_799:
        /* <DEDUP_REMOVED lines=9> */
.L_x_1259:


//--------------------- .text._Z14rms_norm_floatILi32ELi12EEvPfS0_S0_ii --------------------------
	.section	.text._Z14rms_norm_floatILi32ELi12EEvPfS0_S0_ii,"ax",@progbits
	.align	128
        .global         _Z14rms_norm_floatILi32ELi12EEvPfS0_S0_ii
        .type           _Z14rms_norm_floatILi32ELi12EEvPfS0_S0_ii,@function
        .size           _Z14rms_norm_floatILi32ELi12EEvPfS0_S0_ii,(.L_x_1260 - _Z14rms_norm_floatILi32ELi12EEvPfS0_S0_ii)
        .other          _Z14rms_norm_floatILi32ELi12EEvPfS0_S0_ii,@"STO_CUDA_ENTRY STV_DEFAULT"
_Z14rms_norm_floatILi32ELi12EEvPfS0_S0_ii:
.text._Z14rms_norm_floatILi32ELi12EEvPfS0_S0_ii:
        /* <DEDUP_REMOVED lines=20> */
.L_x_820:
        /* <DEDUP_REMOVED lines=32> */
.L_x_805:
        /* <DEDUP_REMOVED lines=19> */
.L_x_804:
[----:B------:R-:W-:-:S07]  /*0470*/  IMAD.MOV.U32 R0, RZ, RZ, R11 ;  /* 0x000000ffff007224 */ /* 0x000fce00078e000b */
.L_x_803:
[----:B------:R-:W-:Y:S05]  /*0480*/  BSYNC.RECONVERGENT B1 ;  /* 0x0000000000017941 */ /* 0x000fea0003800200 */
.L_x_802:
        /* <DEDUP_REMOVED lines=24> */
.L_x_801:
[----:B------:R-:W-:Y:S05]  /*0610*/  BSYNC.RECONVERGENT B0 ;  /* 0x0000000000007941 */ /* 0x000fea0003800200 */
.L_x_800:
        /* <DEDUP_REMOVED lines=11> */
.L_x_827:
        /* <DEDUP_REMOVED lines=11> */
[----:B-----5:R-:W-:Y:S05]  /*0780*/  CALL.REL.NOINC `($__internal_20_$__cuda_sm3x_div_rn_noftz_f32_slowpath) ;  /* 0x0000000800307944 */ /* 0x020fea0003c00000 */
[----:B------:R-:W-:-:S07]  /*0790*/  MOV R4, R0 ;  /* 0x0000000000047202 */ /* 0x000fce0000000f00 */
.L_x_808:
[----:B------:R-:W-:Y:S05]  /*07a0*/  BSYNC.RECONVERGENT B0 ;  /* 0x0000000000007941 */ /* 0x000fea0003800200 */
.L_x_807:
        /* <DEDUP_REMOVED lines=16> */
.L_x_813:
        /* <DEDUP_REMOVED lines=14> */
.L_x_812:
[----:B------:R-:W-:Y:S05]  /*0990*/  BSYNC.RECONVERGENT B1 ;  /* 0x0000000000017941 */ /* 0x000fea0003800200 */
.L_x_811:
        /* <DEDUP_REMOVED lines=18> */
.L_x_810:
[----:B------:R-:W-:Y:S05]  /*0ac0*/  BSYNC.RECONVERGENT B0 ;  /* 0x0000000000007941 */ /* 0x000fea0003800200 */
.L_x_809:
        /* <DEDUP_REMOVED lines=12> */
.L_x_819:
        /* <DEDUP_REMOVED lines=16> */
.L_x_818:
[----:B------:R-:W-:-:S07]  /*0c90*/  MOV R0, R11 ;  /* 0x0000000b00007202 */ /* 0x000fce0000000f00 */
.L_x_817:
[----:B------:R-:W-:Y:S05]  /*0ca0*/  BSYNC.RECONVERGENT B1 ;  /* 0x0000000000017941 */ /* 0x000fea0003800200 */
.L_x_816:
        /* <DEDUP_REMOVED lines=16> */
.L_x_815:
[----:B------:R-:W-:Y:S05]  /*0db0*/  BSYNC.RECONVERGENT B0 ;  /* 0x0000000000007941 */ /* 0x000fea0003800200 */
.L_x_814:
[----:B------:R-:W-:Y:S05]  /*0dc0*/  @!P2 BRA `(.L_x_820) ;  /* 0xfffffff000dca947 */ /* 0x000fea000383ffff */
[----:B------:R-:W-:Y:S05]  /*0dd0*/  EXIT ;  /* 0x000000000000794d */ /* 0x000fea0003800000 */
.L_x_806:
        /* <DEDUP_REMOVED lines=8> */
.L_x_822:
[----:B------:R-:W-:Y:S05]  /*0e60*/  BSYNC B0 ;  /* 0x0000000000007941 */ /* 0x000fea0003800000 */
.L_x_821:
        /* <DEDUP_REMOVED lines=8> */
.L_x_823:
[----:B------:R-:W-:Y:S02]  /*0ef0*/  IMAD.MOV.U32 R20, RZ, RZ, 0x4 ;  /* 0x00000004ff147424 */ /* 0x000fe400078e00ff */
[----:B------:R-:W-:-:S04]  /*0f00*/  IMAD.MOV.U32 R5, RZ, RZ, R16 ;  /* 0x000000ffff057224 */ /* 0x000fc800078e0010 */
[----:B------:R-:W-:-:S05]  /*0f10*/  FADD R5, R0, R5 ;  /* 0x0000000500057221 */ /* 0x000fca0000000000 */
[----:B------:R-:W-:-:S07]  /*0f20*/  MOV R0, R5 ;  /* 0x0000000500007202 */ /* 0x000fce0000000f00 */
[----:B------:R-:W-:Y:S05]  /*0f30*/  WARPSYNC.COLLECTIVE R17, `(.L_x_824) ;  /* 0x0000000011087348 */ /* 0x000fea0003c00000 */
[----:B------:R0:W1:Y:S02]  /*0f40*/  SHFL.BFLY P0, R16, R0, R20, R21 ;  /* 0x0c00001400107389 */ /* 0x0000640000000015 */
[----:B01----:R-:W-:Y:S05]  /*0f50*/  ENDCOLLECTIVE ;  /* 0x000000000000791b */ /* 0x003fea0003800000 */
.L_x_824:
[----:B------:R-:W-:Y:S02]  /*0f60*/  IMAD.MOV.U32 R20, RZ, RZ, 0x2 ;  /* 0x00000002ff147424 */ /* 0x000fe400078e00ff */
[----:B------:R-:W-:-:S04]  /*0f70*/  IMAD.MOV.U32 R4, RZ, RZ, R16 ;  /* 0x000000ffff047224 */ /* 0x000fc800078e0010 */
[----:B------:R-:W-:-:S05]  /*0f80*/  FADD R4, R5, R4 ;  /* 0x0000000405047221 */ /* 0x000fca0000000000 */
[----:B------:R-:W-:-:S07]  /*0f90*/  MOV R0, R4 ;  /* 0x0000000400007202 */ /* 0x000fce0000000f00 */
[----:B------:R-:W-:Y:S05]  /*0fa0*/  WARPSYNC.COLLECTIVE R17, `(.L_x_825) ;  /* 0x0000000011087348 */ /* 0x000fea0003c00000 */
[----:B------:R0:W1:Y:S02]  /*0fb0*/  SHFL.BFLY P0, R16, R0, R20, R21 ;  /* 0x0c00001400107389 */ /* 0x0000640000000015 */
[----:B01----:R-:W-:Y:S05]  /*0fc0*/  ENDCOLLECTIVE ;  /* 0x000000000000791b */ /* 0x003fea0003800000 */
.L_x_825:
[----:B------:R-:W-:Y:S02]  /*0fd0*/  IMAD.MOV.U32 R20, RZ, RZ, 0x1 ;  /* 0x00000001ff147424 */ /* 0x000fe400078e00ff */
[----:B------:R-:W-:-:S04]  /*0fe0*/  IMAD.MOV.U32 R7, RZ, RZ, R16 ;  /* 0x000000ffff077224 */ /* 0x000fc800078e0010 */
[----:B------:R-:W-:-:S05]  /*0ff0*/  FADD R7, R4, R7 ;  /* 0x0000000704077221 */ /* 0x000fca0000000000 */
[----:B------:R-:W-:-:S07]  /*1000*/  MOV R0, R7 ;  /* 0x0000000700007202 */ /* 0x000fce0000000f00 */
[----:B------:R-:W-:Y:S05]  /*1010*/  WARPSYNC.COLLECTIVE R17, `(.L_x_826) ;  /* 0x0000000011087348 */ /* 0x000fea0003c00000 */
[----:B------:R0:W1:Y:S02]  /*1020*/  SHFL.BFLY P0, R16, R0, R20, R21 ;  /* 0x0c00001400107389 */ /* 0x0000640000000015 */
[----:B01----:R-:W-:Y:S05]  /*1030*/  ENDCOLLECTIVE ;  /* 0x000000000000791b */ /* 0x003fea0003800000 */
.L_x_826:
[----:B------:R-:W-:Y:S05]  /*1040*/  BRA `(.L_x_827) ;  /* 0xfffffff400a07947 */ /* 0x000fea000383ffff */
        .weak           $__internal_20_$__cuda_sm3x_div_rn_noftz_f32_slowpath
        .type           $__internal_20_$__cuda_sm3x_div_rn_noftz_f32_slowpath,@function
        .size           $__internal_20_$__cuda_sm3x_div_rn_noftz_f32_slowpath,(.L_x_1260 - $__internal_20_$__cuda_sm3x_div_rn_noftz_f32_slowpath)
$__internal_20_$__cuda_sm3x_div_rn_noftz_f32_slowpath:
        /* <DEDUP_REMOVED lines=36> */
.L_x_829:
        /* <DEDUP_REMOVED lines=51> */
.L_x_836:
[----:B------:R-:W-:-:S04]  /*15c0*/  LOP3.LUT R0, R0, 0x80000000, RZ, 0xc0, !PT ;  /* 0x8000000000007812 */ /* 0x000fc800078ec0ff */
[----:B------:R-:W-:Y:S01]  /*15d0*/  LOP3.LUT R0, R0, 0x7f800000, RZ, 0xfc, !PT ;  /* 0x7f80000000007812 */ /* 0x000fe200078efcff */
[----:B------:R-:W-:Y:S06]  /*15e0*/  BRA `(.L_x_837) ;  /* 0x0000000000047947 */ /* 0x000fec0003800000 */
.L_x_835:
[----:B------:R-:W-:-:S07]  /*15f0*/  LEA R0, R20, R0, 0x17 ;  /* 0x0000000014007211 */ /* 0x000fce00078eb8ff */
.L_x_837:
[----:B------:R-:W-:Y:S05]  /*1600*/  BSYNC.RECONVERGENT B2 ;  /* 0x0000000000027941 */ /* 0x000fea0003800200 */
.L_x_834:
[----:B------:R-:W-:Y:S05]  /*1610*/  BRA `(.L_x_838) ;  /* 0x0000000000207947 */ /* 0x000fea0003800000 */
.L_x_833:
[----:B------:R-:W-:-:S04]  /*1620*/  LOP3.LUT R0, R17, 0x80000000, R16, 0x48, !PT ;  /* 0x8000000011007812 */ /* 0x000fc800078e4810 */
[----:B------:R-:W-:Y:S01]  /*1630*/  LOP3.LUT R0, R0, 0x7f800000, RZ, 0xfc, !PT ;  /* 0x7f80000000007812 */ /* 0x000fe200078efcff */
[----:B------:R-:W-:Y:S06]  /*1640*/  BRA `(.L_x_838) ;  /* 0x0000000000147947 */ /* 0x000fec0003800000 */
.L_x_832:
[----:B------:R-:W-:Y:S01]  /*1650*/  LOP3.LUT R0, R17, 0x80000000, R16, 0x48, !PT ;  /* 0x8000000011007812 */ /* 0x000fe200078e4810 */
[----:B------:R-:W-:Y:S06]  /*1660*/  BRA `(.L_x_838) ;  /* 0x00000000000c7947 */ /* 0x000fec0003800000 */
.L_x_831:
[----:B------:R-:W0:Y:S01]  /*1670*/  MUFU.RSQ R0, -QNAN ;  /* 0xffc0000000007908 */ /* 0x000e220000001400 */
[----:B------:R-:W-:Y:S05]  /*1680*/  BRA `(.L_x_838) ;  /* 0x0000000000047947 */ /* 0x000fea0003800000 */
.L_x_830:
[----:B------:R-:W-:-:S07]  /*1690*/  FADD.FTZ R0, R0, R3 ;  /* 0x0000000300007221 */ /* 0x000fce0000010000 */
.L_x_838:
[----:B------:R-:W-:Y:S05]  /*16a0*/  BSYNC.RECONVERGENT B1 ;  /* 0x0000000000017941 */ /* 0x000fea0003800200 */
.L_x_828:
[----:B------:R-:W-:-:S04]  /*16b0*/  IMAD.MOV.U32 R5, RZ, RZ, 0x0 ;  /* 0x00000000ff057424 */ /* 0x000fc800078e00ff */
[----:B0-----:R-:W-:Y:S05]  /*16c0*/  RET.REL.NODEC R4 `(_Z14rms_norm_floatILi32ELi12EEvPfS0_S0_ii) ;  /* 0xffffffe8044c7950 */ /* 0x001fea0003c3ffff */
.L_x_839:
        /* <DEDUP_REMOVED lines=11> */
.L_x_1260:


//--------------------- .text._Z14rms_norm_floatILi32ELi11EEvPfS0_S0_ii --------------------------
	.section	.text._Z14rms_norm_floatILi32ELi11EEvPfS0_S0_ii,"ax",@progbits
	.align	128
        .global         _Z14rms_norm_floatILi32ELi11EEvPfS0_S0_ii
        .type           _Z14rms_norm_floatILi32ELi11EEvPfS0_S0_ii,@function
        .size           _Z14rms_norm_floatILi32ELi11EEvPfS0_S0_ii,(.L_x_1261 - _Z14rms_norm_floatILi32ELi11EEvPfS0_S0_ii)
        .other          _Z14rms_norm_floatILi32ELi11EEvPfS0_S0_ii,@"STO_CUDA_ENTRY STV_DEFAULT"
_Z14rms_norm_floatILi32ELi11EEvPfS0_S0_ii:
.text._Z14rms_norm_floatILi32ELi11EEvPfS0_S0_ii:
        /* <DEDUP_REMOVED lines=21> */
.L_x_860:
        /* <DEDUP_REMOVED lines=31> */
.L_x_845:
        /* <DEDUP_REMOVED lines=20> */
.L_x_844:
[----:B------:R-:W-:-:S07]  /*0480*/  IMAD.MOV.U32 R6, RZ, RZ, R11 ;  /* 0x000000ffff067224 */ /* 0x000fce00078e000b */
.L_x_843:
[----:B------:R-:W-:Y:S05]  /*0490*/  BSYNC.RECONVERGENT B1 ;  /* 0x0000000000017941 */ /* 0x000fea0003800200 */
.L_x_842:
        /* <DEDUP_REMOVED lines=24> */
.L_x_841:
[----:B------:R-:W-:Y:S05]  /*0620*/  BSYNC.RECONVERGENT B0 ;  /* 0x0000000000007941 */ /* 0x000fea0003800200 */
.L_x_840:
        /* <DEDUP_REMOVED lines=11> */
.L_x_867:
        /* <DEDUP_REMOVED lines=11> */
[----:B-----5:R-:W-:Y:S05]  /*0790*/  CALL.REL.NOINC `($__internal_21_$__cuda_sm3x_div_rn_noftz_f32_slowpath) ;  /* 0x0000000800507944 */ /* 0x020fea0003c00000 */
[----:B------:R-:W-:-:S07]  /*07a0*/  IMAD.MOV.U32 R2, RZ, RZ, R0 ;  /* 0x000000ffff027224 */ /* 0x000fce00078e0000 */
.L_x_848:
[----:B------:R-:W-:Y:S05]  /*07b0*/  BSYNC.RECONVERGENT B0 ;  /* 0x0000000000007941 */ /* 0x000fea0003800200 */
.L_x_847:
        /* <DEDUP_REMOVED lines=16> */
.L_x_853:
        /* <DEDUP_REMOVED lines=20> */
.L_x_852:
[----:B------:R-:W-:Y:S05]  /*0a00*/  BSYNC.RECONVERGENT B1 ;  /* 0x0000000000017941 */ /* 0x000fea0003800200 */
.L_x_851:
        /* <DEDUP_REMOVED lines=18> */
.L_x_850:
[----:B------:R-:W-:Y:S05]  /*0b30*/  BSYNC.RECONVERGENT B0 ;  /* 0x0000000000007941 */ /* 0x000fea0003800200 */
.L_x_849:
        /* <DEDUP_REMOVED lines=12> */
.L_x_859:
        /* <DEDUP_REMOVED lines=17> */
.L_x_858:
[----:B------:R-:W-:-:S07]  /*0d10*/  IMAD.MOV.U32 R0, RZ, RZ, R11 ;  /* 0x000000ffff007224 */ /* 0x000fce00078e000b */
.L_x_857:
[----:B------:R-:W-:Y:S05]  /*0d20*/  BSYNC.RECONVERGENT B1 ;  /* 0x0000000000017941 */ /* 0x000fea0003800200 */
.L_x_856:
        /* <DEDUP_REMOVED lines=17> */
.L_x_855:
[----:B------:R-:W-:Y:S05]  /*0e40*/  BSYNC.RECONVERGENT B0 ;  /* 0x0000000000007941 */ /* 0x000fea0003800200 */
.L_x_854:
[----:B------:R-:W-:Y:S05]  /*0e50*/  @!P2 BRA `(.L_x_860) ;  /* 0xfffffff000bca947 */ /* 0x000fea000383ffff */
[----:B------:R-:W-:Y:S05]  /*0e60*/  EXIT ;  /* 0x000000000000794d */ /* 0x000fea0003800000 */
.L_x_846:
        /* <DEDUP_REMOVED lines=8> */
.L_x_862:
[----:B------:R-:W-:Y:S05]  /*0ef0*/  BSYNC B0 ;  /* 0x0000000000007941 */ /* 0x000fea0003800000 */
.L_x_861:
        /* <DEDUP_REMOVED lines=8> */
.L_x_863:
[----:B------:R-:W-:Y:S02]  /*0f80*/  HFMA2 R20, -RZ, RZ, 0, 2.384185791015625e-07 ;  /* 0x00000004ff147431 */ /* 0x000fe400000001ff */
[----:B------:R-:W-:-:S04]  /*0f90*/  IMAD.MOV.U32 R3, RZ, RZ, R6 ;  /* 0x000000ffff037224 */ /* 0x000fc800078e0006 */
[----:B------:R-:W-:-:S04]  /*0fa0*/  FADD R3, R0, R3 ;  /* 0x0000000300037221 */ /* 0x000fc80000000000 */
[----:B------:R-:W-:-:S07]  /*0fb0*/  IMAD.MOV.U32 R0, RZ, RZ, R3 ;  /* 0x000000ffff007224 */ /* 0x000fce00078e0003 */
[----:B------:R-:W-:Y:S05]  /*0fc0*/  WARPSYNC.COLLECTIVE R7, `(.L_x_864) ;  /* 0x0000000007087348 */ /* 0x000fea0003c00000 */
[----:B------:R0:W1:Y:S02]  /*0fd0*/  SHFL.BFLY P0, R6, R0, R20, R21 ;  /* 0x0c00001400067389 */ /* 0x0000640000000015 */
[----:B01----:R-:W-:Y:S05]  /*0fe0*/  ENDCOLLECTIVE ;  /* 0x000000000000791b */ /* 0x003fea0003800000 */
.L_x_864:
[----:B------:R-:W-:Y:S01]  /*0ff0*/  MOV R20, 0x2 ;  /* 0x0000000200147802 */ /* 0x000fe20000000f00 */
[----:B------:R-:W-:-:S04]  /*1000*/  IMAD.MOV.U32 R2, RZ, RZ, R6 ;  /* 0x000000ffff027224 */ /* 0x000fc800078e0006 */
[----:B------:R-:W-:-:S04]  /*1010*/  FADD R2, R3, R2 ;  /* 0x0000000203027221 */ /* 0x000fc80000000000 */
[----:B------:R-:W-:-:S07]  /*1020*/  IMAD.MOV.U32 R0, RZ, RZ, R2 ;  /* 0x000000ffff007224 */ /* 0x000fce00078e0002 */
[----:B------:R-:W-:Y:S05]  /*1030*/  WARPSYNC.COLLECTIVE R7, `(.L_x_865) ;  /* 0x0000000007087348 */ /* 0x000fea0003c00000 */
[----:B------:R0:W1:Y:S02]  /*1040*/  SHFL.BFLY P0, R6, R0, R20, R21 ;  /* 0x0c00001400067389 */ /* 0x0000640000000015 */
[----:B01----:R-:W-:Y:S05]  /*1050*/  ENDCOLLECTIVE ;  /* 0x000000000000791b */ /* 0x003fea0003800000 */
.L_x_865:
[----:B------:R-:W-:Y:S02]  /*1060*/  HFMA2 R20, -RZ, RZ, 0, 5.9604644775390625e-08 ;  /* 0x00000001ff147431 */ /* 0x000fe400000001ff */
[----:B------:R-:W-:-:S04]  /*1070*/  IMAD.MOV.U32 R5, RZ, RZ, R6 ;  /* 0x000000ffff057224 */ /* 0x000fc800078e0006 */
[----:B------:R-:W-:-:S04]  /*1080*/  FADD R5, R2, R5 ;  /* 0x0000000502057221 */ /* 0x000fc80000000000 */
[----:B------:R-:W-:-:S07]  /*1090*/  IMAD.MOV.U32 R0, RZ, RZ, R5 ;  /* 0x000000ffff007224 */ /* 0x000fce00078e0005 */
[----:B------:R-:W-:Y:S05]  /*10a0*/  WARPSYNC.COLLECTIVE R7, `(.L_x_866) ;  /* 0x0000000007087348 */ /* 0x000fea0003c00000 */
[----:B------:R0:W1:Y:S02]  /*10b0*/  SHFL.BFLY P0, R6, R0, R20, R21 ;  /* 0x0c00001400067389 */ /* 0x0000640000000015 */
[----:B01----:R-:W-:Y:S05]  /*10c0*/  ENDCOLLECTIVE ;  /* 0x000000000000791b */ /* 0x003fea0003800000 */
.L_x_866:
[----:B------:R-:W-:Y:S05]  /*10d0*/  BRA `(.L_x_867) ;  /* 0xfffffff400807947 */ /* 0x000fea000383ffff */
        .weak           $__internal_21_$__cuda_sm3x_div_rn_noftz_f32_slowpath
        .type           $__internal_21_$__cuda_sm3x_div_rn_noftz_f32_slowpath,@function
        .size           $__internal_21_$__cuda_sm3x_div_rn_noftz_f32_slowpath,(.L_x_1261 - $__internal_21_$__cuda_sm3x_div_rn_noftz_f32_slowpath)
$__internal_21_$__cuda_sm3x_div_rn_noftz_f32_slowpath:
        /* <DEDUP_REMOVED lines=37> */
.L_x_869:
        /* <DEDUP_REMOVED lines=51> */
.L_x_876:
[----:B------:R-:W-:-:S04]  /*1660*/  LOP3.LUT R0, R0, 0x80000000, RZ, 0xc0, !PT ;  /* 0x8000000000007812 */ /* 0x000fc800078ec0ff */
[----:B------:R-:W-:Y:S01]  /*1670*/  LOP3.LUT R0, R0, 0x7f800000, RZ, 0xfc, !PT ;  /* 0x7f80000000007812 */ /* 0x000fe200078efcff */
[----:B------:R-:W-:Y:S06]  /*1680*/  BRA `(.L_x_877) ;  /* 0x0000000000047947 */ /* 0x000fec0003800000 */
.L_x_875:
[----:B------:R-:W-:-:S07]  /*1690*/  LEA R0, R19, R0, 0x17 ;  /* 0x0000000013007211 */ /* 0x000fce00078eb8ff */
.L_x_877:
[----:B------:R-:W-:Y:S05]  /*16a0*/  BSYNC.RECONVERGENT B2 ;  /* 0x0000000000027941 */ /* 0x000fea0003800200 */
.L_x_874:
[----:B------:R-:W-:Y:S05]  /*16b0*/  BRA `(.L_x_878) ;  /* 0x0000000000207947 */ /* 0x000fea0003800000 */
.L_x_873:
[----:B------:R-:W-:-:S04]  /*16c0*/  LOP3.LUT R0, R20, 0x80000000, R7, 0x48, !PT ;  /* 0x8000000014007812 */ /* 0x000fc800078e4807 */
[----:B------:R-:W-:Y:S01]  /*16d0*/  LOP3.LUT R0, R0, 0x7f800000, RZ, 0xfc, !PT ;  /* 0x7f80000000007812 */ /* 0x000fe200078efcff */
[----:B------:R-:W-:Y:S06]  /*16e0*/  BRA `(.L_x_878) ;  /* 0x0000000000147947 */ /* 0x000fec0003800000 */
.L_x_872:
[----:B------:R-:W-:Y:S01]  /*16f0*/  LOP3.LUT R0, R20, 0x80000000, R7, 0x48, !PT ;  /* 0x8000000014007812 */ /* 0x000fe200078e4807 */
[----:B------:R-:W-:Y:S06]  /*1700*/  BRA `(.L_x_878) ;  /* 0x00000000000c7947 */ /* 0x000fec0003800000 */
.L_x_871:
[----:B------:R-:W0:Y:S01]  /*1710*/  MUFU.RSQ R0, -QNAN ;  /* 0xffc0000000007908 */ /* 0x000e220000001400 */
[----:B------:R-:W-:Y:S05]  /*1720*/  BRA `(.L_x_878) ;  /* 0x0000000000047947 */ /* 0x000fea0003800000 */
.L_x_870:
[----:B------:R-:W-:-:S07]  /*1730*/  FADD.FTZ R0, R0, R3 ;  /* 0x0000000300007221 */ /* 0x000fce0000010000 */
.L_x_878:
[----:B------:R-:W-:Y:S05]  /*1740*/  BSYNC.RECONVERGENT B1 ;  /* 0x0000000000017941 */ /* 0x000fea0003800200 */
.L_x_868:
[----:B------:R-:W-:-:S04]  /*1750*/  IMAD.MOV.U32 R3, RZ, RZ, 0x0 ;  /* 0x00000000ff037424 */ /* 0x000fc800078e00ff */
[----:B0-----:R-:W-:Y:S05]  /*1760*/  RET.REL.NODEC R2 `(_Z14rms_norm_floatILi32ELi11EEvPfS0_S0_ii) ;  /* 0xffffffe802247950 */ /* 0x001fea0003c3ffff */
.L_x_879:
        /* <DEDUP_REMOVED lines=9> */
.L_x_1261:


//--------------------- .text._Z14rms_norm_floatILi32ELi10EEvPfS0_S0_ii --------------------------
	.section	.text._Z14rms_norm_floatILi32ELi10EEvPfS0_S0_ii,"ax",@progbits
	.align	128
        .global         _Z14rms_norm_floatILi32ELi10EEvPfS0_S0_ii
        .type           _Z14rms_norm_floatILi32ELi10EEvPfS0_S0_ii,@function
        .size           _Z14rms_norm_floatILi32ELi10EEvPfS0_S0_ii,(.L_x_1262 - _Z14rms_norm_floatILi32ELi10EEvPfS0_S0_ii)
        .other          _Z14rms_norm_floatILi32ELi10EEvPfS0_S0_ii,@"STO_CUDA_ENTRY STV_DEFAULT"
_Z14rms_norm_floatILi32ELi10EEvPfS0_S0_ii:
.text._Z14rms_norm_floatILi32ELi10EEvPfS0_S0_ii:
        /* <DEDUP_REMOVED lines=20> */
.L_x_900:
        /* <DEDUP_REMOVED lines=32> */
.L_x_885:
        /* <DEDUP_REMOVED lines=20> */
.L_x_884:
[----:B------:R-:W-:-:S07]  /*0480*/  IMAD.MOV.U32 R6, RZ, RZ, R12 ;  /* 0x000000ffff067224 */ /* 0x000fce00078e000c */
.L_x_883:
[----:B------:R-:W-:Y:S05]  /*0490*/  BSYNC.RECONVERGENT B1 ;  /* 0x0000000000017941 */ /* 0x000fea0003800200 */
.L_x_882:
        /* <DEDUP_REMOVED lines=24> */
.L_x_881:
[----:B------:R-:W-:Y:S05]  /*0620*/  BSYNC.RECONVERGENT B0 ;  /* 0x0000000000007941 */ /* 0x000fea0003800200 */
.L_x_880:
        /* <DEDUP_REMOVED lines=11> */
.L_x_907:
        /* <DEDUP_REMOVED lines=11> */
[----:B-----5:R-:W-:Y:S05]  /*0790*/  CALL.REL.NOINC `($__internal_22_$__cuda_sm3x_div_rn_noftz_f32_slowpath) ;  /* 0x0000000800407944 */ /* 0x020fea0003c00000 */
[----:B------:R-:W-:-:S07]  /*07a0*/  MOV R2, R0 ;  /* 0x0000000000027202 */ /* 0x000fce0000000f00 */
.L_x_888:
[----:B------:R-:W-:Y:S05]  /*07b0*/  BSYNC.RECONVERGENT B0 ;  /* 0x0000000000007941 */ /* 0x000fea0003800200 */
.L_x_887:
        /* <DEDUP_REMOVED lines=16> */
.L_x_893:
        /* <DEDUP_REMOVED lines=16> */
.L_x_892:
[----:B------:R-:W-:Y:S05]  /*09c0*/  BSYNC.RECONVERGENT B1 ;  /* 0x0000000000017941 */ /* 0x000fea0003800200 */
.L_x_891:
        /* <DEDUP_REMOVED lines=18> */
.L_x_890:
[----:B------:R-:W-:Y:S05]  /*0af0*/  BSYNC.RECONVERGENT B0 ;  /* 0x0000000000007941 */ /* 0x000fea0003800200 */
.L_x_889:
        /* <DEDUP_REMOVED lines=12> */
.L_x_899:
        /* <DEDUP_REMOVED lines=17> */
.L_x_898:
[----:B------:R-:W-:-:S07]  /*0cd0*/  IMAD.MOV.U32 R0, RZ, RZ, R12 ;  /* 0x000000ffff007224 */ /* 0x000fce00078e000c */
.L_x_897:
[----:B------:R-:W-:Y:S05]  /*0ce0*/  BSYNC.RECONVERGENT B1 ;  /* 0x0000000000017941 */ /* 0x000fea0003800200 */
.L_x_896:
        /* <DEDUP_REMOVED lines=17> */
.L_x_895:
[----:B------:R-:W-:Y:S05]  /*0e00*/  BSYNC.RECONVERGENT B0 ;  /* 0x0000000000007941 */ /* 0x000fea0003800200 */
.L_x_894:
[----:B------:R-:W-:Y:S05]  /*0e10*/  @!P2 BRA `(.L_x_900) ;  /* 0xfffffff000c8a947 */ /* 0x000fea000383ffff */
[----:B------:R-:W-:Y:S05]  /*0e20*/  EXIT ;  /* 0x000000000000794d */ /* 0x000fea0003800000 */
.L_x_886:
        /* <DEDUP_REMOVED lines=8> */
.L_x_902:
[----:B------:R-:W-:Y:S05]  /*0eb0*/  BSYNC B0 ;  /* 0x0000000000007941 */ /* 0x000fea0003800000 */
.L_x_901:
        /* <DEDUP_REMOVED lines=8> */
.L_x_903:
[----:B------:R-:W-:Y:S02]  /*0f40*/  HFMA2 R20, -RZ, RZ, 0, 2.384185791015625e-07 ;  /* 0x00000004ff147431 */ /* 0x000fe400000001ff */
[----:B------:R-:W-:-:S04]  /*0f50*/  IMAD.MOV.U32 R3, RZ, RZ, R6 ;  /* 0x000000ffff037224 */ /* 0x000fc800078e0006 */
[----:B------:R-:W-:-:S04]  /*0f60*/  FADD R3, R0, R3 ;  /* 0x0000000300037221 */ /* 0x000fc80000000000 */
[----:B------:R-:W-:-:S07]  /*0f70*/  IMAD.MOV.U32 R0, RZ, RZ, R3 ;  /* 0x000000ffff007224 */ /* 0x000fce00078e0003 */
[----:B------:R-:W-:Y:S05]  /*0f80*/  WARPSYNC.COLLECTIVE R7, `(.L_x_904) ;  /* 0x0000000007087348 */ /* 0x000fea0003c00000 */
[----:B------:R0:W1:Y:S02]  /*0f90*/  SHFL.BFLY P0, R6, R0, R20, R21 ;  /* 0x0c00001400067389 */ /* 0x0000640000000015 */
[----:B01----:R-:W-:Y:S05]  /*0fa0*/  ENDCOLLECTIVE ;  /* 0x000000000000791b */ /* 0x003fea0003800000 */
.L_x_904:
[----:B------:R-:W-:Y:S01]  /*0fb0*/  MOV R20, 0x2 ;  /* 0x0000000200147802 */ /* 0x000fe20000000f00 */
[----:B------:R-:W-:-:S04]  /*0fc0*/  IMAD.MOV.U32 R2, RZ, RZ, R6 ;  /* 0x000000ffff027224 */ /* 0x000fc800078e0006 */
[----:B------:R-:W-:-:S04]  /*0fd0*/  FADD R2, R3, R2 ;  /* 0x0000000203027221 */ /* 0x000fc80000000000 */
[----:B------:R-:W-:-:S07]  /*0fe0*/  IMAD.MOV.U32 R0, RZ, RZ, R2 ;  /* 0x000000ffff007224 */ /* 0x000fce00078e0002 */
[----:B------:R-:W-:Y:S05]  /*0ff0*/  WARPSYNC.COLLECTIVE R7, `(.L_x_905) ;  /* 0x0000000007087348 */ /* 0x000fea0003c00000 */
[----:B------:R0:W1:Y:S02]  /*1000*/  SHFL.BFLY P0, R6, R0, R20, R21 ;  /* 0x0c00001400067389 */ /* 0x0000640000000015 */
[----:B01----:R-:W-:Y:S05]  /*1010*/  ENDCOLLECTIVE ;  /* 0x000000000000791b */ /* 0x003fea0003800000 */
.L_x_905:
[----:B------:R-:W-:Y:S02]  /*1020*/  HFMA2 R20, -RZ, RZ, 0, 5.9604644775390625e-08 ;  /* 0x00000001ff147431 */ /* 0x000fe400000001ff */
[----:B------:R-:W-:-:S04]  /*1030*/  IMAD.MOV.U32 R5, RZ, RZ, R6 ;  /* 0x000000ffff057224 */ /* 0x000fc800078e0006 */
[----:B------:R-:W-:-:S04]  /*1040*/  FADD R5, R2, R5 ;  /* 0x0000000502057221 */ /* 0x000fc80000000000 */
[----:B------:R-:W-:-:S07]  /*1050*/  IMAD.MOV.U32 R0, RZ, RZ, R5 ;  /* 0x000000ffff007224 */ /* 0x000fce00078e0005 */
[----:B------:R-:W-:Y:S05]  /*1060*/  WARPSYNC.COLLECTIVE R7, `(.L_x_906) ;  /* 0x0000000007087348 */ /* 0x000fea0003c00000 */
[----:B------:R0:W1:Y:S02]  /*1070*/  SHFL.BFLY P0, R6, R0, R20, R21 ;  /* 0x0c00001400067389 */ /* 0x0000640000000015 */
[----:B01----:R-:W-:Y:S05]  /*1080*/  ENDCOLLECTIVE ;  /* 0x000000000000791b */ /* 0x003fea0003800000 */
.L_x_906:
[----:B------:R-:W-:Y:S05]  /*1090*/  BRA `(.L_x_907) ;  /* 0xfffffff400907947 */ /* 0x000fea000383ffff */
        .weak           $__internal_22_$__cuda_sm3x_div_rn_noftz_f32_slowpath
        .type           $__internal_22_$__cuda_sm3x_div_rn_noftz_f32_slowpath,@function
        .size           $__internal_22_$__cuda_sm3x_div_rn_noftz_f32_slowpath,(.L_x_1262 - $__internal_22_$__cuda_sm3x_div_rn_noftz_f32_slowpath)
$__internal_22_$__cuda_sm3x_div_rn_noftz_f32_slowpath:
        /* <DEDUP_REMOVED lines=37> */
.L_x_909:
        /* <DEDUP_REMOVED lines=51> */
.L_x_916:
[----:B------:R-:W-:-:S04]  /*1620*/  LOP3.LUT R0, R0, 0x80000000, RZ, 0xc0, !PT ;  /* 0x8000000000007812 */ /* 0x000fc800078ec0ff */
[----:B------:R-:W-:Y:S01]  /*1630*/  LOP3.LUT R0, R0, 0x7f800000, RZ, 0xfc, !PT ;  /* 0x7f80000000007812 */ /* 0x000fe200078efcff */
[----:B------:R-:W-:Y:S06]  /*1640*/  BRA `(.L_x_917) ;  /* 0x0000000000047947 */ /* 0x000fec0003800000 */
.L_x_915:
[----:B------:R-:W-:-:S07]  /*1650*/  LEA R0, R19, R0, 0x17 ;  /* 0x0000000013007211 */ /* 0x000fce00078eb8ff */
.L_x_917:
[----:B------:R-:W-:Y:S05]  /*1660*/  BSYNC.RECONVERGENT B2 ;  /* 0x0000000000027941 */ /* 0x000fea0003800200 */
.L_x_914:
[----:B------:R-:W-:Y:S05]  /*1670*/  BRA `(.L_x_918) ;  /* 0x0000000000207947 */ /* 0x000fea0003800000 */
.L_x_913:
[----:B------:R-:W-:-:S04]  /*1680*/  LOP3.LUT R0, R20, 0x80000000, R7, 0x48, !PT ;  /* 0x8000000014007812 */ /* 0x000fc800078e4807 */
[----:B------:R-:W-:Y:S01]  /*1690*/  LOP3.LUT R0, R0, 0x7f800000, RZ, 0xfc, !PT ;  /* 0x7f80000000007812 */ /* 0x000fe200078efcff */
[----:B------:R-:W-:Y:S06]  /*16a0*/  BRA `(.L_x_918) ;  /* 0x0000000000147947 */ /* 0x000fec0003800000 */
.L_x_912:
[----:B------:R-:W-:Y:S01]  /*16b0*/  LOP3.LUT R0, R20, 0x80000000, R7, 0x48, !PT ;  /* 0x8000000014007812 */ /* 0x000fe200078e4807 */
[----:B------:R-:W-:Y:S06]  /*16c0*/  BRA `(.L_x_918) ;  /* 0x00000000000c7947 */ /* 0x000fec0003800000 */
.L_x_911:
[----:B------:R-:W0:Y:S01]  /*16d0*/  MUFU.RSQ R0, -QNAN ;  /* 0xffc0000000007908 */ /* 0x000e220000001400 */
[----:B------:R-:W-:Y:S05]  /*16e0*/  BRA `(.L_x_918) ;  /* 0x0000000000047947 */ /* 0x000fea0003800000 */
.L_x_910:
[----:B------:R-:W-:-:S07]  /*16f0*/  FADD.FTZ R0, R0, R3 ;  /* 0x0000000300007221 */ /* 0x000fce0000010000 */
.L_x_918:
[----:B------:R-:W-:Y:S05]  /*1700*/  BSYNC.RECONVERGENT B1 ;  /* 0x0000000000017941 */ /* 0x000fea0003800200 */
.L_x_908:
[----:B------:R-:W-:-:S04]  /*1710*/  IMAD.MOV.U32 R3, RZ, RZ, 0x0 ;  /* 0x00000000ff037424 */ /* 0x000fc800078e00ff */
[----:B0-----:R-:W-:Y:S05]  /*1720*/  RET.REL.NODEC R2 `(_Z14rms_norm_floatILi32ELi10EEvPfS0_S0_ii) ;  /* 0xffffffe802347950 */ /* 0x001fea0003c3ffff */
.L_x_919:
        /* <DEDUP_REMOVED lines=13> */
.L_x_1262:


//--------------------- .text._Z14rms_norm_floatILi32ELi9EEvPfS0_S0_ii --------------------------
	.section	.text._Z14rms_norm_floatILi32ELi9EEvPfS0_S0_ii,"ax",@progbits
	.align	128
        .global         _Z14rms_norm_floatILi32ELi9EEvPfS0_S0_ii
        .type           _Z14rms_norm_floatILi32ELi9EEvPfS0_S0_ii,@function
        .size           _Z14rms_norm_floatILi32ELi9EEvPfS0_S0_ii,(.L_x_1263 - _Z14rms_norm_floatILi32ELi9EEvPfS0_S0_ii)
        .other          _Z14rms_norm_floatILi32ELi9EEvPfS0_S0_ii,@"STO_CUDA_ENTRY STV_DEFAULT"
_Z14rms_norm_floatILi32ELi9EEvPfS0_S0_ii:
.text._Z14rms_norm_floatILi32ELi9EEvPfS0_S0_ii:
        /* <DEDUP_REMOVED lines=21> */
.L_x_940:
        /* <DEDUP_REMOVED lines=31> */
.L_x_925:
        /* <DEDUP_REMOVED lines=20> */
.L_x_924:
[----:B------:R-:W-:-:S07]  /*0480*/  IMAD.MOV.U32 R6, RZ, RZ, R11 ;  /* 0x000000ffff067224 */ /* 0x000fce00078e000b */
.L_x_923:
[----:B------:R-:W-:Y:S05]  /*0490*/  BSYNC.RECONVERGENT B1 ;  /* 0x0000000000017941 */ /* 0x000fea0003800200 */
.L_x_922:
        /* <DEDUP_REMOVED lines=24> */
.L_x_921:
[----:B------:R-:W-:Y:S05]  /*0620*/  BSYNC.RECONVERGENT B0 ;  /* 0x0000000000007941 */ /* 0x000fea0003800200 */
.L_x_920:
        /* <DEDUP_REMOVED lines=11> */
.L_x_947:
        /* <DEDUP_REMOVED lines=11> */
[----:B-----5:R-:W-:Y:S05]  /*0790*/  CALL.REL.NOINC `($__internal_23_$__cuda_sm3x_div_rn_noftz_f32_slowpath) ;  /* 0x0000000800507944 */ /* 0x020fea0003c00000 */
[----:B------:R-:W-:-:S07]  /*07a0*/  IMAD.MOV.U32 R2, RZ, RZ, R0 ;  /* 0x000000ffff027224 */ /* 0x000fce00078e0000 */
.L_x_928:
[----:B------:R-:W-:Y:S05]  /*07b0*/  BSYNC.RECONVERGENT B0 ;  /* 0x0000000000007941 */ /* 0x000fea0003800200 */
.L_x_927:
        /* <DEDUP_REMOVED lines=16> */
.L_x_933:
        /* <DEDUP_REMOVED lines=20> */
.L_x_932:
[----:B------:R-:W-:Y:S05]  /*0a00*/  BSYNC.RECONVERGENT B1 ;  /* 0x0000000000017941 */ /* 0x000fea0003800200 */
.L_x_931:
        /* <DEDUP_REMOVED lines=18> */
.L_x_930:
[----:B------:R-:W-:Y:S05]  /*0b30*/  BSYNC.RECONVERGENT B0 ;  /* 0x0000000000007941 */ /* 0x000fea0003800200 */
.L_x_929:
        /* <DEDUP_REMOVED lines=12> */
.L_x_939:
        /* <DEDUP_REMOVED lines=17> */
.L_x_938:
[----:B------:R-:W-:-:S07]  /*0d10*/  IMAD.MOV.U32 R0, RZ, RZ, R11 ;  /* 0x000000ffff007224 */ /* 0x000fce00078e000b */
.L_x_937:
[----:B------:R-:W-:Y:S05]  /*0d20*/  BSYNC.RECONVERGENT B1 ;  /* 0x0000000000017941 */ /* 0x000fea0003800200 */
.L_x_936:
        /* <DEDUP_REMOVED lines=17> */
.L_x_935:
[----:B------:R-:W-:Y:S05]  /*0e40*/  BSYNC.RECONVERGENT B0 ;  /* 0x0000000000007941 */ /* 0x000fea0003800200 */
.L_x_934:
[----:B------:R-:W-:Y:S05]  /*0e50*/  @!P2 BRA `(.L_x_940) ;  /* 0xfffffff000bca947 */ /* 0x000fea000383ffff */
[----:B------:R-:W-:Y:S05]  /*0e60*/  EXIT ;  /* 0x000000000000794d */ /* 0x000fea0003800000 */
.L_x_926:
        /* <DEDUP_REMOVED lines=8> */
.L_x_942:
[----:B------:R-:W-:Y:S05]  /*0ef0*/  BSYNC B0 ;  /* 0x0000000000007941 */ /* 0x000fea0003800000 */
.L_x_941:
        /* <DEDUP_REMOVED lines=8> */
.L_x_943:
[----:B------:R-:W-:Y:S02]  /*0f80*/  HFMA2 R20, -RZ, RZ, 0, 2.384185791015625e-07 ;  /* 0x00000004ff147431 */ /* 0x000fe400000001ff */
[----:B------:R-:W-:-:S04]  /*0f90*/  IMAD.MOV.U32 R3, RZ, RZ, R6 ;  /* 0x000000ffff037224 */ /* 0x000fc800078e0006 */
[----:B------:R-:W-:-:S04]  /*0fa0*/  FADD R3, R0, R3 ;  /* 0x0000000300037221 */ /* 0x000fc80000000000 */
[----:B------:R-:W-:-:S07]  /*0fb0*/  IMAD.MOV.U32 R0, RZ, RZ, R3 ;  /* 0x000000ffff007224 */ /* 0x000fce00078e0003 */
[----:B------:R-:W-:Y:S05]  /*0fc0*/  WARPSYNC.COLLECTIVE R7, `(.L_x_944) ;  /* 0x0000000007087348 */ /* 0x000fea0003c00000 */
[----:B------:R0:W1:Y:S02]  /*0fd0*/  SHFL.BFLY P0, R6, R0, R20, R21 ;  /* 0x0c00001400067389 */ /* 0x0000640000000015 */
[----:B01----:R-:W-:Y:S05]  /*0fe0*/  ENDCOLLECTIVE ;  /* 0x000000000000791b */ /* 0x003fea0003800000 */
.L_x_944:
[----:B------:R-:W-:Y:S01]  /*0ff0*/  MOV R20, 0x2 ;  /* 0x0000000200147802 */ /* 0x000fe20000000f00 */
[----:B------:R-:W-:-:S04]  /*1000*/  IMAD.MOV.U32 R2, RZ, RZ, R6 ;  /* 0x000000ffff027224 */ /* 0x000fc800078e0006 */
[----:B------:R-:W-:-:S04]  /*1010*/  FADD R2, R3, R2 ;  /* 0x0000000203027221 */ /* 0x000fc80000000000 */
[----:B------:R-:W-:-:S07]  /*1020*/  IMAD.MOV.U32 R0, RZ, RZ, R2 ;  /* 0x000000ffff007224 */ /* 0x000fce00078e0002 */
[----:B------:R-:W-:Y:S05]  /*1030*/  WARPSYNC.COLLECTIVE R7, `(.L_x_945) ;  /* 0x0000000007087348 */ /* 0x000fea0003c00000 */
[----:B------:R0:W1:Y:S02]  /*1040*/  SHFL.BFLY P0, R6, R0, R20, R21 ;  /* 0x0c00001400067389 */ /* 0x0000640000000015 */
[----:B01----:R-:W-:Y:S05]  /*1050*/  ENDCOLLECTIVE ;  /* 0x000000000000791b */ /* 0x003fea0003800000 */
.L_x_945:
[----:B------:R-:W-:Y:S02]  /*1060*/  HFMA2 R20, -RZ, RZ, 0, 5.9604644775390625e-08 ;  /* 0x00000001ff147431 */ /* 0x000fe400000001ff */
[----:B------:R-:W-:-:S04]  /*1070*/  IMAD.MOV.U32 R5, RZ, RZ, R6 ;  /* 0x000000ffff057224 */ /* 0x000fc800078e0006 */
[----:B------:R-:W-:-:S04]  /*1080*/  FADD R5, R2, R5 ;  /* 0x0000000502057221 */ /* 0x000fc80000000000 */
[----:B------:R-:W-:-:S07]  /*1090*/  IMAD.MOV.U32 R0, RZ, RZ, R5 ;  /* 0x000000ffff007224 */ /* 0x000fce00078e0005 */
[----:B------:R-:W-:Y:S05]  /*10a0*/  WARPSYNC.COLLECTIVE R7, `(.L_x_946) ;  /* 0x0000000007087348 */ /* 0x000fea0003c00000 */
[----:B------:R0:W1:Y:S02]  /*10b0*/  SHFL.BFLY P0, R6, R0, R20, R21 ;  /* 0x0c00001400067389 */ /* 0x0000640000000015 */
[----:B01----:R-:W-:Y:S05]  /*10c0*/  ENDCOLLECTIVE ;  /* 0x000000000000791b */ /* 0x003fea0003800000 */
.L_x_946:
[----:B------:R-:W-:Y:S05]  /*10d0*/  BRA `(.L_x_947) ;  /* 0xfffffff400807947 */ /* 0x000fea000383ffff */
        .weak           $__internal_23_$__cuda_sm3x_div_rn_noftz_f32_slowpath
        .type           $__internal_23_$__cuda_sm3x_div_rn_noftz_f32_slowpath,@function
        .size           $__internal_23_$__cuda_sm3x_div_rn_noftz_f32_slowpath,(.L_x_1263 - $__internal_23_$__cuda_sm3x_div_rn_noftz_f32_slowpath)
$__internal_23_$__cuda_sm3x_div_rn_noftz_f32_slowpath:
        /* <DEDUP_REMOVED lines=37> */
.L_x_949:
        /* <DEDUP_REMOVED lines=51> */
.L_x_956:
[----:B------:R-:W-:-:S04]  /*1660*/  LOP3.LUT R0, R0, 0x80000000, RZ, 0xc0, !PT ;  /* 0x8000000000007812 */ /* 0x000fc800078ec0ff */
[----:B------:R-:W-:Y:S01]  /*1670*/  LOP3.LUT R0, R0, 0x7f800000, RZ, 0xfc, !PT ;  /* 0x7f80000000007812 */ /* 0x000fe200078efcff */
[----:B------:R-:W-:Y:S06]  /*1680*/  BRA `(.L_x_957) ;  /* 0x0000000000047947 */ /* 0x000fec0003800000 */
.L_x_955:
[----:B------:R-:W-:-:S07]  /*1690*/  LEA R0, R19, R0, 0x17 ;  /* 0x0000000013007211 */ /* 0x000fce00078eb8ff */
.L_x_957:
[----:B------:R-:W-:Y:S05]  /*16a0*/  BSYNC.RECONVERGENT B2 ;  /* 0x0000000000027941 */ /* 0x000fea0003800200 */
.L_x_954:
[----:B------:R-:W-:Y:S05]  /*16b0*/  BRA `(.L_x_958) ;  /* 0x0000000000207947 */ /* 0x000fea0003800000 */
.L_x_953:
[----:B------:R-:W-:-:S04]  /*16c0*/  LOP3.LUT R0, R20, 0x80000000, R7, 0x48, !PT ;  /* 0x8000000014007812 */ /* 0x000fc800078e4807 */
[----:B------:R-:W-:Y:S01]  /*16d0*/  LOP3.LUT R0, R0, 0x7f800000, RZ, 0xfc, !PT ;  /* 0x7f80000000007812 */ /* 0x000fe200078efcff */
[----:B------:R-:W-:Y:S06]  /*16e0*/  BRA `(.L_x_958) ;  /* 0x0000000000147947 */ /* 0x000fec0003800000 */
.L_x_952:
[----:B------:R-:W-:Y:S01]  /*16f0*/  LOP3.LUT R0, R20, 0x80000000, R7, 0x48, !PT ;  /* 0x8000000014007812 */ /* 0x000fe200078e4807 */
[----:B------:R-:W-:Y:S06]  /*1700*/  BRA `(.L_x_958) ;  /* 0x00000000000c7947 */ /* 0x000fec0003800000 */
.L_x_951:
[----:B------:R-:W0:Y:S01]  /*1710*/  MUFU.RSQ R0, -QNAN ;  /* 0xffc0000000007908 */ /* 0x000e220000001400 */
[----:B------:R-:W-:Y:S05]  /*1720*/  BRA `(.L_x_958) ;  /* 0x0000000000047947 */ /* 0x000fea0003800000 */
.L_x_950:
[----:B------:R-:W-:-:S07]  /*1730*/  FADD.FTZ R0, R0, R3 ;  /* 0x0000000300007221 */ /* 0x000fce0000010000 */
.L_x_958:
[----:B------:R-:W-:Y:S05]  /*1740*/  BSYNC.RECONVERGENT B1 ;  /* 0x0000000000017941 */ /* 0x000fea0003800200 */
.L_x_948:
[----:B------:R-:W-:-:S04]  /*1750*/  IMAD.MOV.U32 R3, RZ, RZ, 0x0 ;  /* 0x00000000ff037424 */ /* 0x000fc800078e00ff */
[----:B0-----:R-:W-:Y:S05]  /*1760*/  RET.REL.NODEC R2 `(_Z14rms_norm_floatILi32ELi9EEvPfS0_S0_ii) ;  /* 0xffffffe802247950 */ /* 0x001fea0003c3ffff */
.L_x_959:
        /* <DEDUP_REMOVED lines=9> */
.L_x_1263:


//--------------------- .text._Z14rms_norm_floatILi32ELi8EEvPfS0_S0_ii --------------------------
	.section	.text._Z14rms_norm_floatILi32ELi8EEvPfS0_S0_ii,"ax",@progbits
	.align	128
        .global         _Z14rms_norm_floatILi32ELi8EEvPfS0_S0_ii
        .type           _Z14rms_norm_floatILi32ELi8EEvPfS0_S0_ii,@function
        .size           _Z14rms_norm_floatILi32ELi8EEvPfS0_S0_ii,(.L_x_1264 - _Z14rms_norm_floatILi32ELi8EEvPfS0_S0_ii)
        .other          _Z14rms_norm_floatILi32ELi8EEvPfS0_S0_ii,@"STO_CUDA_ENTRY STV_DEFAULT"
_Z14rms_norm_floatILi32ELi8EEvPfS0_S0_ii:
.text._Z14rms_norm_floatILi32ELi8EEvPfS0_S0_ii:
        /* <DEDUP_REMOVED lines=20> */
.L_x_980:
        /* <DEDUP_REMOVED lines=32> */
.L_x_965:
        /* <DEDUP_REMOVED lines=19> */
.L_x_964:
[----:B------:R-:W-:-:S07]  /*0470*/  IMAD.MOV.U32 R0, RZ, RZ, R11 ;  /* 0x000000ffff007224 */ /* 0x000fce00078e000b */
.L_x_963:
[----:B------:R-:W-:Y:S05]  /*0480*/  BSYNC.RECONVERGENT B1 ;  /* 0x0000000000017941 */ /* 0x000fea0003800200 */
.L_x_962:
        /* <DEDUP_REMOVED lines=24> */
.L_x_961:
[----:B------:R-:W-:Y:S05]  /*0610*/  BSYNC.RECONVERGENT B0 ;  /* 0x0000000000007941 */ /* 0x000fea0003800200 */
.L_x_960:
        /* <DEDUP_REMOVED lines=11> */
.L_x_987:
        /* <DEDUP_REMOVED lines=11> */
[----:B-----5:R-:W-:Y:S05]  /*0780*/  CALL.REL.NOINC `($__internal_24_$__cuda_sm3x_div_rn_noftz_f32_slowpath) ;  /* 0x0000000800307944 */ /* 0x020fea0003c00000 */
[----:B------:R-:W-:-:S07]  /*0790*/  MOV R4, R0 ;  /* 0x0000000000047202 */ /* 0x000fce0000000f00 */
.L_x_968:
[----:B------:R-:W-:Y:S05]  /*07a0*/  BSYNC.RECONVERGENT B0 ;  /* 0x0000000000007941 */ /* 0x000fea0003800200 */
.L_x_967:
        /* <DEDUP_REMOVED lines=16> */
.L_x_973:
        /* <DEDUP_REMOVED lines=14> */
.L_x_972:
[----:B------:R-:W-:Y:S05]  /*0990*/  BSYNC.RECONVERGENT B1 ;  /* 0x0000000000017941 */ /* 0x000fea0003800200 */
.L_x_971:
        /* <DEDUP_REMOVED lines=18> */
.L_x_970:
[----:B------:R-:W-:Y:S05]  /*0ac0*/  BSYNC.RECONVERGENT B0 ;  /* 0x0000000000007941 */ /* 0x000fea0003800200 */
.L_x_969:
        /* <DEDUP_REMOVED lines=12> */
.L_x_979:
        /* <DEDUP_REMOVED lines=16> */
.L_x_978:
[----:B------:R-:W-:-:S07]  /*0c90*/  MOV R0, R11 ;  /* 0x0000000b00007202 */ /* 0x000fce0000000f00 */
.L_x_977:
[----:B------:R-:W-:Y:S05]  /*0ca0*/  BSYNC.RECONVERGENT B1 ;  /* 0x0000000000017941 */ /* 0x000fea0003800200 */
.L_x_976:
        /* <DEDUP_REMOVED lines=16> */
.L_x_975:
[----:B------:R-:W-:Y:S05]  /*0db0*/  BSYNC.RECONVERGENT B0 ;  /* 0x0000000000007941 */ /* 0x000fea0003800200 */
.L_x_974:
[----:B------:R-:W-:Y:S05]  /*0dc0*/  @!P2 BRA `(.L_x_980) ;  /* 0xfffffff000dca947 */ /* 0x000fea000383ffff */
[----:B------:R-:W-:Y:S05]  /*0dd0*/  EXIT ;  /* 0x000000000000794d */ /* 0x000fea0003800000 */
.L_x_966:
        /* <DEDUP_REMOVED lines=8> */
.L_x_982:
[----:B------:R-:W-:Y:S05]  /*0e60*/  BSYNC B0 ;  /* 0x0000000000007941 */ /* 0x000fea0003800000 */
.L_x_981:
        /* <DEDUP_REMOVED lines=8> */
.L_x_983:
[----:B------:R-:W-:Y:S02]  /*0ef0*/  IMAD.MOV.U32 R20, RZ, RZ, 0x4 ;  /* 0x00000004ff147424 */ /* 0x000fe400078e00ff */
[----:B------:R-:W-:-:S04]  /*0f00*/  IMAD.MOV.U32 R5, RZ, RZ, R16 ;  /* 0x000000ffff057224 */ /* 0x000fc800078e0010 */
[----:B------:R-:W-:-:S05]  /*0f10*/  FADD R5, R0, R5 ;  /* 0x0000000500057221 */ /* 0x000fca0000000000 */
[----:B------:R-:W-:-:S07]  /*0f20*/  MOV R0, R5 ;  /* 0x0000000500007202 */ /* 0x000fce0000000f00 */
[----:B------:R-:W-:Y:S05]  /*0f30*/  WARPSYNC.COLLECTIVE R17, `(.L_x_984) ;  /* 0x0000000011087348 */ /* 0x000fea0003c00000 */
[----:B------:R0:W1:Y:S02]  /*0f40*/  SHFL.BFLY P0, R16, R0, R20, R21 ;  /* 0x0c00001400107389 */ /* 0x0000640000000015 */
[----:B01----:R-:W-:Y:S05]  /*0f50*/  ENDCOLLECTIVE ;  /* 0x000000000000791b */ /* 0x003fea0003800000 */
.L_x_984:
[----:B------:R-:W-:Y:S02]  /*0f60*/  IMAD.MOV.U32 R20, RZ, RZ, 0x2 ;  /* 0x00000002ff147424 */ /* 0x000fe400078e00ff */
[----:B------:R-:W-:-:S04]  /*0f70*/  IMAD.MOV.U32 R4, RZ, RZ, R16 ;  /* 0x000000ffff047224 */ /* 0x000fc800078e0010 */
[----:B------:R-:W-:-:S05]  /*0f80*/  FADD R4, R5, R4 ;  /* 0x0000000405047221 */ /* 0x000fca0000000000 */
[----:B------:R-:W-:-:S07]  /*0f90*/  MOV R0, R4 ;  /* 0x0000000400007202 */ /* 0x000fce0000000f00 */
[----:B------:R-:W-:Y:S05]  /*0fa0*/  WARPSYNC.COLLECTIVE R17, `(.L_x_985) ;  /* 0x0000000011087348 */ /* 0x000fea0003c00000 */
[----:B------:R0:W1:Y:S02]  /*0fb0*/  SHFL.BFLY P0, R16, R0, R20, R21 ;  /* 0x0c00001400107389 */ /* 0x0000640000000015 */
[----:B01----:R-:W-:Y:S05]  /*0fc0*/  ENDCOLLECTIVE ;  /* 0x000000000000791b */ /* 0x003fea0003800000 */
.L_x_985:
[----:B------:R-:W-:Y:S02]  /*0fd0*/  IMAD.MOV.U32 R20, RZ, RZ, 0x1 ;  /* 0x00000001ff147424 */ /* 0x000fe400078e00ff */
[----:B------:R-:W-:-:S04]  /*0fe0*/  IMAD.MOV.U32 R7, RZ, RZ, R16 ;  /* 0x000000ffff077224 */ /* 0x000fc800078e0010 */
[----:B------:R-:W-:-:S05]  /*0ff0*/  FADD R7, R4, R7 ;  /* 0x0000000704077221 */ /* 0x000fca0000000000 */
[----:B------:R-:W-:-:S07]  /*1000*/  MOV R0, R7 ;  /* 0x0000000700007202 */ /* 0x000fce0000000f00 */
[----:B------:R-:W-:Y:S05]  /*1010*/  WARPSYNC.COLLECTIVE R17, `(.L_x_986) ;  /* 0x0000000011087348 */ /* 0x000fea0003c00000 */
[----:B------:R0:W1:Y:S02]  /*1020*/  SHFL.BFLY P0, R16, R0, R20, R21 ;  /* 0x0c00001400107389 */ /* 0x0000640000000015 */
[----:B01----:R-:W-:Y:S05]  /*1030*/  ENDCOLLECTIVE ;  /* 0x000000000000791b */ /* 0x003fea0003800000 */
.L_x_986:
[----:B------:R-:W-:Y:S05]  /*1040*/  BRA `(.L_x_987) ;  /* 0xfffffff400a07947 */ /* 0x000fea000383ffff */
        .weak           $__internal_24_$__cuda_sm3x_div_rn_noftz_f32_slowpath
        .type           $__internal_24_$__cuda_sm3x_div_rn_noftz_f32_slowpath,@function
        .size           $__internal_24_$__cuda_sm3x_div_rn_noftz_f32_slowpath,(.L_x_1264 - $__internal_24_$__cuda_sm3x_div_rn_noftz_f32_slowpath)
$__internal_24_$__cuda_sm3x_div_rn_noftz_f32_slowpath:
        /* <DEDUP_REMOVED lines=36> */
.L_x_989:
        /* <DEDUP_REMOVED lines=51> */
.L_x_996:
[----:B------:R-:W-:-:S04]  /*15c0*/  LOP3.LUT R0, R0, 0x80000000, RZ, 0xc0, !PT ;  /* 0x8000000000007812 */ /* 0x000fc800078ec0ff */
[----:B------:R-:W-:Y:S01]  /*15d0*/  LOP3.LUT R0, R0, 0x7f800000, RZ, 0xfc, !PT ;  /* 0x7f80000000007812 */ /* 0x000fe200078efcff */
[----:B------:R-:W-:Y:S06]  /*15e0*/  BRA `(.L_x_997) ;  /* 0x0000000000047947 */ /* 0x000fec0003800000 */
.L_x_995:
[----:B------:R-:W-:-:S07]  /*15f0*/  LEA R0, R20, R0, 0x17 ;  /* 0x0000000014007211 */ /* 0x000fce00078eb8ff */
.L_x_997:
[----:B------:R-:W-:Y:S05]  /*1600*/  BSYNC.RECONVERGENT B2 ;  /* 0x0000000000027941 */ /* 0x000fea0003800200 */
.L_x_994:
[----:B------:R-:W-:Y:S05]  /*1610*/  BRA `(.L_x_998) ;  /* 0x0000000000207947 */ /* 0x000fea0003800000 */
.L_x_993:
[----:B------:R-:W-:-:S04]  /*1620*/  LOP3.LUT R0, R17, 0x80000000, R16, 0x48, !PT ;  /* 0x8000000011007812 */ /* 0x000fc800078e4810 */
[----:B------:R-:W-:Y:S01]  /*1630*/  LOP3.LUT R0, R0, 0x7f800000, RZ, 0xfc, !PT ;  /* 0x7f80000000007812 */ /* 0x000fe200078efcff */
[----:B------:R-:W-:Y:S06]  /*1640*/  BRA `(.L_x_998) ;  /* 0x0000000000147947 */ /* 0x000fec0003800000 */
.L_x_992:
[----:B------:R-:W-:Y:S01]  /*1650*/  LOP3.LUT R0, R17, 0x80000000, R16, 0x48, !PT ;  /* 0x8000000011007812 */ /* 0x000fe200078e4810 */
[----:B------:R-:W-:Y:S06]  /*1660*/  BRA `(.L_x_998) ;  /* 0x00000000000c7947 */ /* 0x000fec0003800000 */
.L_x_991:
[----:B------:R-:W0:Y:S01]  /*1670*/  MUFU.RSQ R0, -QNAN ;  /* 0xffc0000000007908 */ /* 0x000e220000001400 */
[----:B------:R-:W-:Y:S05]  /*1680*/  BRA `(.L_x_998) ;  /* 0x0000000000047947 */ /* 0x000fea0003800000 */
.L_x_990:
[----:B------:R-:W-:-:S07]  /*1690*/  FADD.FTZ R0, R0, R3 ;  /* 0x0000000300007221 */ /* 0x000fce0000010000 */
.L_x_998:
[----:B------:R-:W-:Y:S05]  /*16a0*/  BSYNC.RECONVERGENT B1 ;  /* 0x0000000000017941 */ /* 0x000fea0003800200 */
.L_x_988:
[----:B------:R-:W-:-:S04]  /*16b0*/  IMAD.MOV.U32 R5, RZ, RZ, 0x0 ;  /* 0x00000000ff057424 */ /* 0x000fc800078e00ff */
[----:B0-----:R-:W-:Y:S05]  /*16c0*/  RET.REL.NODEC R4 `(_Z14rms_norm_floatILi32ELi8EEvPfS0_S0_ii) ;  /* 0xffffffe8044c7950 */ /* 0x001fea0003c3ffff */
.L_x_999:
        /* <DEDUP_REMOVED lines=11> */
.L_x_1264:


//--------------------- .text._Z14rms_norm_floatILi32ELi7EEvPfS0_S0_ii --------------------------
	.section	.text._Z14rms_norm_floatILi32ELi7EEvPfS0_S0_ii,"ax",@progbits
	.align	128
        .global         _Z14rms_norm_floatILi32ELi7EEvPfS0_S0_ii
        .type           _Z14rms_norm_floatILi32ELi7EEvPfS0_S0_ii,@function
        .size           _Z14rms_norm_floatILi32ELi7EEvPfS0_S0_ii,(.L_x_1265 - _Z14rms_norm_floatILi32ELi7EEvPfS0_S0_ii)
        .other          _Z14rms_norm_floatILi32ELi7EEvPfS0_S0_ii,@"STO_CUDA_ENTRY STV_DEFAULT"
_Z14rms_norm_floatILi32ELi7EEvPfS0_S0_ii:
.text._Z14rms_norm_floatILi32ELi7EEvPfS0_S0_ii:
        /* <DEDUP_REMOVED lines=21> */
.L_x_1020:
        /* <DEDUP_REMOVED lines=31> */
.L_x_1005:
        /* <DEDUP_REMOVED lines=20> */
.L_x_1004:
[----:B------:R-:W-:-:S07]  /*0480*/  IMAD.MOV.U32 R6, RZ, RZ, R11 ;  /* 0x000000ffff067224 */ /* 0x000fce00078e000b */
.L_x_1003:
[----:B------:R-:W-:Y:S05]  /*0490*/  BSYNC.RECONVERGENT B1 ;  /* 0x0000000000017941 */ /* 0x000fea0003800200 */
.L_x_1002:
        /* <DEDUP_REMOVED lines=24> */
.L_x_1001:
[----:B------:R-:W-:Y:S05]  /*0620*/  BSYNC.RECONVERGENT B0 ;  /* 0x0000000000007941 */ /* 0x000fea0003800200 */
.L_x_1000:
        /* <DEDUP_REMOVED lines=11> */
.L_x_1027:
        /* <DEDUP_REMOVED lines=11> */
[----:B-----5:R-:W-:Y:S05]  /*0790*/  CALL.REL.NOINC `($__internal_25_$__cuda_sm3x_div_rn_noftz_f32_slowpath) ;  /* 0x0000000800507944 */ /* 0x020fea0003c00000 */
[----:B------:R-:W-:-:S07]  /*07a0*/  IMAD.MOV.U32 R2, RZ, RZ, R0 ;  /* 0x000000ffff027224 */ /* 0x000fce00078e0000 */
.L_x_1008:
[----:B------:R-:W-:Y:S05]  /*07b0*/  BSYNC.RECONVERGENT B0 ;  /* 0x0000000000007941 */ /* 0x000fea0003800200 */
.L_x_1007:
        /* <DEDUP_REMOVED lines=16> */
.L_x_1013:
        /* <DEDUP_REMOVED lines=20> */
.L_x_1012:
[----:B------:R-:W-:Y:S05]  /*0a00*/  BSYNC.RECONVERGENT B1 ;  /* 0x0000000000017941 */ /* 0x000fea0003800200 */
.L_x_1011:
        /* <DEDUP_REMOVED lines=18> */
.L_x_1010:
[----:B------:R-:W-:Y:S05]  /*0b30*/  BSYNC.RECONVERGENT B0 ;  /* 0x0000000000007941 */ /* 0x000fea0003800200 */
.L_x_1009:
        /* <DEDUP_REMOVED lines=12> */
.L_x_1019:
        /* <DEDUP_REMOVED lines=17> */
.L_x_1018:
[----:B------:R-:W-:-:S07]  /*0d10*/  IMAD.MOV.U32 R0, RZ, RZ, R11 ;  /* 0x000000ffff007224 */ /* 0x000fce00078e000b */
.L_x_1017:
[----:B------:R-:W-:Y:S05]  /*0d20*/  BSYNC.RECONVERGENT B1 ;  /* 0x0000000000017941 */ /* 0x000fea0003800200 */
.L_x_1016:
        /* <DEDUP_REMOVED lines=17> */
.L_x_1015:
[----:B------:R-:W-:Y:S05]  /*0e40*/  BSYNC.RECONVERGENT B0 ;  /* 0x0000000000007941 */ /* 0x000fea0003800200 */
.L_x_1014:
[----:B------:R-:W-:Y:S05]  /*0e50*/  @!P2 BRA `(.L_x_1020) ;  /* 0xfffffff000bca947 */ /* 0x000fea000383ffff */
[----:B------:R-:W-:Y:S05]  /*0e60*/  EXIT ;  /* 0x000000000000794d */ /* 0x000fea0003800000 */
.L_x_1006:
        /* <DEDUP_REMOVED lines=8> */
.L_x_1022:
[----:B------:R-:W-:Y:S05]  /*0ef0*/  BSYNC B0 ;  /* 0x0000000000007941 */ /* 0x000fea0003800000 */
.L_x_1021:
        /* <DEDUP_REMOVED lines=8> */
.L_x_1023:
[----:B------:R-:W-:Y:S02]  /*0f80*/  HFMA2 R20, -RZ, RZ, 0, 2.384185791015625e-07 ;  /* 0x00000004ff147431 */ /* 0x000fe400000001ff */
[----:B------:R-:W-:-:S04]  /*0f90*/  IMAD.MOV.U32 R3, RZ, RZ, R6 ;  /* 0x000000ffff037224 */ /* 0x000fc800078e0006 */
[----:B------:R-:W-:-:S04]  /*0fa0*/  FADD R3, R0, R3 ;  /* 0x0000000300037221 */ /* 0x000fc80000000000 */
[----:B------:R-:W-:-:S07]  /*0fb0*/  IMAD.MOV.U32 R0, RZ, RZ, R3 ;  /* 0x000000ffff007224 */ /* 0x000fce00078e0003 */
[----:B------:R-:W-:Y:S05]  /*0fc0*/  WARPSYNC.COLLECTIVE R7, `(.L_x_1024) ;  /* 0x0000000007087348 */ /* 0x000fea0003c00000 */
[----:B------:R0:W1:Y:S02]  /*0fd0*/  SHFL.BFLY P0, R6, R0, R20, R21 ;  /* 0x0c00001400067389 */ /* 0x0000640000000015 */
[----:B01----:R-:W-:Y:S05]  /*0fe0*/  ENDCOLLECTIVE ;  /* 0x000000000000791b */ /* 0x003fea0003800000 */
.L_x_1024:
[----:B------:R-:W-:Y:S01]  /*0ff0*/  MOV R20, 0x2 ;  /* 0x0000000200147802 */ /* 0x000fe20000000f00 */
[----:B------:R-:W-:-:S04]  /*1000*/  IMAD.MOV.U32 R2, RZ, RZ, R6 ;  /* 0x000000ffff027224 */ /* 0x000fc800078e0006 */
[----:B------:R-:W-:-:S04]  /*1010*/  FADD R2, R3, R2 ;  /* 0x0000000203027221 */ /* 0x000fc80000000000 */
[----:B------:R-:W-:-:S07]  /*1020*/  IMAD.MOV.U32 R0, RZ, RZ, R2 ;  /* 0x000000ffff007224 */ /* 0x000fce00078e0002 */
[----:B------:R-:W-:Y:S05]  /*1030*/  WARPSYNC.COLLECTIVE R7, `(.L_x_1025) ;  /* 0x0000000007087348 */ /* 0x000fea0003c00000 */
[----:B------:R0:W1:Y:S02]  /*1040*/  SHFL.BFLY P0, R6, R0, R20, R21 ;  /* 0x0c00001400067389 */ /* 0x0000640000000015 */
[----:B01----:R-:W-:Y:S05]  /*1050*/  ENDCOLLECTIVE ;  /* 0x000000000000791b */ /* 0x003fea0003800000 */
.L_x_1025:
[----:B------:R-:W-:Y:S02]  /*1060*/  HFMA2 R20, -RZ, RZ, 0, 5.9604644775390625e-08 ;  /* 0x00000001ff147431 */ /* 0x000fe400000001ff */
[----:B------:R-:W-:-:S04]  /*1070*/  IMAD.MOV.U32 R5, RZ, RZ, R6 ;  /* 0x000000ffff057224 */ /* 0x000fc800078e0006 */
[----:B------:R-:W-:-:S04]  /*1080*/  FADD R5, R2, R5 ;  /* 0x0000000502057221 */ /* 0x000fc80000000000 */
[----:B------:R-:W-:-:S07]  /*1090*/  IMAD.MOV.U32 R0, RZ, RZ, R5 ;  /* 0x000000ffff007224 */ /* 0x000fce00078e0005 */
[----:B------:R-:W-:Y:S05]  /*10a0*/  WARPSYNC.COLLECTIVE R7, `(.L_x_1026) ;  /* 0x0000000007087348 */ /* 0x000fea0003c00000 */
[----:B------:R0:W1:Y:S02]  /*10b0*/  SHFL.BFLY P0, R6, R0, R20, R21 ;  /* 0x0c00001400067389 */ /* 0x0000640000000015 */
[----:B01----:R-:W-:Y:S05]  /*10c0*/  ENDCOLLECTIVE ;  /* 0x000000000000791b */ /* 0x003fea0003800000 */
.L_x_1026:
[----:B------:R-:W-:Y:S05]  /*10d0*/  BRA `(.L_x_1027) ;  /* 0xfffffff400807947 */ /* 0x000fea000383ffff */
        .weak           $__internal_25_$__cuda_sm3x_div_rn_noftz_f32_slowpath
        .type           $__internal_25_$__cuda_sm3x_div_rn_noftz_f32_slowpath,@function
        .size           $__internal_25_$__cuda_sm3x_div_rn_noftz_f32_slowpath,(.L_x_1265 - $__internal_25_$__cuda_sm3x_div_rn_noftz_f32_slowpath)
$__internal_25_$__cuda_sm3x_div_rn_noftz_f32_slowpath:
        /* <DEDUP_REMOVED lines=37> */
.L_x_1029:
        /* <DEDUP_REMOVED lines=51> */
.L_x_1036:
[----:B------:R-:W-:-:S04]  /*1660*/  LOP3.LUT R0, R0, 0x80000000, RZ, 0xc0, !PT ;  /* 0x8000000000007812 */ /* 0x000fc800078ec0ff */
[----:B------:R-:W-:Y:S01]  /*1670*/  LOP3.LUT R0, R0, 0x7f800000, RZ, 0xfc, !PT ;  /* 0x7f80000000007812 */ /* 0x000fe200078efcff */
[----:B------:R-:W-:Y:S06]  /*1680*/  BRA `(.L_x_1037) ;  /* 0x0000000000047947 */ /* 0x000fec0003800000 */
.L_x_1035:
[----:B------:R-:W-:-:S07]  /*1690*/  LEA R0, R19, R0, 0x17 ;  /* 0x0000000013007211 */ /* 0x000fce00078eb8ff */
.L_x_1037:
[----:B------:R-:W-:Y:S05]  /*16a0*/  BSYNC.RECONVERGENT B2 ;  /* 0x0000000000027941 */ /* 0x000fea0003800200 */
.L_x_1034:
[----:B------:R-:W-:Y:S05]  /*16b0*/  BRA `(.L_x_1038) ;  /* 0x0000000000207947 */ /* 0x000fea0003800000 */
.L_x_1033:
[----:B------:R-:W-:-:S04]  /*16c0*/  LOP3.LUT R0, R20, 0x80000000, R7, 0x48, !PT ;  /* 0x8000000014007812 */ /* 0x000fc800078e4807 */
[----:B------:R-:W-:Y:S01]  /*16d0*/  LOP3.LUT R0, R0, 0x7f800000, RZ, 0xfc, !PT ;  /* 0x7f80000000007812 */ /* 0x000fe200078efcff */
[----:B------:R-:W-:Y:S06]  /*16e0*/  BRA `(.L_x_1038) ;  /* 0x0000000000147947 */ /* 0x000fec0003800000 */
.L_x_1032:
[----:B------:R-:W-:Y:S01]  /*16f0*/  LOP3.LUT R0, R20, 0x80000000, R7, 0x48, !PT ;  /* 0x8000000014007812 */ /* 0x000fe200078e4807 */
[----:B------:R-:W-:Y:S06]  /*1700*/  BRA `(.L_x_1038) ;  /* 0x00000000000c7947 */ /* 0x000fec0003800000 */
.L_x_1031:
[----:B------:R-:W0:Y:S01]  /*1710*/  MUFU.RSQ R0, -QNAN ;  /* 0xffc0000000007908 */ /* 0x000e220000001400 */
[----:B------:R-:W-:Y:S05]  /*1720*/  BRA `(.L_x_1038) ;  /* 0x0000000000047947 */ /* 0x000fea0003800000 */
.L_x_1030:
[----:B------:R-:W-:-:S07]  /*1730*/  FADD.FTZ R0, R0, R3 ;  /* 0x0000000300007221 */ /* 0x000fce0000010000 */
.L_x_1038:
[----:B------:R-:W-:Y:S05]  /*1740*/  BSYNC.RECONVERGENT B1 ;  /* 0x0000000000017941 */ /* 0x000fea0003800200 */
.L_x_1028:
[----:B------:R-:W-:-:S04]  /*1750*/  IMAD.MOV.U32 R3, RZ, RZ, 0x0 ;  /* 0x00000000ff037424 */ /* 0x000fc800078e00ff */
[----:B0-----:R-:W-:Y:S05]  /*1760*/  RET.REL.NODEC R2 `(_Z14rms_norm_floatILi32ELi7EEvPfS0_S0_ii) ;  /* 0xffffffe802247950 */ /* 0x001fea0003c3ffff */
.L_x_1039:
        /* <DEDUP_REMOVED lines=9> */
.L_x_1265:


//--------------------- .text._Z14rms_norm_floatILi32ELi6EEvPfS0_S0_ii --------------------------
	.section	.text._Z14rms_norm_floatILi32ELi6EEvPfS0_S0_ii,"ax",@progbits
	.align	128
        .global         _Z14rms_norm_floatILi32ELi6EEvPfS0_S0_ii
        .type           _Z14rms_norm_floatILi32ELi6EEvPfS0_S0_ii,@function
        .size           _Z14rms_norm_floatILi32ELi6EEvPfS0_S0_ii,(.L_x_1266 - _Z14rms_norm_floatILi32ELi6EEvPfS0_S0_ii)
        .other          _Z14rms_norm_floatILi32ELi6EEvPfS0_S0_ii,@"STO_CUDA_ENTRY STV_DEFAULT"
_Z14rms_norm_floatILi32ELi6EEvPfS0_S0_ii:
.text._Z14rms_norm_floatILi32ELi6EEvPfS0_S0_ii:
        /* <DEDUP_REMOVED lines=20> */
.L_x_1060:
        /* <DEDUP_REMOVED lines=32> */
.L_x_1045:
        /* <DEDUP_REMOVED lines=20> */
.L_x_1044:
[----:B------:R-:W-:-:S07]  /*0480*/  IMAD.MOV.U32 R6, RZ, RZ, R12 ;  /* 0x000000ffff067224 */ /* 0x000fce00078e000c */
.L_x_1043:
[----:B------:R-:W-:Y:S05]  /*0490*/  BSYNC.RECONVERGENT B1 ;  /* 0x0000000000017941 */ /* 0x000fea0003800200 */
.L_x_1042:
        /* <DEDUP_REMOVED lines=24> */
.L_x_1041:
[----:B------:R-:W-:Y:S05]  /*0620*/  BSYNC.RECONVERGENT B0 ;  /* 0x0000000000007941 */ /* 0x000fea0003800200 */
.L_x_1040:
        /* <DEDUP_REMOVED lines=11> */
.L_x_1067:
        /* <DEDUP_REMOVED lines=11> */
[----:B-----5:R-:W-:Y:S05]  /*0790*/  CALL.REL.NOINC `($__internal_26_$__cuda_sm3x_div_rn_noftz_f32_slowpath) ;  /* 0x0000000800407944 */ /* 0x020fea0003c00000 */
[----:B------:R-:W-:-:S07]  /*07a0*/  MOV R2, R0 ;  /* 0x0000000000027202 */ /* 0x000fce0000000f00 */
.L_x_1048:
[----:B------:R-:W-:Y:S05]  /*07b0*/  BSYNC.RECONVERGENT B0 ;  /* 0x0000000000007941 */ /* 0x000fea0003800200 */
.L_x_1047:
        /* <DEDUP_REMOVED lines=16> */
.L_x_1053:
        /* <DEDUP_REMOVED lines=16> */
.L_x_1052:
[----:B------:R-:W-:Y:S05]  /*09c0*/  BSYNC.RECONVERGENT B1 ;  /* 0x0000000000017941 */ /* 0x000fea0003800200 */
.L_x_1051:
        /* <DEDUP_REMOVED lines=18> */
.L_x_1050:
[----:B------:R-:W-:Y:S05]  /*0af0*/  BSYNC.RECONVERGENT B0 ;  /* 0x0000000000007941 */ /* 0x000fea0003800200 */
.L_x_1049:
        /* <DEDUP_REMOVED lines=12> */
.L_x_1059:
        /* <DEDUP_REMOVED lines=17> */
.L_x_1058:
[----:B------:R-:W-:-:S07]  /*0cd0*/  IMAD.MOV.U32 R0, RZ, RZ, R12 ;  /* 0x000000ffff007224 */ /* 0x000fce00078e000c */
.L_x_1057:
[----:B------:R-:W-:Y:S05]  /*0ce0*/  BSYNC.RECONVERGENT B1 ;  /* 0x0000000000017941 */ /* 0x000fea0003800200 */
.L_x_1056:
        /* <DEDUP_REMOVED lines=17> */
.L_x_1055:
[----:B------:R-:W-:Y:S05]  /*0e00*/  BSYNC.RECONVERGENT B0 ;  /* 0x0000000000007941 */ /* 0x000fea0003800200 */
.L_x_1054:
[----:B------:R-:W-:Y:S05]  /*0e10*/  @!P2 BRA `(.L_x_1060) ;  /* 0xfffffff000c8a947 */ /* 0x000fea000383ffff */
[----:B------:R-:W-:Y:S05]  /*0e20*/  EXIT ;  /* 0x000000000000794d */ /* 0x000fea0003800000 */
.L_x_1046:
        /* <DEDUP_REMOVED lines=8> */
.L_x_1062:
[----:B------:R-:W-:Y:S05]  /*0eb0*/  BSYNC B0 ;  /* 0x0000000000007941 */ /* 0x000fea0003800000 */
.L_x_1061:
        /* <DEDUP_REMOVED lines=8> */
.L_x_1063:
[----:B------:R-:W-:Y:S02]  /*0f40*/  HFMA2 R20, -RZ, RZ, 0, 2.384185791015625e-07 ;  /* 0x00000004ff147431 */ /* 0x000fe400000001ff */
[----:B------:R-:W-:-:S04]  /*0f50*/  IMAD.MOV.U32 R3, RZ, RZ, R6 ;  /* 0x000000ffff037224 */ /* 0x000fc800078e0006 */
[----:B------:R-:W-:-:S04]  /*0f60*/  FADD R3, R0, R3 ;  /* 0x0000000300037221 */ /* 0x000fc80000000000 */
[----:B------:R-:W-:-:S07]  /*0f70*/  IMAD.MOV.U32 R0, RZ, RZ, R3 ;  /* 0x000000ffff007224 */ /* 0x000fce00078e0003 */
[----:B------:R-:W-:Y:S05]  /*0f80*/  WARPSYNC.COLLECTIVE R7, `(.L_x_1064) ;  /* 0x0000000007087348 */ /* 0x000fea0003c00000 */
[----:B------:R0:W1:Y:S02]  /*0f90*/  SHFL.BFLY P0, R6, R0, R20, R21 ;  /* 0x0c00001400067389 */ /* 0x0000640000000015 */
[----:B01----:R-:W-:Y:S05]  /*0fa0*/  ENDCOLLECTIVE ;  /* 0x000000000000791b */ /* 0x003fea0003800000 */
.L_x_1064:
[----:B------:R-:W-:Y:S01]  /*0fb0*/  MOV R20, 0x2 ;  /* 0x0000000200147802 */ /* 0x000fe20000000f00 */
[----:B------:R-:W-:-:S04]  /*0fc0*/  IMAD.MOV.U32 R2, RZ, RZ, R6 ;  /* 0x000000ffff027224 */ /* 0x000fc800078e0006 */
[----:B------:R-:W-:-:S04]  /*0fd0*/  FADD R2, R3, R2 ;  /* 0x0000000203027221 */ /* 0x000fc80000000000 */
[----:B------:R-:W-:-:S07]  /*0fe0*/  IMAD.MOV.U32 R0, RZ, RZ, R2 ;  /* 0x000000ffff007224 */ /* 0x000fce00078e0002 */
[----:B------:R-:W-:Y:S05]  /*0ff0*/  WARPSYNC.COLLECTIVE R7, `(.L_x_1065) ;  /* 0x0000000007087348 */ /* 0x000fea0003c00000 */
[----:B------:R0:W1:Y:S02]  /*1000*/  SHFL.BFLY P0, R6, R0, R20, R21 ;  /* 0x0c00001400067389 */ /* 0x0000640000000015 */
[----:B01----:R-:W-:Y:S05]  /*1010*/  ENDCOLLECTIVE ;  /* 0x000000000000791b */ /* 0x003fea0003800000 */
.L_x_1065:
[----:B------:R-:W-:Y:S02]  /*1020*/  HFMA2 R20, -RZ, RZ, 0, 5.9604644775390625e-08 ;  /* 0x00000001ff147431 */ /* 0x000fe400000001ff */
[----:B------:R-:W-:-:S04]  /*1030*/  IMAD.MOV.U32 R5, RZ, RZ, R6 ;  /* 0x000000ffff057224 */ /* 0x000fc800078e0006 */
[----:B------:R-:W-:-:S04]  /*1040*/  FADD R5, R2, R5 ;  /* 0x0000000502057221 */ /* 0x000fc80000000000 */
[----:B------:R-:W-:-:S07]  /*1050*/  IMAD.MOV.U32 R0, RZ, RZ, R5 ;  /* 0x000000ffff007224 */ /* 0x000fce00078e0005 */
[----:B------:R-:W-:Y:S05]  /*1060*/  WARPSYNC.COLLECTIVE R7, `(.L_x_1066) ;  /* 0x0000000007087348 */ /* 0x000fea0003c00000 */
[----:B------:R0:W1:Y:S02]  /*1070*/  SHFL.BFLY P0, R6, R0, R20, R21 ;  /* 0x0c00001400067389 */ /* 0x0000640000000015 */
[----:B01----:R-:W-:Y:S05]  /*1080*/  ENDCOLLECTIVE ;  /* 0x000000000000791b */ /* 0x003fea0003800000 */
.L_x_1066:
[----:B------:R-:W-:Y:S05]  /*1090*/  BRA `(.L_x_1067) ;  /* 0xfffffff400907947 */ /* 0x000fea000383ffff */
        .weak           $__internal_26_$__cuda_sm3x_div_rn_noftz_f32_slowpath
        .type           $__internal_26_$__cuda_sm3x_div_rn_noftz_f32_slowpath,@function
        .size           $__internal_26_$__cuda_sm3x_div_rn_noftz_f32_slowpath,(.L_x_1266 - $__internal_26_$__cuda_sm3x_div_rn_noftz_f32_slowpath)
$__internal_26_$__cuda_sm3x_div_rn_noftz_f32_slowpath:
        /* <DEDUP_REMOVED lines=37> */
.L_x_1069:
        /* <DEDUP_REMOVED lines=51> */
.L_x_1076:
[----:B------:R-:W-:-:S04]  /*1620*/  LOP3.LUT R0, R0, 0x80000000, RZ, 0xc0, !PT ;  /* 0x8000000000007812 */ /* 0x000fc800078ec0ff */
[----:B------:R-:W-:Y:S01]  /*1630*/  LOP3.LUT R0, R0, 0x7f800000, RZ, 0xfc, !PT ;  /* 0x7f80000000007812 */ /* 0x000fe200078efcff */
[----:B------:R-:W-:Y:S06]  /*1640*/  BRA `(.L_x_1077) ;  /* 0x0000000000047947 */ /* 0x000fec0003800000 */
.L_x_1075:
[----:B------:R-:W-:-:S07]  /*1650*/  LEA R0, R19, R0, 0x17 ;  /* 0x0000000013007211 */ /* 0x000fce00078eb8ff */
.L_x_1077:
[----:B------:R-:W-:Y:S05]  /*1660*/  BSYNC.RECONVERGENT B2 ;  /* 0x0000000000027941 */ /* 0x000fea0003800200 */
.L_x_1074:
[----:B------:R-:W-:Y:S05]  /*1670*/  BRA `(.L_x_1078) ;  /* 0x0000000000207947 */ /* 0x000fea0003800000 */
.L_x_1073:
[----:B------:R-:W-:-:S04]  /*1680*/  LOP3.LUT R0, R20, 0x80000000, R7, 0x48, !PT ;  /* 0x8000000014007812 */ /* 0x000fc800078e4807 */
[----:B------:R-:W-:Y:S01]  /*1690*/  LOP3.LUT R0, R0, 0x7f800000, RZ, 0xfc, !PT ;  /* 0x7f80000000007812 */ /* 0x000fe200078efcff */
[----:B------:R-:W-:Y:S06]  /*16a0*/  BRA `(.L_x_1078) ;  /* 0x0000000000147947 */ /* 0x000fec0003800000 */
.L_x_1072:
[----:B------:R-:W-:Y:S01]  /*16b0*/  LOP3.LUT R0, R20, 0x80000000, R7, 0x48, !PT ;  /* 0x8000000014007812 */ /* 0x000fe200078e4807 */
[----:B------:R-:W-:Y:S06]  /*16c0*/  BRA `(.L_x_1078) ;  /* 0x00000000000c7947 */ /* 0x000fec0003800000 */
.L_x_1071:
[----:B------:R-:W0:Y:S01]  /*16d0*/  MUFU.RSQ R0, -QNAN ;  /* 0xffc0000000007908 */ /* 0x000e220000001400 */
[----:B------:R-:W-:Y:S05]  /*16e0*/  BRA `(.L_x_1078) ;  /* 0x0000000000047947 */ /* 0x000fea0003800000 */
.L_x_1070:
[----:B------:R-:W-:-:S07]  /*16f0*/  FADD.FTZ R0, R0, R3 ;  /* 0x0000000300007221 */ /* 0x000fce0000010000 */
.L_x_1078:
[----:B------:R-:W-:Y:S05]  /*1700*/  BSYNC.RECONVERGENT B1 ;  /* 0x0000000000017941 */ /* 0x000fea0003800200 */
.L_x_1068:
[----:B------:R-:W-:-:S04]  /*1710*/  IMAD.MOV.U32 R3, RZ, RZ, 0x0 ;  /* 0x00000000ff037424 */ /* 0x000fc800078e00ff */
[----:B0-----:R-:W-:Y:S05]  /*1720*/  RET.REL.NODEC R2 `(_Z14rms_norm_floatILi32ELi6EEvPfS0_S0_ii) ;  /* 0xffffffe802347950 */ /* 0x001fea0003c3ffff */
.L_x_1079:
        /* <DEDUP_REMOVED lines=13> */
.L_x_1266:


//--------------------- .text._Z14rms_norm_floatILi32ELi5EEvPfS0_S0_ii --------------------------
	.section	.text._Z14rms_norm_floatILi32ELi5EEvPfS0_S0_ii,"ax",@progbits
	.align	128
        .global         _Z14rms_norm_floatILi32ELi5EEvPfS0_S0_ii
        .type           _Z14rms_norm_floatILi32ELi5EEvPfS0_S0_ii,@function
        .size           _Z14rms_norm_floatILi32ELi5EEvPfS0_S0_ii,(.L_x_1267 - _Z14rms_norm_floatILi32ELi5EEvPfS0_S0_ii)
        .other          _Z14rms_norm_floatILi32ELi5EEvPfS0_S0_ii,@"STO_CUDA_ENTRY STV_DEFAULT"
_Z14rms_norm_floatILi32ELi5EEvPfS0_S0_ii:
.text._Z14rms_norm_floatILi32ELi5EEvPfS0_S0_ii:
        /* <DEDUP_REMOVED lines=21> */
.L_x_1100:
        /* <DEDUP_REMOVED lines=31> */
.L_x_1085:
        /* <DEDUP_REMOVED lines=20> */
.L_x_1084:
[----:B------:R-:W-:-:S07]  /*0480*/  IMAD.MOV.U32 R6, RZ, RZ, R11 ;  /* 0x000000ffff067224 */ /* 0x000fce00078e000b */
.L_x_1083:
[----:B------:R-:W-:Y:S05]  /*0490*/  BSYNC.RECONVERGENT B1 ;  /* 0x0000000000017941 */ /* 0x000fea0003800200 */
.L_x_1082:
        /* <DEDUP_REMOVED lines=24> */
.L_x_1081:
[----:B------:R-:W-:Y:S05]  /*0620*/  BSYNC.RECONVERGENT B0 ;  /* 0x0000000000007941 */ /* 0x000fea0003800200 */
.L_x_1080:
        /* <DEDUP_REMOVED lines=11> */
.L_x_1107:
        /* <DEDUP_REMOVED lines=11> */
[----:B-----5:R-:W-:Y:S05]  /*0790*/  CALL.REL.NOINC `($__internal_27_$__cuda_sm3x_div_rn_noftz_f32_slowpath) ;  /* 0x0000000800507944 */ /* 0x020fea0003c00000 */
[----:B------:R-:W-:-:S07]  /*07a0*/  IMAD.MOV.U32 R2, RZ, RZ, R0 ;  /* 0x000000ffff027224 */ /* 0x000fce00078e0000 */
.L_x_1088:
[----:B------:R-:W-:Y:S05]  /*07b0*/  BSYNC.RECONVERGENT B0 ;  /* 0x0000000000007941 */ /* 0x000fea0003800200 */
.L_x_1087:
        /* <DEDUP_REMOVED lines=16> */
.L_x_1093:
        /* <DEDUP_REMOVED lines=20> */
.L_x_1092:
[----:B------:R-:W-:Y:S05]  /*0a00*/  BSYNC.RECONVERGENT B1 ;  /* 0x0000000000017941 */ /* 0x000fea0003800200 */
.L_x_1091:
        /* <DEDUP_REMOVED lines=18> */
.L_x_1090:
[----:B------:R-:W-:Y:S05]  /*0b30*/  BSYNC.RECONVERGENT B0 ;  /* 0x0000000000007941 */ /* 0x000fea0003800200 */
.L_x_1089:
        /* <DEDUP_REMOVED lines=12> */
.L_x_1099:
        /* <DEDUP_REMOVED lines=17> */
.L_x_1098:
[----:B------:R-:W-:-:S07]  /*0d10*/  IMAD.MOV.U32 R0, RZ, RZ, R11 ;  /* 0x000000ffff007224 */ /* 0x000fce00078e000b */
.L_x_1097:
[----:B------:R-:W-:Y:S05]  /*0d20*/  BSYNC.RECONVERGENT B1 ;  /* 0x0000000000017941 */ /* 0x000fea0003800200 */
.L_x_1096:
        /* <DEDUP_REMOVED lines=17> */
.L_x_1095:
[----:B------:R-:W-:Y:S05]  /*0e40*/  BSYNC.RECONVERGENT B0 ;  /* 0x0000000000007941 */ /* 0x000fea0003800200 */
.L_x_1094:
[----:B------:R-:W-:Y:S05]  /*0e50*/  @!P2 BRA `(.L_x_1100) ;  /* 0xfffffff000bca947 */ /* 0x000fea000383ffff */
[----:B------:R-:W-:Y:S05]  /*0e60*/  EXIT ;  /* 0x000000000000794d */ /* 0x000fea0003800000 */
.L_x_1086:
        /* <DEDUP_REMOVED lines=8> */
.L_x_1102:
[----:B------:R-:W-:Y:S05]  /*0ef0*/  BSYNC B0 ;  /* 0x0000000000007941 */ /* 0x000fea0003800000 */
.L_x_1101:
        /* <DEDUP_REMOVED lines=8> */
.L_x_1103:
[----:B------:R-:W-:Y:S02]  /*0f80*/  HFMA2 R20, -RZ, RZ, 0, 2.384185791015625e-07 ;  /* 0x00000004ff147431 */ /* 0x000fe400000001ff */
[----:B------:R-:W-:-:S04]  /*0f90*/  IMAD.MOV.U32 R3, RZ, RZ, R6 ;  /* 0x000000ffff037224 */ /* 0x000fc800078e0006 */
[----:B------:R-:W-:-:S04]  /*0fa0*/  FADD R3, R0, R3 ;  /* 0x0000000300037221 */ /* 0x000fc80000000000 */
[----:B------:R-:W-:-:S07]  /*0fb0*/  IMAD.MOV.U32 R0, RZ, RZ, R3 ;  /* 0x000000ffff007224 */ /* 0x000fce00078e0003 */
[----:B------:R-:W-:Y:S05]  /*0fc0*/  WARPSYNC.COLLECTIVE R7, `(.L_x_1104) ;  /* 0x0000000007087348 */ /* 0x000fea0003c00000 */
[----:B------:R0:W1:Y:S02]  /*0fd0*/  SHFL.BFLY P0, R6, R0, R20, R21 ;  /* 0x0c00001400067389 */ /* 0x0000640000000015 */
[----:B01----:R-:W-:Y:S05]  /*0fe0*/  ENDCOLLECTIVE ;  /* 0x000000000000791b */ /* 0x003fea0003800000 */
.L_x_1104:
[----:B------:R-:W-:Y:S01]  /*0ff0*/  MOV R20, 0x2 ;  /* 0x0000000200147802 */ /* 0x000fe20000000f00 */
[----:B------:R-:W-:-:S04]  /*1000*/  IMAD.MOV.U32 R2, RZ, RZ, R6 ;  /* 0x000000ffff027224 */ /* 0x000fc800078e0006 */
[----:B------:R-:W-:-:S04]  /*1010*/  FADD R2, R3, R2 ;  /* 0x0000000203027221 */ /* 0x000fc80000000000 */
[----:B------:R-:W-:-:S07]  /*1020*/  IMAD.MOV.U32 R0, RZ, RZ, R2 ;  /* 0x000000ffff007224 */ /* 0x000fce00078e0002 */
[----:B------:R-:W-:Y:S05]  /*1030*/  WARPSYNC.COLLECTIVE R7, `(.L_x_1105) ;  /* 0x0000000007087348 */ /* 0x000fea0003c00000 */
[----:B------:R0:W1:Y:S02]  /*1040*/  SHFL.BFLY P0, R6, R0, R20, R21 ;  /* 0x0c00001400067389 */ /* 0x0000640000000015 */
[----:B01----:R-:W-:Y:S05]  /*1050*/  ENDCOLLECTIVE ;  /* 0x000000000000791b */ /* 0x003fea0003800000 */
.L_x_1105:
[----:B------:R-:W-:Y:S02]  /*1060*/  HFMA2 R20, -RZ, RZ, 0, 5.9604644775390625e-08 ;  /* 0x00000001ff147431 */ /* 0x000fe400000001ff */
[----:B------:R-:W-:-:S04]  /*1070*/  IMAD.MOV.U32 R5, RZ, RZ, R6 ;  /* 0x000000ffff057224 */ /* 0x000fc800078e0006 */
[----:B------:R-:W-:-:S04]  /*1080*/  FADD R5, R2, R5 ;  /* 0x0000000502057221 */ /* 0x000fc80000000000 */
[----:B------:R-:W-:-:S07]  /*1090*/  IMAD.MOV.U32 R0, RZ, RZ, R5 ;  /* 0x000000ffff007224 */ /* 0x000fce00078e0005 */
[----:B------:R-:W-:Y:S05]  /*10a0*/  WARPSYNC.COLLECTIVE R7, `(.L_x_1106) ;  /* 0x0000000007087348 */ /* 0x000fea0003c00000 */
[----:B------:R0:W1:Y:S02]  /*10b0*/  SHFL.BFLY P0, R6, R0, R20, R21 ;  /* 0x0c00001400067389 */ /* 0x0000640000000015 */
[----:B01----:R-:W-:Y:S05]  /*10c0*/  ENDCOLLECTIVE ;  /* 0x000000000000791b */ /* 0x003fea0003800000 */
.L_x_1106:
[----:B------:R-:W-:Y:S05]  /*10d0*/  BRA `(.L_x_1107) ;  /* 0xfffffff400807947 */ /* 0x000fea000383ffff */
        .weak           $__internal_27_$__cuda_sm3x_div_rn_noftz_f32_slowpath
        .type           $__internal_27_$__cuda_sm3x_div_rn_noftz_f32_slowpath,@function
        .size           $__internal_27_$__cuda_sm3x_div_rn_noftz_f32_slowpath,(.L_x_1267 - $__internal_27_$__cuda_sm3x_div_rn_noftz_f32_slowpath)
$__internal_27_$__cuda_sm3x_div_rn_noftz_f32_slowpath:
        /* <DEDUP_REMOVED lines=37> */
.L_x_1109:
        /* <DEDUP_REMOVED lines=51> */
.L_x_1116:
[----:B------:R-:W-:-:S04]  /*1660*/  LOP3.LUT R0, R0, 0x80000000, RZ, 0xc0, !PT ;  /* 0x8000000000007812 */ /* 0x000fc800078ec0ff */
[----:B------:R-:W-:Y:S01]  /*1670*/  LOP3.LUT R0, R0, 0x7f800000, RZ, 0xfc, !PT ;  /* 0x7f80000000007812 */ /* 0x000fe200078efcff */
[----:B------:R-:W-:Y:S06]  /*1680*/  BRA `(.L_x_1117) ;  /* 0x0000000000047947 */ /* 0x000fec0003800000 */
.L_x_1115:
[----:B------:R-:W-:-:S07]  /*1690*/  LEA R0, R19, R0, 0x17 ;  /* 0x0000000013007211 */ /* 0x000fce00078eb8ff */
.L_x_1117:
[----:B------:R-:W-:Y:S05]  /*16a0*/  BSYNC.RECONVERGENT B2 ;  /* 0x0000000000027941 */ /* 0x000fea0003800200 */
.L_x_1114:
[----:B------:R-:W-:Y:S05]  /*16b0*/  BRA `(.L_x_1118) ;  /* 0x0000000000207947 */ /* 0x000fea0003800000 */
.L_x_1113:
[----:B------:R-:W-:-:S04]  /*16c0*/  LOP3.LUT R0, R20, 0x80000000, R7, 0x48, !PT ;  /* 0x8000000014007812 */ /* 0x000fc800078e4807 */
[----:B------:R-:W-:Y:S01]  /*16d0*/  LOP3.LUT R0, R0, 0x7f800000, RZ, 0xfc, !PT ;  /* 0x7f80000000007812 */ /* 0x000fe200078efcff */
[----:B------:R-:W-:Y:S06]  /*16e0*/  BRA `(.L_x_1118) ;  /* 0x0000000000147947 */ /* 0x000fec0003800000 */
.L_x_1112:
[----:B------:R-:W-:Y:S01]  /*16f0*/  LOP3.LUT R0, R20, 0x80000000, R7, 0x48, !PT ;  /* 0x8000000014007812 */ /* 0x000fe200078e4807 */
[----:B------:R-:W-:Y:S06]  /*1700*/  BRA `(.L_x_1118) ;  /* 0x00000000000c7947 */ /* 0x000fec0003800000 */
.L_x_1111:
[----:B------:R-:W0:Y:S01]  /*1710*/  MUFU.RSQ R0, -QNAN ;  /* 0xffc0000000007908 */ /* 0x000e220000001400 */
[----:B------:R-:W-:Y:S05]  /*1720*/  BRA `(.L_x_1118) ;  /* 0x0000000000047947 */ /* 0x000fea0003800000 */
.L_x_1110:
[----:B------:R-:W-:-:S07]  /*1730*/  FADD.FTZ R0, R0, R3 ;  /* 0x0000000300007221 */ /* 0x000fce0000010000 */
.L_x_1118:
[----:B------:R-:W-:Y:S05]  /*1740*/  BSYNC.RECONVERGENT B1 ;  /* 0x0000000000017941 */ /* 0x000fea0003800200 */
.L_x_1108:
[----:B------:R-:W-:-:S04]  /*1750*/  IMAD.MOV.U32 R3, RZ, RZ, 0x0 ;  /* 0x00000000ff037424 */ /* 0x000fc800078e00ff */
[----:B0-----:R-:W-:Y:S05]  /*1760*/  RET.REL.NODEC R2 `(_Z14rms_norm_floatILi32ELi5EEvPfS0_S0_ii) ;  /* 0xffffffe802247950 */ /* 0x001fea0003c3ffff */
.L_x_1119:
        /* <DEDUP_REMOVED lines=9> */
.L_x_1267:


//--------------------- .text._Z14rms_norm_floatILi32ELi4EEvPfS0_S0_ii --------------------------
	.section	.text._Z14rms_norm_floatILi32ELi4EEvPfS0_S0_ii,"ax",@progbits
	.align	128
        .global         _Z14rms_norm_floatILi32ELi4EEvPfS0_S0_ii
        .type           _Z14rms_norm_floatILi32ELi4EEvPfS0_S0_ii,@function
        .size           _Z14rms_norm_floatILi32ELi4EEvPfS0_S0_ii,(.L_x_1268 - _Z14rms_norm_floatILi32ELi4EEvPfS0_S0_ii)
        .other          _Z14rms_norm_floatILi32ELi4EEvPfS0_S0_ii,@"STO_CUDA_ENTRY STV_DEFAULT"
_Z14rms_norm_floatILi32ELi4EEvPfS0_S0_ii:
.text._Z14rms_norm_floatILi32ELi4EEvPfS0_S0_ii:
        /* <DEDUP_REMOVED lines=20> */
.L_x_1140:
        /* <DEDUP_REMOVED lines=32> */
.L_x_1125:
        /* <DEDUP_REMOVED lines=19> */
.L_x_1124:
[----:B------:R-:W-:-:S07]  /*0470*/  IMAD.MOV.U32 R0, RZ, RZ, R11 ;  /* 0x000000ffff007224 */ /* 0x000fce00078e000b */
.L_x_1123:
[----:B------:R-:W-:Y:S05]  /*0480*/  BSYNC.RECONVERGENT B1 ;  /* 0x0000000000017941 */ /* 0x000fea0003800200 */
.L_x_1122:
        /* <DEDUP_REMOVED lines=24> */
.L_x_1121:
[----:B------:R-:W-:Y:S05]  /*0610*/  BSYNC.RECONVERGENT B0 ;  /* 0x0000000000007941 */ /* 0x000fea0003800200 */
.L_x_1120:
        /* <DEDUP_REMOVED lines=11> */
.L_x_1147:
        /* <DEDUP_REMOVED lines=11> */
[----:B-----5:R-:W-:Y:S05]  /*0780*/  CALL.REL.NOINC `($__internal_28_$__cuda_sm3x_div_rn_noftz_f32_slowpath) ;  /* 0x0000000800307944 */ /* 0x020fea0003c00000 */
[----:B------:R-:W-:-:S07]  /*0790*/  MOV R4, R0 ;  /* 0x0000000000047202 */ /* 0x000fce0000000f00 */
.L_x_1128:
[----:B------:R-:W-:Y:S05]  /*07a0*/  BSYNC.RECONVERGENT B0 ;  /* 0x0000000000007941 */ /* 0x000fea0003800200 */
.L_x_1127:
        /* <DEDUP_REMOVED lines=16> */
.L_x_1133:
        /* <DEDUP_REMOVED lines=14> */
.L_x_1132:
[----:B------:R-:W-:Y:S05]  /*0990*/  BSYNC.RECONVERGENT B1 ;  /* 0x0000000000017941 */ /* 0x000fea0003800200 */
.L_x_1131:
        /* <DEDUP_REMOVED lines=18> */
.L_x_1130:
[----:B------:R-:W-:Y:S05]  /*0ac0*/  BSYNC.RECONVERGENT B0 ;  /* 0x0000000000007941 */ /* 0x000fea0003800200 */
.L_x_1129:
        /* <DEDUP_REMOVED lines=12> */
.L_x_1139:
        /* <DEDUP_REMOVED lines=16> */
.L_x_1138:
[----:B------:R-:W-:-:S07]  /*0c90*/  MOV R0, R11 ;  /* 0x0000000b00007202 */ /* 0x000fce0000000f00 */
.L_x_1137:
[----:B------:R-:W-:Y:S05]  /*0ca0*/  BSYNC.RECONVERGENT B1 ;  /* 0x0000000000017941 */ /* 0x000fea0003800200 */
.L_x_1136:
        /* <DEDUP_REMOVED lines=16> */
.L_x_1135:
[----:B------:R-:W-:Y:S05]  /*0db0*/  BSYNC.RECONVERGENT B0 ;  /* 0x0000000000007941 */ /* 0x000fea0003800200 */
.L_x_1134:
[----:B------:R-:W-:Y:S05]  /*0dc0*/  @!P2 BRA `(.L_x_1140) ;  /* 0xfffffff000dca947 */ /* 0x000fea000383ffff */
[----:B------:R-:W-:Y:S05]  /*0dd0*/  EXIT ;  /* 0x000000000000794d */ /* 0x000fea0003800000 */
.L_x_1126:
        /* <DEDUP_REMOVED lines=8> */
.L_x_1142:
[----:B------:R-:W-:Y:S05]  /*0e60*/  BSYNC B0 ;  /* 0x0000000000007941 */ /* 0x000fea0003800000 */
.L_x_1141:
        /* <DEDUP_REMOVED lines=8> */
.L_x_1143:
[----:B------:R-:W-:Y:S02]  /*0ef0*/  IMAD.MOV.U32 R20, RZ, RZ, 0x4 ;  /* 0x00000004ff147424 */ /* 0x000fe400078e00ff */
[----:B------:R-:W-:-:S04]  /*0f00*/  IMAD.MOV.U32 R5, RZ, RZ, R16 ;  /* 0x000000ffff057224 */ /* 0x000fc800078e0010 */
[----:B------:R-:W-:-:S05]  /*0f10*/  FADD R5, R0, R5 ;  /* 0x0000000500057221 */ /* 0x000fca0000000000 */
[----:B------:R-:W-:-:S07]  /*0f20*/  MOV R0, R5 ;  /* 0x0000000500007202 */ /* 0x000fce0000000f00 */
[----:B------:R-:W-:Y:S05]  /*0f30*/  WARPSYNC.COLLECTIVE R17, `(.L_x_1144) ;  /* 0x0000000011087348 */ /* 0x000fea0003c00000 */
[----:B------:R0:W1:Y:S02]  /*0f40*/  SHFL.BFLY P0, R16, R0, R20, R21 ;  /* 0x0c00001400107389 */ /* 0x0000640000000015 */
[----:B01----:R-:W-:Y:S05]  /*0f50*/  ENDCOLLECTIVE ;  /* 0x000000000000791b */ /* 0x003fea0003800000 */
.L_x_1144:
[----:B------:R-:W-:Y:S02]  /*0f60*/  IMAD.MOV.U32 R20, RZ, RZ, 0x2 ;  /* 0x00000002ff147424 */ /* 0x000fe400078e00ff */
[----:B------:R-:W-:-:S04]  /*0f70*/  IMAD.MOV.U32 R4, RZ, RZ, R16 ;  /* 0x000000ffff047224 */ /* 0x000fc800078e0010 */
[----:B------:R-:W-:-:S05]  /*0f80*/  FADD R4, R5, R4 ;  /* 0x0000000405047221 */ /* 0x000fca0000000000 */
[----:B------:R-:W-:-:S07]  /*0f90*/  MOV R0, R4 ;  /* 0x0000000400007202 */ /* 0x000fce0000000f00 */
[----:B------:R-:W-:Y:S05]  /*0fa0*/  WARPSYNC.COLLECTIVE R17, `(.L_x_1145) ;  /* 0x0000000011087348 */ /* 0x000fea0003c00000 */
[----:B------:R0:W1:Y:S02]  /*0fb0*/  SHFL.BFLY P0, R16, R0, R20, R21 ;  /* 0x0c00001400107389 */ /* 0x0000640000000015 */
[----:B01----:R-:W-:Y:S05]  /*0fc0*/  ENDCOLLECTIVE ;  /* 0x000000000000791b */ /* 0x003fea0003800000 */
.L_x_1145:
[----:B------:R-:W-:Y:S02]  /*0fd0*/  IMAD.MOV.U32 R20, RZ, RZ, 0x1 ;  /* 0x00000001ff147424 */ /* 0x000fe400078e00ff */
[----:B------:R-:W-:-:S04]  /*0fe0*/  IMAD.MOV.U32 R7, RZ, RZ, R16 ;  /* 0x000000ffff077224 */ /* 0x000fc800078e0010 */
[----:B------:R-:W-:-:S05]  /*0ff0*/  FADD R7, R4, R7 ;  /* 0x0000000704077221 */ /* 0x000fca0000000000 */
[----:B------:R-:W-:-:S07]  /*1000*/  MOV R0, R7 ;  /* 0x0000000700007202 */ /* 0x000fce0000000f00 */
[----:B------:R-:W-:Y:S05]  /*1010*/  WARPSYNC.COLLECTIVE R17, `(.L_x_1146) ;  /* 0x0000000011087348 */ /* 0x000fea0003c00000 */
[----:B------:R0:W1:Y:S02]  /*1020*/  SHFL.BFLY P0, R16, R0, R20, R21 ;  /* 0x0c00001400107389 */ /* 0x0000640000000015 */
[----:B01----:R-:W-:Y:S05]  /*1030*/  ENDCOLLECTIVE ;  /* 0x000000000000791b */ /* 0x003fea0003800000 */
.L_x_1146:
[----:B------:R-:W-:Y:S05]  /*1040*/  BRA `(.L_x_1147) ;  /* 0xfffffff400a07947 */ /* 0x000fea000383ffff */
        .weak           $__internal_28_$__cuda_sm3x_div_rn_noftz_f32_slowpath
        .type           $__internal_28_$__cuda_sm3x_div_rn_noftz_f32_slowpath,@function
        .size           $__internal_28_$__cuda_sm3x_div_rn_noftz_f32_slowpath,(.L_x_1268 - $__internal_28_$__cuda_sm3x_div_rn_noftz_f32_slowpath)
$__internal_28_$__cuda_sm3x_div_rn_noftz_f32_slowpath:
        /* <DEDUP_REMOVED lines=36> */
.L_x_1149:
        /* <DEDUP_REMOVED lines=51> */
.L_x_1156:
[----:B------:R-:W-:-:S04]  /*15c0*/  LOP3.LUT R0, R0, 0x80000000, RZ, 0xc0, !PT ;  /* 0x8000000000007812 */ /* 0x000fc800078ec0ff */
[----:B------:R-:W-:Y:S01]  /*15d0*/  LOP3.LUT R0, R0, 0x7f800000, RZ, 0xfc, !PT ;  /* 0x7f80000000007812 */ /* 0x000fe200078efcff */
[----:B------:R-:W-:Y:S06]  /*15e0*/  BRA `(.L_x_1157) ;  /* 0x0000000000047947 */ /* 0x000fec0003800000 */
.L_x_1155:
[----:B------:R-:W-:-:S07]  /*15f0*/  LEA R0, R20, R0, 0x17 ;  /* 0x0000000014007211 */ /* 0x000fce00078eb8ff */
.L_x_1157:
[----:B------:R-:W-:Y:S05]  /*1600*/  BSYNC.RECONVERGENT B2 ;  /* 0x0000000000027941 */ /* 0x000fea0003800200 */
.L_x_1154:
[----:B------:R-:W-:Y:S05]  /*1610*/  BRA `(.L_x_1158) ;  /* 0x0000000000207947 */ /* 0x000fea0003800000 */
.L_x_1153:
[----:B------:R-:W-:-:S04]  /*1620*/  LOP3.LUT R0, R17, 0x80000000, R16, 0x48, !PT ;  /* 0x8000000011007812 */ /* 0x000fc800078e4810 */
[----:B------:R-:W-:Y:S01]  /*1630*/  LOP3.LUT R0, R0, 0x7f800000, RZ, 0xfc, !PT ;  /* 0x7f80000000007812 */ /* 0x000fe200078efcff */
[----:B------:R-:W-:Y:S06]  /*1640*/  BRA `(.L_x_1158) ;  /* 0x0000000000147947 */ /* 0x000fec0003800000 */
.L_x_1152:
[----:B------:R-:W-:Y:S01]  /*1650*/  LOP3.LUT R0, R17, 0x80000000, R16, 0x48, !PT ;  /* 0x8000000011007812 */ /* 0x000fe200078e4810 */
[----:B------:R-:W-:Y:S06]  /*1660*/  BRA `(.L_x_1158) ;  /* 0x00000000000c7947 */ /* 0x000fec0003800000 */
.L_x_1151:
[----:B------:R-:W0:Y:S01]  /*1670*/  MUFU.RSQ R0, -QNAN ;  /* 0xffc0000000007908 */ /* 0x000e220000001400 */
[----:B------:R-:W-:Y:S05]  /*1680*/  BRA `(.L_x_1158) ;  /* 0x0000000000047947 */ /* 0x000fea0003800000 */
.L_x_1150:
[----:B------:R-:W-:-:S07]  /*1690*/  FADD.FTZ R0, R0, R3 ;  /* 0x0000000300007221 */ /* 0x000fce0000010000 */
.L_x_1158:
[----:B------:R-:W-:Y:S05]  /*16a0*/  BSYNC.RECONVERGENT B1 ;  /* 0x0000000000017941 */ /* 0x000fea0003800200 */
.L_x_1148:
[----:B------:R-:W-:-:S04]  /*16b0*/  IMAD.MOV.U32 R5, RZ, RZ, 0x0 ;  /* 0x00000000ff057424 */ /* 0x000fc800078e00ff */
[----:B0-----:R-:W-:Y:S05]  /*16c0*/  RET.REL.NODEC R4 `(_Z14rms_norm_floatILi32ELi4EEvPfS0_S0_ii) ;  /* 0xffffffe8044c7950 */ /* 0x001fea0003c3ffff */
.L_x_1159:
        /* <DEDUP_REMOVED lines=11> */
.L_x_1268:


//--------------------- .text._Z14rms_norm_floatILi32ELi3EEvPfS0_S0_ii --------------------------
	.section	.text._Z14rms_norm_floatILi32ELi3EEvPfS0_S0_ii,"ax",@progbits
	.align	128
        .global         _Z14rms_norm_floatILi32ELi3EEvPfS0_S0_ii
        .type           _Z14rms_norm_floatILi32ELi3EEvPfS0_S0_ii,@function
        .size           _Z14rms_norm_floatILi32ELi3EEvPfS0_S0_ii,(.L_x_1269 - _Z14rms_norm_floatILi32ELi3EEvPfS0_S0_ii)
        .other          _Z14rms_norm_floatILi32ELi3EEvPfS0_S0_ii,@"STO_CUDA_ENTRY STV_DEFAULT"
_Z14rms_norm_floatILi32ELi3EEvPfS0_S0_ii:
.text._Z14rms_norm_floatILi32ELi3EEvPfS0_S0_ii:
        /* <DEDUP_REMOVED lines=21> */
.L_x_1180:
        /* <DEDUP_REMOVED lines=31> */
.L_x_1165:
        /* <DEDUP_REMOVED lines=20> */
.L_x_1164:
[----:B------:R-:W-:-:S07]  /*0480*/  IMAD.MOV.U32 R6, RZ, RZ, R11 ;  /* 0x000000ffff067224 */ /* 0x000fce00078e000b */
.L_x_1163:
[----:B------:R-:W-:Y:S05]  /*0490*/  BSYNC.RECONVERGENT B1 ;  /* 0x0000000000017941 */ /* 0x000fea0003800200 */
.L_x_1162:
        /* <DEDUP_REMOVED lines=24> */
.L_x_1161:
[----:B------:R-:W-:Y:S05]  /*0620*/  BSYNC.RECONVERGENT B0 ;  /* 0x0000000000007941 */ /* 0x000fea0003800200 */
.L_x_1160:
        /* <DEDUP_REMOVED lines=11> */
.L_x_1187:
        /* <DEDUP_REMOVED lines=11> */
[----:B-----5:R-:W-:Y:S05]  /*0790*/  CALL.REL.NOINC `($__internal_29_$__cuda_sm3x_div_rn_noftz_f32_slowpath) ;  /* 0x0000000800507944 */ /* 0x020fea0003c00000 */
[----:B------:R-:W-:-:S07]  /*07a0*/  IMAD.MOV.U32 R2, RZ, RZ, R0 ;  /* 0x000000ffff027224 */ /* 0x000fce00078e0000 */
.L_x_1168:
[----:B------:R-:W-:Y:S05]  /*07b0*/  BSYNC.RECONVERGENT B0 ;  /* 0x0000000000007941 */ /* 0x000fea0003800200 */
.L_x_1167:
        /* <DEDUP_REMOVED lines=16> */
.L_x_1173:
        /* <DEDUP_REMOVED lines=20> */
.L_x_1172:
[----:B------:R-:W-:Y:S05]  /*0a00*/  BSYNC.RECONVERGENT B1 ;  /* 0x0000000000017941 */ /* 0x000fea0003800200 */
.L_x_1171:
        /* <DEDUP_REMOVED lines=18> */
.L_x_1170:
[----:B------:R-:W-:Y:S05]  /*0b30*/  BSYNC.RECONVERGENT B0 ;  /* 0x0000000000007941 */ /* 0x000fea0003800200 */
.L_x_1169:
        /* <DEDUP_REMOVED lines=12> */
.L_x_1179:
        /* <DEDUP_REMOVED lines=17> */
.L_x_1178:
[----:B------:R-:W-:-:S07]  /*0d10*/  IMAD.MOV.U32 R0, RZ, RZ, R11 ;  /* 0x000000ffff007224 */ /* 0x000fce00078e000b */
.L_x_1177:
[----:B------:R-:W-:Y:S05]  /*0d20*/  BSYNC.RECONVERGENT B1 ;  /* 0x0000000000017941 */ /* 0x000fea0003800200 */
.L_x_1176:
        /* <DEDUP_REMOVED lines=17> */
.L_x_1175:
[----:B------:R-:W-:Y:S05]  /*0e40*/  BSYNC.RECONVERGENT B0 ;  /* 0x0000000000007941 */ /* 0x000fea0003800200 */
.L_x_1174:
[----:B------:R-:W-:Y:S05]  /*0e50*/  @!P2 BRA `(.L_x_1180) ;  /* 0xfffffff000bca947 */ /* 0x000fea000383ffff */
[----:B------:R-:W-:Y:S05]  /*0e60*/  EXIT ;  /* 0x000000000000794d */ /* 0x000fea0003800000 */
.L_x_1166:
        /* <DEDUP_REMOVED lines=8> */
.L_x_1182:
[----:B------:R-:W-:Y:S05]  /*0ef0*/  BSYNC B0 ;  /* 0x0000000000007941 */ /* 0x000fea0003800000 */
.L_x_1181:
        /* <DEDUP_REMOVED lines=8> */
.L_x_1183:
[----:B------:R-:W-:Y:S02]  /*0f80*/  HFMA2 R20, -RZ, RZ, 0, 2.384185791015625e-07 ;  /* 0x00000004ff147431 */ /* 0x000fe400000001ff */
[----:B------:R-:W-:-:S04]  /*0f90*/  IMAD.MOV.U32 R3, RZ, RZ, R6 ;  /* 0x000000ffff037224 */ /* 0x000fc800078e0006 */
[----:B------:R-:W-:-:S04]  /*0fa0*/  FADD R3, R0, R3 ;  /* 0x0000000300037221 */ /* 0x000fc80000000000 */
[----:B------:R-:W-:-:S07]  /*0fb0*/  IMAD.MOV.U32 R0, RZ, RZ, R3 ;  /* 0x000000ffff007224 */ /* 0x000fce00078e0003 */
[----:B------:R-:W-:Y:S05]  /*0fc0*/  WARPSYNC.COLLECTIVE R7, `(.L_x_1184) ;  /* 0x0000000007087348 */ /* 0x000fea0003c00000 */
[----:B------:R0:W1:Y:S02]  /*0fd0*/  SHFL.BFLY P0, R6, R0, R20, R21 ;  /* 0x0c00001400067389 */ /* 0x0000640000000015 */
[----:B01----:R-:W-:Y:S05]  /*0fe0*/  ENDCOLLECTIVE ;  /* 0x000000000000791b */ /* 0x003fea0003800000 */
.L_x_1184:
[----:B------:R-:W-:Y:S01]  /*0ff0*/  MOV R20, 0x2 ;  /* 0x0000000200147802 */ /* 0x000fe20000000f00 */
[----:B------:R-:W-:-:S04]  /*1000*/  IMAD.MOV.U32 R2, RZ, RZ, R6 ;  /* 0x000000ffff027224 */ /* 0x000fc800078e0006 */
[----:B------:R-:W-:-:S04]  /*1010*/  FADD R2, R3, R2 ;  /* 0x0000000203027221 */ /* 0x000fc80000000000 */
[----:B------:R-:W-:-:S07]  /*1020*/  IMAD.MOV.U32 R0, RZ, RZ, R2 ;  /* 0x000000ffff007224 */ /* 0x000fce00078e0002 */
[----:B------:R-:W-:Y:S05]  /*1030*/  WARPSYNC.COLLECTIVE R7, `(.L_x_1185) ;  /* 0x0000000007087348 */ /* 0x000fea0003c00000 */
[----:B------:R0:W1:Y:S02]  /*1040*/  SHFL.BFLY P0, R6, R0, R20, R21 ;  /* 0x0c00001400067389 */ /* 0x0000640000000015 */
[----:B01----:R-:W-:Y:S05]  /*1050*/  ENDCOLLECTIVE ;  /* 0x000000000000791b */ /* 0x003fea0003800000 */
.L_x_1185:
[----:B------:R-:W-:Y:S02]  /*1060*/  HFMA2 R20, -RZ, RZ, 0, 5.9604644775390625e-08 ;  /* 0x00000001ff147431 */ /* 0x000fe400000001ff */
[----:B------:R-:W-:-:S04]  /*1070*/  IMAD.MOV.U32 R5, RZ, RZ, R6 ;  /* 0x000000ffff057224 */ /* 0x000fc800078e0006 */
[----:B------:R-:W-:-:S04]  /*1080*/  FADD R5, R2, R5 ;  /* 0x0000000502057221 */ /* 0x000fc80000000000 */
[----:B------:R-:W-:-:S07]  /*1090*/  IMAD.MOV.U32 R0, RZ, RZ, R5 ;  /* 0x000000ffff007224 */ /* 0x000fce00078e0005 */
[----:B------:R-:W-:Y:S05]  /*10a0*/  WARPSYNC.COLLECTIVE R7, `(.L_x_1186) ;  /* 0x0000000007087348 */ /* 0x000fea0003c00000 */
[----:B------:R0:W1:Y:S02]  /*10b0*/  SHFL.BFLY P0, R6, R0, R20, R21 ;  /* 0x0c00001400067389 */ /* 0x0000640000000015 */
[----:B01----:R-:W-:Y:S05]  /*10c0*/  ENDCOLLECTIVE ;  /* 0x000000000000791b */ /* 0x003fea0003800000 */
.L_x_1186:
[----:B------:R-:W-:Y:S05]  /*10d0*/  BRA `(.L_x_1187) ;  /* 0xfffffff400807947 */ /* 0x000fea000383ffff */
        .weak           $__internal_29_$__cuda_sm3x_div_rn_noftz_f32_slowpath
        .type           $__internal_29_$__cuda_sm3x_div_rn_noftz_f32_slowpath,@function
        .size           $__internal_29_$__cuda_sm3x_div_rn_noftz_f32_slowpath,(.L_x_1269 - $__internal_29_$__cuda_sm3x_div_rn_noftz_f32_slowpath)
$__internal_29_$__cuda_sm3x_div_rn_noftz_f32_slowpath:
        /* <DEDUP_REMOVED lines=37> */
.L_x_1189:
        /* <DEDUP_REMOVED lines=51> */
.L_x_1196:
[----:B------:R-:W-:-:S04]  /*1660*/  LOP3.LUT R0, R0, 0x80000000, RZ, 0xc0, !PT ;  /* 0x8000000000007812 */ /* 0x000fc800078ec0ff */
[----:B------:R-:W-:Y:S01]  /*1670*/  LOP3.LUT R0, R0, 0x7f800000, RZ, 0xfc, !PT ;  /* 0x7f80000000007812 */ /* 0x000fe200078efcff */
[----:B------:R-:W-:Y:S06]  /*1680*/  BRA `(.L_x_1197) ;  /* 0x0000000000047947 */ /* 0x000fec0003800000 */
.L_x_1195:
[----:B------:R-:W-:-:S07]  /*1690*/  LEA R0, R19, R0, 0x17 ;  /* 0x0000000013007211 */ /* 0x000fce00078eb8ff */
.L_x_1197:
[----:B------:R-:W-:Y:S05]  /*16a0*/  BSYNC.RECONVERGENT B2 ;  /* 0x0000000000027941 */ /* 0x000fea0003800200 */
.L_x_1194:
[----:B------:R-:W-:Y:S05]  /*16b0*/  BRA `(.L_x_1198) ;  /* 0x0000000000207947 */ /* 0x000fea0003800000 */
.L_x_1193:
[----:B------:R-:W-:-:S04]  /*16c0*/  LOP3.LUT R0, R20, 0x80000000, R7, 0x48, !PT ;  /* 0x8000000014007812 */ /* 0x000fc800078e4807 */
[----:B------:R-:W-:Y:S01]  /*16d0*/  LOP3.LUT R0, R0, 0x7f800000, RZ, 0xfc, !PT ;  /* 0x7f80000000007812 */ /* 0x000fe200078efcff */
[----:B------:R-:W-:Y:S06]  /*16e0*/  BRA `(.L_x_1198) ;  /* 0x0000000000147947 */ /* 0x000fec0003800000 */
.L_x_1192:
[----:B------:R-:W-:Y:S01]  /*16f0*/  LOP3.LUT R0, R20, 0x80000000, R7, 0x48, !PT ;  /* 0x8000000014007812 */ /* 0x000fe200078e4807 */
[----:B------:R-:W-:Y:S06]  /*1700*/  BRA `(.L_x_1198) ;  /* 0x00000000000c7947 */ /* 0x000fec0003800000 */
.L_x_1191:
[----:B------:R-:W0:Y:S01]  /*1710*/  MUFU.RSQ R0, -QNAN ;  /* 0xffc0000000007908 */ /* 0x000e220000001400 */
[----:B------:R-:W-:Y:S05]  /*1720*/  BRA `(.L_x_1198) ;  /* 0x0000000000047947 */ /* 0x000fea0003800000 */
.L_x_1190:
[----:B------:R-:W-:-:S07]  /*1730*/  FADD.FTZ R0, R0, R3 ;  /* 0x0000000300007221 */ /* 0x000fce0000010000 */
.L_x_1198:
[----:B------:R-:W-:Y:S05]  /*1740*/  BSYNC.RECONVERGENT B1 ;  /* 0x0000000000017941 */ /* 0x000fea0003800200 */
.L_x_1188:
[----:B------:R-:W-:-:S04]  /*1750*/  IMAD.MOV.U32 R3, RZ, RZ, 0x0 ;  /* 0x00000000ff037424 */ /* 0x000fc800078e00ff */
[----:B0-----:R-:W-:Y:S05]  /*1760*/  RET.REL.NODEC R2 `(_Z14rms_norm_floatILi32ELi3EEvPfS0_S0_ii) ;  /* 0xffffffe802247950 */ /* 0x001fea0003c3ffff */
.L_x_1199:
        /* <DEDUP_REMOVED lines=9> */
.L_x_1269:


//--------------------- .text._Z14rms_norm_floatILi32ELi2EEvPfS0_S0_ii --------------------------
	.section	.text._Z14rms_norm_floatILi32ELi2EEvPfS0_S0_ii,"ax",@progbits
	.align	128
        .global         _Z14rms_norm_floatILi32ELi2EEvPfS0_S0_ii
        .type           _Z14rms_norm_floatILi32ELi2EEvPfS0_S0_ii,@function
        .size           _Z14rms_norm_floatILi32ELi2EEvPfS0_S0_ii,(.L_x_1270 - _Z14rms_norm_floatILi32ELi2EEvPfS0_S0_ii)
        .other          _Z14rms_norm_floatILi32ELi2EEvPfS0_S0_ii,@"STO_CUDA_ENTRY STV_DEFAULT"
_Z14rms_norm_floatILi32ELi2EEvPfS0_S0_ii:
.text._Z14rms_norm_floatILi32ELi2EEvPfS0_S0_ii:
        /* <DEDUP_REMOVED lines=20> */
.L_x_1220:
        /* <DEDUP_REMOVED lines=32> */
.L_x_1205:
        /* <DEDUP_REMOVED lines=20> */
.L_x_1204:
[----:B------:R-:W-:-:S07]  /*0480*/  IMAD.MOV.U32 R6, RZ, RZ, R12 ;  /* 0x000000ffff067224 */ /* 0x000fce00078e000c */
.L_x_1203:
[----:B------:R-:W-:Y:S05]  /*0490*/  BSYNC.RECONVERGENT B1 ;  /* 0x0000000000017941 */ /* 0x000fea0003800200 */
.L_x_1202:
        /* <DEDUP_REMOVED lines=24> */
.L_x_1201:
[----:B------:R-:W-:Y:S05]  /*0620*/  BSYNC.RECONVERGENT B0 ;  /* 0x0000000000007941 */ /* 0x000fea0003800200 */
.L_x_1200:
        /* <DEDUP_REMOVED lines=11> */
.L_x_1227:
        /* <DEDUP_REMOVED lines=11> */
[----:B-----5:R-:W-:Y:S05]  /*0790*/  CALL.REL.NOINC `($__internal_30_$__cuda_sm3x_div_rn_noftz_f32_slowpath) ;  /* 0x0000000800407944 */ /* 0x020fea0003c00000 */
[----:B------:R-:W-:-:S07]  /*07a0*/  MOV R2, R0 ;  /* 0x0000000000027202 */ /* 0x000fce0000000f00 */
.L_x_1208:
[----:B------:R-:W-:Y:S05]  /*07b0*/  BSYNC.RECONVERGENT B0 ;  /* 0x0000000000007941 */ /* 0x000fea0003800200 */
.L_x_1207:
        /* <DEDUP_REMOVED lines=16> */
.L_x_1213:
        /* <DEDUP_REMOVED lines=16> */
.L_x_1212:
[----:B------:R-:W-:Y:S05]  /*09c0*/  BSYNC.RECONVERGENT B1 ;  /* 0x0000000000017941 */ /* 0x000fea0003800200 */
.L_x_1211:
        /* <DEDUP_REMOVED lines=18> */
.L_x_1210:
[----:B------:R-:W-:Y:S05]  /*0af0*/  BSYNC.RECONVERGENT B0 ;  /* 0x0000000000007941 */ /* 0x000fea0003800200 */
.L_x_1209:
        /* <DEDUP_REMOVED lines=12> */
.L_x_1219:
        /* <DEDUP_REMOVED lines=17> */
.L_x_1218:
[----:B------:R-:W-:-:S07]  /*0cd0*/  IMAD.MOV.U32 R0, RZ, RZ, R12 ;  /* 0x000000ffff007224 */ /* 0x000fce00078e000c */
.L_x_1217:
[----:B------:R-:W-:Y:S05]  /*0ce0*/  BSYNC.RECONVERGENT B1 ;  /* 0x0000000000017941 */ /* 0x000fea0003800200 */
.L_x_1216:
        /* <DEDUP_REMOVED lines=17> */
.L_x_1215:
[----:B------:R-:W-:Y:S05]  /*0e00*/  BSYNC.RECONVERGENT B0 ;  /* 0x0000000000007941 */ /* 0x000fea0003800200 */
.L_x_1214:
[----:B------:R-:W-:Y:S05]  /*0e10*/  @!P2 BRA `(.L_x_1220) ;  /* 0xfffffff000c8a947 */ /* 0x000fea000383ffff */
[----:B------:R-:W-:Y:S05]  /*0e20*/  EXIT ;  /* 0x000000000000794d */ /* 0x000fea0003800000 */
.L_x_1206:
        /* <DEDUP_REMOVED lines=8> */
.L_x_1222:
[----:B------:R-:W-:Y:S05]  /*0eb0*/  BSYNC B0 ;  /* 0x0000000000007941 */ /* 0x000fea0003800000 */
.L_x_1221:
        /* <DEDUP_REMOVED lines=8> */
.L_x_1223:
[----:B------:R-:W-:Y:S02]  /*0f40*/  HFMA2 R20, -RZ, RZ, 0, 2.384185791015625e-07 ;  /* 0x00000004ff147431 */ /* 0x000fe400000001ff */
[----:B------:R-:W-:-:S04]  /*0f50*/  IMAD.MOV.U32 R3, RZ, RZ, R6 ;  /* 0x000000ffff037224 */ /* 0x000fc800078e0006 */
[----:B------:R-:W-:-:S04]  /*0f60*/  FADD R3, R0, R3 ;  /* 0x0000000300037221 */ /* 0x000fc80000000000 */
[----:B------:R-:W-:-:S07]  /*0f70*/  IMAD.MOV.U32 R0, RZ, RZ, R3 ;  /* 0x000000ffff007224 */ /* 0x000fce00078e0003 */
[----:B------:R-:W-:Y:S05]  /*0f80*/  WARPSYNC.COLLECTIVE R7, `(.L_x_1224) ;  /* 0x0000000007087348 */ /* 0x000fea0003c00000 */
[----:B------:R0:W1:Y:S02]  /*0f90*/  SHFL.BFLY P0, R6, R0, R20, R21 ;  /* 0x0c00001400067389 */ /* 0x0000640000000015 */
[----:B01----:R-:W-:Y:S05]  /*0fa0*/  ENDCOLLECTIVE ;  /* 0x000000000000791b */ /* 0x003fea0003800000 */
.L_x_1224:
[----:B------:R-:W-:Y:S01]  /*0fb0*/  MOV R20, 0x2 ;  /* 0x0000000200147802 */ /* 0x000fe20000000f00 */
[----:B------:R-:W-:-:S04]  /*0fc0*/  IMAD.MOV.U32 R2, RZ, RZ, R6 ;  /* 0x000000ffff027224 */ /* 0x000fc800078e0006 */
[----:B------:R-:W-:-:S04]  /*0fd0*/  FADD R2, R3, R2 ;  /* 0x0000000203027221 */ /* 0x000fc80000000000 */
[----:B------:R-:W-:-:S07]  /*0fe0*/  IMAD.MOV.U32 R0, RZ, RZ, R2 ;  /* 0x000000ffff007224 */ /* 0x000fce00078e0002 */
[----:B------:R-:W-:Y:S05]  /*0ff0*/  WARPSYNC.COLLECTIVE R7, `(.L_x_1225) ;  /* 0x0000000007087348 */ /* 0x000fea0003c00000 */
[----:B------:R0:W1:Y:S02]  /*1000*/  SHFL.BFLY P0, R6, R0, R20, R21 ;  /* 0x0c00001400067389 */ /* 0x0000640000000015 */
[----:B01----:R-:W-:Y:S05]  /*1010*/  ENDCOLLECTIVE ;  /* 0x000000000000791b */ /* 0x003fea0003800000 */
.L_x_1225:
[----:B------:R-:W-:Y:S02]  /*1020*/  HFMA2 R20, -RZ, RZ, 0, 5.9604644775390625e-08 ;  /* 0x00000001ff147431 */ /* 0x000fe400000001ff */
[----:B------:R-:W-:-:S04]  /*1030*/  IMAD.MOV.U32 R5, RZ, RZ, R6 ;  /* 0x000000ffff057224 */ /* 0x000fc800078e0006 */
[----:B------:R-:W-:-:S04]  /*1040*/  FADD R5, R2, R5 ;  /* 0x0000000502057221 */ /* 0x000fc80000000000 */
[----:B------:R-:W-:-:S07]  /*1050*/  IMAD.MOV.U32 R0, RZ, RZ, R5 ;  /* 0x000000ffff007224 */ /* 0x000fce00078e0005 */
[----:B------:R-:W-:Y:S05]  /*1060*/  WARPSYNC.COLLECTIVE R7, `(.L_x_1226) ;  /* 0x0000000007087348 */ /* 0x000fea0003c00000 */
[----:B------:R0:W1:Y:S02]  /*1070*/  SHFL.BFLY P0, R6, R0, R20, R21 ;  /* 0x0c00001400067389 */ /* 0x0000640000000015 */
[----:B01----:R-:W-:Y:S05]  /*1080*/  ENDCOLLECTIVE ;  /* 0x000000000000791b */ /* 0x003fea0003800000 */
.L_x_1226:
[----:B------:R-:W-:Y:S05]  /*1090*/  BRA `(.L_x_1227) ;  /* 0xfffffff400907947 */ /* 0x000fea000383ffff */
        .weak           $__internal_30_$__cuda_sm3x_div_rn_noftz_f32_slowpath
        .type           $__internal_30_$__cuda_sm3x_div_rn_noftz_f32_slowpath,@function
        .size           $__internal_30_$__cuda_sm3x_div_rn_noftz_f32_slowpath,(.L_x_1270 - $__internal_30_$__cuda_sm3x_div_rn_noftz_f32_slowpath)
$__internal_30_$__cuda_sm3x_div_rn_noftz_f32_slowpath:
        /* <DEDUP_REMOVED lines=37> */
.L_x_1229:
        /* <DEDUP_REMOVED lines=51> */
.L_x_1236:
[----:B------:R-:W-:-:S04]  /*1620*/  LOP3.LUT R0, R0, 0x80000000, RZ, 0xc0, !PT ;  /* 0x8000000000007812 */ /* 0x000fc800078ec0ff */
[----:B------:R-:W-:Y:S01]  /*1630*/  LOP3.LUT R0, R0, 0x7f800000, RZ, 0xfc, !PT ;  /* 0x7f80000000007812 */ /* 0x000fe200078efcff */
[----:B------:R-:W-:Y:S06]  /*1640*/  BRA `(.L_x_1237) ;  /* 0x0000000000047947 */ /* 0x000fec0003800000 */
.L_x_1235:
[----:B------:R-:W-:-:S07]  /*1650*/  LEA R0, R19, R0, 0x17 ;  /* 0x0000000013007211 */ /* 0x000fce00078eb8ff */
.L_x_1237:
[----:B------:R-:W-:Y:S05]  /*1660*/  BSYNC.RECONVERGENT B2 ;  /* 0x0000000000027941 */ /* 0x000fea0003800200 */
.L_x_1234:
[----:B------:R-:W-:Y:S05]  /*1670*/  BRA `(.L_x_1238) ;  /* 0x0000000000207947 */ /* 0x000fea0003800000 */
.L_x_1233:
[----:B------:R-:W-:-:S04]  /*1680*/  LOP3.LUT R0, R20, 0x80000000, R7, 0x48, !PT ;  /* 0x8000000014007812 */ /* 0x000fc800078e4807 */
[----:B------:R-:W-:Y:S01]  /*1690*/  LOP3.LUT R0, R0, 0x7f800000, RZ, 0xfc, !PT ;  /* 0x7f80000000007812 */ /* 0x000fe200078efcff */
[----:B------:R-:W-:Y:S06]  /*16a0*/  BRA `(.L_x_1238) ;  /* 0x0000000000147947 */ /* 0x000fec0003800000 */
.L_x_1232:
[----:B------:R-:W-:Y:S01]  /*16b0*/  LOP3.LUT R0, R20, 0x80000000, R7, 0x48, !PT ;  /* 0x8000000014007812 */ /* 0x000fe200078e4807 */
[----:B------:R-:W-:Y:S06]  /*16c0*/  BRA `(.L_x_1238) ;  /* 0x00000000000c7947 */ /* 0x000fec0003800000 */
.L_x_1231:
[----:B------:R-:W0:Y:S01]  /*16d0*/  MUFU.RSQ R0, -QNAN ;  /* 0xffc0000000007908 */ /* 0x000e220000001400 */
[----:B------:R-:W-:Y:S05]  /*16e0*/  BRA `(.L_x_1238) ;  /* 0x0000000000047947 */ /* 0x000fea0003800000 */
.L_x_1230:
[----:B------:R-:W-:-:S07]  /*16f0*/  FADD.FTZ R0, R0, R3 ;  /* 0x0000000300007221 */ /* 0x000fce0000010000 */
.L_x_1238:
[----:B------:R-:W-:Y:S05]  /*1700*/  BSYNC.RECONVERGENT B1 ;  /* 0x0000000000017941 */ /* 0x000fea0003800200 */
.L_x_1228:
[----:B------:R-:W-:-:S04]  /*1710*/  IMAD.MOV.U32 R3, RZ, RZ, 0x0 ;  /* 0x00000000ff037424 */ /* 0x000fc800078e00ff */
[----:B0-----:R-:W-:Y:S05]  /*1720*/  RET.REL.NODEC R2 `(_Z14rms_norm_floatILi32ELi2EEvPfS0_S0_ii) ;  /* 0xffffffe802347950 */ /* 0x001fea0003c3ffff */
.L_x_1239:
        /* <DEDUP_REMOVED lines=13> */
.L_x_1270:


//--------------------- .nv.shared.reserved.0     --------------------------
	.section	.nv.shared.reserved.0,"aw",@nobits
	.weak		__nv_reservedSMEM_offset_0_alias
	.size		__nv_reservedSMEM_offset_0_alias, 0, 64
	.other		__nv_reservedSMEM_offset_0_alias,@"STO_CUDA_RESERVED_SHARED STV_DEFAULT"
__nv_reservedSMEM_offset_0_alias:
	.zero		0
	.zero		64


//--------------------- .nv.constant0._Z14rms_norm_floatILi32ELi32EEvPfS0_S0_ii --------------------------
	.section	.nv.constant0._Z14rms_norm_floatILi32ELi32EEvPfS0_S0_ii,"a",@progbits
	.sectionflags	@""
	.align	4
.nv.constant0._Z14rms_norm_floatILi32ELi32EEvPfS0_S0_ii:
	.zero		928


//--------------------- .nv.constant0._Z14rms_norm_floatILi32ELi31EEvPfS0_S0_ii --------------------------
	.section	.nv.constant0._Z14rms_norm_floatILi32ELi31EEvPfS0_S0_ii,"a",@progbits
	.sectionflags	@""
	.align	4
.nv.constant0._Z14rms_norm_floatILi32ELi31EEvPfS0_S0_ii:
	.zero		928


//--------------------- .nv.constant0._Z14rms_norm_floatILi32ELi30EEvPfS0_S0_ii --------------------------
	.section	.nv.constant0._Z14rms_norm_floatILi32ELi30EEvPfS0_S0_ii,"a",@progbits
	.sectionflags	@""
	.align	4
.nv.constant0._Z14rms_norm_floatILi32ELi30EEvPfS0_S0_ii:
	.zero		928


//--------------------- .nv.constant0._Z14rms_norm_floatILi32ELi29EEvPfS0_S0_ii --------------------------
	.section	.nv.constant0._Z14rms_norm_floatILi32ELi29EEvPfS0_S0_ii,"a",@progbits
	.sectionflags	@""
	.align	4
.nv.constant0._Z14rms_norm_floatILi32ELi29EEvPfS0_S0_ii:
	.zero		928


//--------------------- .nv.constant0._Z14rms_norm_floatILi32ELi28EEvPfS0_S0_ii --------------------------
	.section	.nv.constant0._Z14rms_norm_floatILi32ELi28EEvPfS0_S0_ii,"a",@progbits
	.sectionflags	@""
	.align	4
.nv.constant0._Z14rms_norm_floatILi32ELi28EEvPfS0_S0_ii:
	.zero		928


//--------------------- .nv.constant0._Z14rms_norm_floatILi32ELi27EEvPfS0_S0_ii --------------------------
	.section	.nv.constant0._Z14rms_norm_floatILi32ELi27EEvPfS0_S0_ii,"a",@progbits
	.sectionflags	@""
	.align	4
.nv.constant0._Z14rms_norm_floatILi32ELi27EEvPfS0_S0_ii:
	.zero		928


//--------------------- .nv.constant0._Z14rms_norm_floatILi32ELi26EEvPfS0_S0_ii --------------------------
	.section	.nv.constant0._Z14rms_norm_floatILi32ELi26EEvPfS0_S0_ii,"a",@progbits
	.sectionflags	@""
	.align	4
.nv.constant0._Z14rms_norm_floatILi32ELi26EEvPfS0_S0_ii:
	.zero		928


//--------------------- .nv.constant0._Z14rms_norm_floatILi32ELi25EEvPfS0_S0_ii --------------------------
	.section	.nv.constant0._Z14rms_norm_floatILi32ELi25EEvPfS0_S0_ii,"a",@progbits
	.sectionflags	@""
	.align	4
.nv.constant0._Z14rms_norm_floatILi32ELi25EEvPfS0_S0_ii:
	.zero		928


//--------------------- .nv.constant0._Z14rms_norm_floatILi32ELi24EEvPfS0_S0_ii --------------------------
	.section	.nv.constant0._Z14rms_norm_floatILi32ELi24EEvPfS0_S0_ii,"a",@progbits
	.sectionflags	@""
	.align	4
.nv.constant0._Z14rms_norm_floatILi32ELi24EEvPfS0_S0_ii:
	.zero		928


//--------------------- .nv.constant0._Z14rms_norm_floatILi32ELi23EEvPfS0_S0_ii --------------------------
	.section	.nv.constant0._Z14rms_norm_floatILi32ELi23EEvPfS0_S0_ii,"a",@progbits
	.sectionflags	@""
	.align	4
.nv.constant0._Z14rms_norm_floatILi32ELi23EEvPfS0_S0_ii:
	.zero		928


//--------------------- .nv.constant0._Z14rms_norm_floatILi32ELi22EEvPfS0_S0_ii --------------------------
	.section	.nv.constant0._Z14rms_norm_floatILi32ELi22EEvPfS0_S0_ii,"a",@progbits
	.sectionflags	@""
	.align	4
.nv.constant0._Z14rms_norm_floatILi32ELi22EEvPfS0_S0_ii:
	.zero		928


//--------------------- .nv.constant0._Z14rms_norm_floatILi32ELi21EEvPfS0_S0_ii --------------------------
	.section	.nv.constant0._Z14rms_norm_floatILi32ELi21EEvPfS0_S0_ii,"a",@progbits
	.sectionflags	@""
	.align	4
.nv.constant0._Z14rms_norm_floatILi32ELi21EEvPfS0_S0_ii:
	.zero		928


//--------------------- .nv.constant0._Z14rms_norm_floatILi32ELi20EEvPfS0_S0_ii --------------------------
	.section	.nv.constant0._Z14rms_norm_floatILi32ELi20EEvPfS0_S0_ii,"a",@progbits
	.sectionflags	@""
	.align	4
.nv.constant0._Z14rms_norm_floatILi32ELi20EEvPfS0_S0_ii:
	.zero		928


//--------------------- .nv.constant0._Z14rms_norm_floatILi32ELi19EEvPfS0_S0_ii --------------------------
	.section	.nv.constant0._Z14rms_norm_floatILi32ELi19EEvPfS0_S0_ii,"a",@progbits
	.sectionflags	@""
	.align	4
.nv.constant0._Z14rms_norm_floatILi32ELi19EEvPfS0_S0_ii:
	.zero		928


//--------------------- .nv.constant0._Z14rms_norm_floatILi32ELi18EEvPfS0_S0_ii --------------------------
	.section	.nv.constant0._Z14rms_norm_floatILi32ELi18EEvPfS0_S0_ii,"a",@progbits
	.sectionflags	@""
	.align	4
.nv.constant0._Z14rms_norm_floatILi32ELi18EEvPfS0_S0_ii:
	.zero		928


//--------------------- .nv.constant0._Z14rms_norm_floatILi32ELi17EEvPfS0_S0_ii --------------------------
	.section	.nv.constant0._Z14rms_norm_floatILi32ELi17EEvPfS0_S0_ii,"a",@progbits
	.sectionflags	@""
	.align	4
.nv.constant0._Z14rms_norm_floatILi32ELi17EEvPfS0_S0_ii:
	.zero		928


//--------------------- .nv.constant0._Z14rms_norm_floatILi32ELi16EEvPfS0_S0_ii --------------------------
	.section	.nv.constant0._Z14rms_norm_floatILi32ELi16EEvPfS0_S0_ii,"a",@progbits
	.sectionflags	@""
	.align	4
.nv.constant0._Z14rms_norm_floatILi32ELi16EEvPfS0_S0_ii:
	.zero		928


//--------------------- .nv.constant0._Z14rms_norm_floatILi32ELi15EEvPfS0_S0_ii --------------------------
	.section	.nv.constant0._Z14rms_norm_floatILi32ELi15EEvPfS0_S0_ii,"a",@progbits
	.sectionflags	@""
	.align	4
.nv.constant0._Z14rms_norm_floatILi32ELi15EEvPfS0_S0_ii:
	.zero		928


//--------------------- .nv.constant0._Z14rms_norm_floatILi32ELi14EEvPfS0_S0_ii --------------------------
	.section	.nv.constant0._Z14rms_norm_floatILi32ELi14EEvPfS0_S0_ii,"a",@progbits
	.sectionflags	@""
	.align	4
.nv.constant0._Z14rms_norm_floatILi32ELi14EEvPfS0_S0_ii:
	.zero		928


//--------------------- .nv.constant0._Z14rms_norm_floatILi32ELi13EEvPfS0_S0_ii --------------------------
	.section	.nv.constant0._Z14rms_norm_floatILi32ELi13EEvPfS0_S0_ii,"a",@progbits
	.sectionflags	@""
	.align	4
.nv.constant0._Z14rms_norm_floatILi32ELi13EEvPfS0_S0_ii:
	.zero		928


//--------------------- .nv.constant0._Z14rms_norm_floatILi32ELi12EEvPfS0_S0_ii --------------------------
	.section	.nv.constant0._Z14rms_norm_floatILi32ELi12EEvPfS0_S0_ii,"a",@progbits
	.sectionflags	@""
	.align	4
.nv.constant0._Z14rms_norm_floatILi32ELi12EEvPfS0_S0_ii:
	.zero		928


//--------------------- .nv.constant0._Z14rms_norm_floatILi32ELi11EEvPfS0_S0_ii --------------------------
	.section	.nv.constant0._Z14rms_norm_floatILi32ELi11EEvPfS0_S0_ii,"a",@progbits
	.sectionflags	@""
	.align	4
.nv.constant0._Z14rms_norm_floatILi32ELi11EEvPfS0_S0_ii:
	.zero		928


//--------------------- .nv.constant0._Z14rms_norm_floatILi32ELi10EEvPfS0_S0_ii --------------------------
	.section	.nv.constant0._Z14rms_norm_floatILi32ELi10EEvPfS0_S0_ii,"a",@progbits
	.sectionflags	@""
	.align	4
.nv.constant0._Z14rms_norm_floatILi32ELi10EEvPfS0_S0_ii:
	.zero		928


//--------------------- .nv.constant0._Z14rms_norm_floatILi32ELi9EEvPfS0_S0_ii --------------------------
	.section	.nv.constant0._Z14rms_norm_floatILi32ELi9EEvPfS0_S0_ii,"a",@progbits
	.sectionflags	@""
	.align	4
.nv.constant0._Z14rms_norm_floatILi32ELi9EEvPfS0_S0_ii:
	.zero		928


//--------------------- .nv.constant0._Z14rms_norm_floatILi32ELi8EEvPfS0_S0_ii --------------------------
	.section	.nv.constant0._Z14rms_norm_floatILi32ELi8EEvPfS0_S0_ii,"a",@progbits
	.sectionflags	@""
	.align	4
.nv.constant0._Z14rms_norm_floatILi32ELi8EEvPfS0_S0_ii:
	.zero		928


//--------------------- .nv.constant0._Z14rms_norm_floatILi32ELi7EEvPfS0_S0_ii --------------------------
	.section	.nv.constant0._Z14rms_norm_floatILi32ELi7EEvPfS0_S0_ii,"a",@progbits
	.sectionflags	@""
	.align	4
.nv.constant0._Z14rms_norm_floatILi32ELi7EEvPfS0_S0_ii:
	.zero		928


//--------------------- .nv.constant0._Z14rms_norm_floatILi32ELi6EEvPfS0_S0_ii --------------------------
	.section	.nv.constant0._Z14rms_norm_floatILi32ELi6EEvPfS0_S0_ii,"a",@progbits
	.sectionflags	@""
	.align	4
.nv.constant0._Z14rms_norm_floatILi32ELi6EEvPfS0_S0_ii:
	.zero		928


//--------------------- .nv.constant0._Z14rms_norm_floatILi32ELi5EEvPfS0_S0_ii --------------------------
	.section	.nv.constant0._Z14rms_norm_floatILi32ELi5EEvPfS0_S0_ii,"a",@progbits
	.sectionflags	@""
	.align	4
.nv.constant0._Z14rms_norm_floatILi32ELi5EEvPfS0_S0_ii:
	.zero		928


//--------------------- .nv.constant0._Z14rms_norm_floatILi32ELi4EEvPfS0_S0_ii --------------------------
	.section	.nv.constant0._Z14rms_norm_floatILi32ELi4EEvPfS0_S0_ii,"a",@progbits
	.sectionflags	@""
	.align	4
.nv.constant0._Z14rms_norm_floatILi32ELi4EEvPfS0_S0_ii:
	.zero		928


//--------------------- .nv.constant0._Z14rms_norm_floatILi32ELi3EEvPfS0_S0_ii --------------------------
	.section	.nv.constant0._Z14rms_norm_floatILi32ELi3EEvPfS0_S0_ii,"a",@progbits
	.sectionflags	@""
	.align	4
.nv.constant0._Z14rms_norm_floatILi32ELi3EEvPfS0_S0_ii:
	.zero		928


//--------------------- .nv.constant0._Z14rms_norm_floatILi32ELi2EEvPfS0_S0_ii --------------------------
	.section	.nv.constant0._Z14rms_norm_floatILi32ELi2EEvPfS0_S0_ii,"a",@progbits
	.sectionflags	@""
	.align	4
.nv.constant0._Z14rms_norm_floatILi32ELi2EEvPfS0_S0_ii:
	.zero		928


//--------------------- SYMBOLS --------------------------

	.type		.nv.reservedSmem.offset0,@object
	.size		.nv.reservedSmem.offset0,0x4
